def matmul_kernel(
    a_ptr,
    b_ptr,
    c_ptr,
    M,
    N,
    K,
    stride_am,
    stride_ak,
    stride_bk,
    stride_bn,
    stride_cm,
    stride_cn,
    BLOCK_M: tl.constexpr,
    BLOCK_N: tl.constexpr,
    BLOCK_K: tl.constexpr,
    GROUP_M: tl.constexpr,
):
    pid = tl.program_id(axis=0)
    num_pid_m = tl.cdiv(M, BLOCK_M)
    num_pid_n = tl.cdiv(N, BLOCK_N)
    num_pid_in_group = GROUP_M * num_pid_n
    group_id = pid // num_pid_in_group
    first_pid_m = group_id * GROUP_M
    group_size_m = min(num_pid_m - first_pid_m, GROUP_M)
    pid_m = first_pid_m + ((pid % num_pid_in_group) % group_size_m)
    pid_n = (pid % num_pid_in_group) // group_size_m

    offs_am = (pid_m * BLOCK_M + tl.arange(0, BLOCK_M)) % M
    offs_bn = (pid_n * BLOCK_N + tl.arange(0, BLOCK_N)) % N
    offs_k = tl.arange(0, BLOCK_K)
    a_ptrs = a_ptr + offs_am[:, None] * stride_am + offs_k[None, :] * stride_ak
    b_ptrs = b_ptr + offs_k[:, None] * stride_bk + offs_bn[None, :] * stride_bn

    acc = tl.zeros((BLOCK_M, BLOCK_N), dtype=tl.float32)
    for kk in range(0, tl.cdiv(K, BLOCK_K)):
        a = tl.load(a_ptrs, mask=offs_k[None, :] < K - kk * BLOCK_K, other=0.0)
        b = tl.load(b_ptrs, mask=offs_k[:, None] < K - kk * BLOCK_K, other=0.0)
        acc = tl.dot(a, b, acc)
        a_ptrs += BLOCK_K * stride_ak
        b_ptrs += BLOCK_K * stride_bk

    c = acc.to(c_ptr.dtype.element_ty)
    offs_cm = pid_m * BLOCK_M + tl.arange(0, BLOCK_M)
    offs_cn = pid_n * BLOCK_N + tl.arange(0, BLOCK_N)
    c_ptrs = c_ptr + offs_cm[:, None] * stride_cm + offs_cn[None, :] * stride_cn
    mask = (offs_cm[:, None] < M) & (offs_cn[None, :] < N)
    tl.store(c_ptrs, c, mask=mask)

# config = {"BLOCK_K": 128, "BLOCK_M": 256, "BLOCK_N": 256, "GROUP_M": 8, "arch": "sm_90", "dtype": "bf16", "num_ctas": 4, "num_stages": 3, "num_warps": 4}
# arch = sm_90


// ===== COMPILED SASS (sm_90a) =====

	.target	sm_90a

	.elftype	@"ET_EXEC"


//--------------------- .note.nv.tkinfo           --------------------------
	.section	.note.nv.tkinfo,"",@"SHT_NOTE"
	.sectionflags	@"SHF_NOTE_NV_TKINFO"
	.tkinfo
        /*0018*/ 	.word	0x00000002
        /*0030*/ 	.string	""
        /*0030*/ 	.string	"ptxas"
        /*0030*/ 	.string	"Cuda compilation tools, release 13.0, V13.0.88"
        /*0030*/ 	.string	"Build cuda_13.0.r13.0/compiler.36424714_0"
        /*0030*/ 	.string	"-v  -suppress-debug-info  -lineinfo  -arch sm_90a "



//--------------------- .note.nv.cuinfo           --------------------------
	.section	.note.nv.cuinfo,"",@"SHT_NOTE"
	.sectionflags	@"SHF_NOTE_NV_CUINFO"
        /*0018*/ 	.short	0x0002
        /*001a*/ 	.short	0x005a
        /*001c*/ 	.short	0x0082
	.zero		2


//--------------------- .nv.info                  --------------------------
	.section	.nv.info,"",@"SHT_CUDA_INFO"
	.align	4


	//----- nvinfo : EIATTR_REGCOUNT
	.align		4
        /*0000*/ 	.byte	0x04, 0x2f
        /*0002*/ 	.short	(.L_1 - .L_0)
	.align		4
.L_0:
        /*0004*/ 	.word	index@(matmul_kernel)
        /*0008*/ 	.word	0x000000ff


	//----- nvinfo : EIATTR_FRAME_SIZE
	.align		4
.L_1:
        /*000c*/ 	.byte	0x04, 0x11
        /*000e*/ 	.short	(.L_3 - .L_2)
	.align		4
.L_2:
        /*0010*/ 	.word	index@(matmul_kernel)
        /*0014*/ 	.word	0x00000910


	//----- nvinfo : EIATTR_MIN_STACK_SIZE
	.align		4
.L_3:
        /*0018*/ 	.byte	0x04, 0x12
        /*001a*/ 	.short	(.L_5 - .L_4)
	.align		4
.L_4:
        /*001c*/ 	.word	index@(matmul_kernel)
        /*0020*/ 	.word	0x00000910
.L_5:


//--------------------- .nv.compat                --------------------------
	.section	.nv.compat,"",@"SHT_CUDA_COMPAT_INFO"
	.align	4
        /*0000*/ 	.byte	0x02, 0x09, 0x01, 0x00, 0x02, 0x02, 0x04, 0x00, 0x02, 0x05, 0x05, 0x00, 0x03, 0x07, 0x01, 0x01
        /*0010*/ 	.byte	0x02, 0x03, 0x00, 0x00, 0x02, 0x06, 0x01, 0x00, 0x04, 0x0b, 0x08, 0x00, 0x00, 0x00, 0x00, 0x00
        /*0020*/ 	.byte	0x00, 0x00, 0x00, 0x00


//--------------------- .nv.info.matmul_kernel    --------------------------
	.section	.nv.info.matmul_kernel,"",@"SHT_CUDA_INFO"
	.sectionflags	@""
	.align	4


	//----- nvinfo : EIATTR_CUDA_API_VERSION
	.align		4
        /*0000*/ 	.byte	0x04, 0x37
        /*0002*/ 	.short	(.L_7 - .L_6)
.L_6:
        /*0004*/ 	.word	0x00000082


	//----- nvinfo : EIATTR_KPARAM_INFO
	.align		4
.L_7:
        /*0008*/ 	.byte	0x04, 0x17
        /*000a*/ 	.short	(.L_9 - .L_8)
.L_8:
        /*000c*/ 	.word	0x00000000
        /*0010*/ 	.short	0x000d
        /*0012*/ 	.short	0x0048
        /*0014*/ 	.byte	0x00, 0xf4, 0x21, 0x00


	//----- nvinfo : EIATTR_KPARAM_INFO
	.align		4
.L_9:
        /*0018*/ 	.byte	0x04, 0x17
        /*001a*/ 	.short	(.L_11 - .L_10)
.L_10:
        /*001c*/ 	.word	0x00000000
        /*0020*/ 	.short	0x000c
        /*0022*/ 	.short	0x0040
        /*0024*/ 	.byte	0x00, 0xf4, 0x21, 0x00


	//----- nvinfo : EIATTR_KPARAM_INFO
	.align		4
.L_11:
        /*0028*/ 	.byte	0x04, 0x17
        /*002a*/ 	.short	(.L_13 - .L_12)
.L_12:
        /*002c*/ 	.word	0x00000000
        /*0030*/ 	.short	0x000b
        /*0032*/ 	.short	0x0038
        /*0034*/ 	.byte	0x00, 0xf0, 0x11, 0x00


	//----- nvinfo : EIATTR_KPARAM_INFO
	.align		4
.L_13:
        /*0038*/ 	.byte	0x04, 0x17
        /*003a*/ 	.short	(.L_15 - .L_14)
.L_14:
        /*003c*/ 	.word	0x00000000
        /*0040*/ 	.short	0x000a
        /*0042*/ 	.short	0x0034
        /*0044*/ 	.byte	0x00, 0xf0, 0x11, 0x00


	//----- nvinfo : EIATTR_KPARAM_INFO
	.align		4
.L_15:
        /*0048*/ 	.byte	0x04, 0x17
        /*004a*/ 	.short	(.L_17 - .L_16)
.L_16:
        /*004c*/ 	.word	0x00000000
        /*0050*/ 	.short	0x0009
        /*0052*/ 	.short	0x0030
        /*0054*/ 	.byte	0x00, 0xf0, 0x11, 0x00


	//----- nvinfo : EIATTR_KPARAM_INFO
	.align		4
.L_17:
        /*0058*/ 	.byte	0x04, 0x17
        /*005a*/ 	.short	(.L_19 - .L_18)
.L_18:
        /*005c*/ 	.word	0x00000000
        /*0060*/ 	.short	0x0008
        /*0062*/ 	.short	0x002c
        /*0064*/ 	.byte	0x00, 0xf0, 0x11, 0x00


	//----- nvinfo : EIATTR_KPARAM_INFO
	.align		4
.L_19:
        /*0068*/ 	.byte	0x04, 0x17
        /*006a*/ 	.short	(.L_21 - .L_20)
.L_20:
        /*006c*/ 	.word	0x00000000
        /*0070*/ 	.short	0x0007
        /*0072*/ 	.short	0x0028
        /*0074*/ 	.byte	0x00, 0xf0, 0x11, 0x00


	//----- nvinfo : EIATTR_KPARAM_INFO
	.align		4
.L_21:
        /*0078*/ 	.byte	0x04, 0x17
        /*007a*/ 	.short	(.L_23 - .L_22)
.L_22:
        /*007c*/ 	.word	0x00000000
        /*0080*/ 	.short	0x0006
        /*0082*/ 	.short	0x0024
        /*0084*/ 	.byte	0x00, 0xf0, 0x11, 0x00


	//----- nvinfo : EIATTR_KPARAM_INFO
	.align		4
.L_23:
        /*0088*/ 	.byte	0x04, 0x17
        /*008a*/ 	.short	(.L_25 - .L_24)
.L_24:
        /*008c*/ 	.word	0x00000000
        /*0090*/ 	.short	0x0005
        /*0092*/ 	.short	0x0020
        /*0094*/ 	.byte	0x00, 0xf0, 0x11, 0x00


	//----- nvinfo : EIATTR_KPARAM_INFO
	.align		4
.L_25:
        /*0098*/ 	.byte	0x04, 0x17
        /*009a*/ 	.short	(.L_27 - .L_26)
.L_26:
        /*009c*/ 	.word	0x00000000
        /*00a0*/ 	.short	0x0004
        /*00a2*/ 	.short	0x001c
        /*00a4*/ 	.byte	0x00, 0xf0, 0x11, 0x00


	//----- nvinfo : EIATTR_KPARAM_INFO
	.align		4
.L_27:
        /*00a8*/ 	.byte	0x04, 0x17
        /*00aa*/ 	.short	(.L_29 - .L_28)
.L_28:
        /*00ac*/ 	.word	0x00000000
        /*00b0*/ 	.short	0x0003
        /*00b2*/ 	.short	0x0018
        /*00b4*/ 	.byte	0x00, 0xf0, 0x11, 0x00


	//----- nvinfo : EIATTR_KPARAM_INFO
	.align		4
.L_29:
        /*00b8*/ 	.byte	0x04, 0x17
        /*00ba*/ 	.short	(.L_31 - .L_30)
.L_30:
        /*00bc*/ 	.word	0x00000000
        /*00c0*/ 	.short	0x0002
        /*00c2*/ 	.short	0x0010
        /*00c4*/ 	.byte	0x00, 0xf4, 0x21, 0x00


	//----- nvinfo : EIATTR_KPARAM_INFO
	.align		4
.L_31:
        /*00c8*/ 	.byte	0x04, 0x17
        /*00ca*/ 	.short	(.L_33 - .L_32)
.L_32:
        /*00cc*/ 	.word	0x00000000
        /*00d0*/ 	.short	0x0001
        /*00d2*/ 	.short	0x0008
        /*00d4*/ 	.byte	0x00, 0xf4, 0x21, 0x00


	//----- nvinfo : EIATTR_KPARAM_INFO
	.align		4
.L_33:
        /*00d8*/ 	.byte	0x04, 0x17
        /*00da*/ 	.short	(.L_35 - .L_34)
.L_34:
        /*00dc*/ 	.word	0x00000000
        /*00e0*/ 	.short	0x0000
        /*00e2*/ 	.short	0x0000
        /*00e4*/ 	.byte	0x00, 0xf4, 0x21, 0x00


	//----- nvinfo : EIATTR_EXPLICIT_CLUSTER
	.align		4
.L_35:
        /*00e8*/ 	.byte	0x01, 0x3e
	.zero		2


	//----- nvinfo : EIATTR_CTA_PER_CLUSTER
	.align		4
        /*00ec*/ 	.byte	0x04, 0x3d
        /*00ee*/ 	.short	(.L_37 - .L_36)
.L_36:
        /*00f0*/ 	.word	0x00000004
        /*00f4*/ 	.word	0x00000001
        /*00f8*/ 	.word	0x00000001


	//----- nvinfo : EIATTR_SPARSE_MMA_MASK
	.align		4
.L_37:
        /*00fc*/ 	.byte	0x03, 0x50
        /*00fe*/ 	.short	0x0000


	//----- nvinfo : EIATTR_MAXREG_COUNT
	.align		4
        /*0100*/ 	.byte	0x03, 0x1b
        /*0102*/ 	.short	0x00ff


	//----- nvinfo : EIATTR_NUM_BARRIERS
	.align		4
        /*0104*/ 	.byte	0x02, 0x4c
        /*0106*/ 	.byte	0x01
	.zero		1


	//----- nvinfo : EIATTR_ANNOTATIONS
	.align		4
        /*0108*/ 	.byte	0x04, 0x55
        /*010a*/ 	.short	(.L_39 - .L_38)


	//   ....[0]....
.L_38:
        /*010c*/ 	.word	0x00000001
        /*0110*/ 	.byte	0x90, 0x08, 0x00, 0x00, 0x01, 0x00, 0x00, 0x00, 0x40, 0x66, 0x00, 0x00, 0x01, 0x00, 0x00, 0x00
        /* <DEDUP_REMOVED lines=1028> */
        /*4160*/ 	.byte	0xa0, 0xa3, 0x01, 0x00, 0x01, 0x00, 0x00, 0x00, 0xe0, 0xa8, 0x01, 0x00


	//----- nvinfo : EIATTR_MERCURY_ISA_VERSION
	.align		4
.L_39:
        /*416c*/ 	.byte	0x03, 0x5f
        /*416e*/ 	.short	0x0101


	//----- nvinfo : EIATTR_EXIT_INSTR_OFFSETS
	.align		4
        /*4170*/ 	.byte	0x04, 0x1c
        /*4172*/ 	.short	(.L_41 - .L_40)


	//   ....[0]....
.L_40:
        /*4174*/ 	.word	0x0001e9f0


	//   ....[1]....
        /*4178*/ 	.word	0x0001ea20


	//----- nvinfo : EIATTR_REQNTID
	.align		4
.L_41:
        /*417c*/ 	.byte	0x04, 0x10
        /*417e*/ 	.short	(.L_43 - .L_42)
.L_42:
        /*4180*/ 	.word	0x00000080
        /*4184*/ 	.word	0x00000001
        /*4188*/ 	.word	0x00000001


	//----- nvinfo : EIATTR_CBANK_PARAM_SIZE
	.align		4
.L_43:
        /*418c*/ 	.byte	0x03, 0x19
        /*418e*/ 	.short	0x0050


	//----- nvinfo : EIATTR_PARAM_CBANK
	.align		4
        /*4190*/ 	.byte	0x04, 0x0a
        /*4192*/ 	.short	(.L_45 - .L_44)
	.align		4
.L_44:
        /*4194*/ 	.word	index@(.nv.constant0.matmul_kernel)
        /*4198*/ 	.short	0x0210
        /*419a*/ 	.short	0x0050


	//----- nvinfo : EIATTR_SW_WAR
	.align		4
.L_45:
        /*419c*/ 	.byte	0x04, 0x36
        /*419e*/ 	.short	(.L_47 - .L_46)
.L_46:
        /*41a0*/ 	.word	0x00000008
.L_47:


//--------------------- .nv.callgraph             --------------------------
	.section	.nv.callgraph,"",@"SHT_CUDA_CALLGRAPH"
	.align	4
	.sectionentsize	8
	.align		4
        /*0000*/ 	.word	0x00000000
	.align		4
        /*0004*/ 	.word	0xffffffff
	.align		4
        /*0008*/ 	.word	0x00000000
	.align		4
        /*000c*/ 	.word	0xfffffffe
	.align		4
        /*0010*/ 	.word	0x00000000
	.align		4
        /*0014*/ 	.word	0xfffffffd
	.align		4
        /*0018*/ 	.word	0x00000000
	.align		4
        /*001c*/ 	.word	0xfffffffc


//--------------------- .text.matmul_kernel       --------------------------
	.section	.text.matmul_kernel,"ax",@progbits
	.align	128
        .global         matmul_kernel
        .type           matmul_kernel,@function
        .size           matmul_kernel,(.L_x_3 - matmul_kernel)
        .other          matmul_kernel,@"STO_CUDA_ENTRY STV_DEFAULT"
matmul_kernel:
.text.matmul_kernel:
[----:B------:R-:W0:Y:S08]  /*0000*/  LDC R1, c[0x0][0x28] ;  /* 0x00000a00ff017b82 */ /* 0x000e300000000800 */
[----:B------:R-:W1:Y:S01]  /*0010*/  LDC.64 R158, c[0x0][0x228] ;  /* 0x00008a00ff9e7b82 */ /* 0x000e620000000a00 */
[----:B0-----:R-:W-:Y:S01]  /*0020*/  VIADD R1, R1, 0xfffff6f0 ;  /* 0xfffff6f001017836 */ /* 0x001fe20000000000 */
[----:B------:R-:W-:Y:S01]  /*0030*/  UMOV UR7, 0x400 ;  /* 0x0000040000077882 */ /* 0x000fe20000000000 */
[----:B------:R-:W-:-:S02]  /*0040*/  CS2R R24, SRZ ;  /* 0x0000000000187805 */ /* 0x000fc4000001ff00 */
[----:B------:R-:W-:Y:S02]  /*0050*/  CS2R R26, SRZ ;  /* 0x00000000001a7805 */ /* 0x000fe4000001ff00 */
[----:B------:R-:W-:Y:S02]  /*0060*/  CS2R R28, SRZ ;  /* 0x00000000001c7805 */ /* 0x000fe4000001ff00 */
[----:B------:R-:W-:Y:S02]  /*0070*/  CS2R R30, SRZ ;  /* 0x00000000001e7805 */ /* 0x000fe4000001ff00 */
[----:B------:R-:W-:Y:S01]  /*0080*/  CS2R R32, SRZ ;  /* 0x0000000000207805 */ /* 0x000fe2000001ff00 */
[----:B------:R-:W0:Y:S01]  /*0090*/  S2UR UR4, SR_CTAID.X ;  /* 0x00000000000479c3 */ /* 0x000e220000002500 */
[----:B------:R-:W-:Y:S02]  /*00a0*/  CS2R R34, SRZ ;  /* 0x0000000000227805 */ /* 0x000fe4000001ff00 */
[----:B------:R-:W-:-:S02]  /*00b0*/  CS2R R36, SRZ ;  /* 0x0000000000247805 */ /* 0x000fc4000001ff00 */
[----:B------:R-:W-:Y:S02]  /*00c0*/  CS2R R38, SRZ ;  /* 0x0000000000267805 */ /* 0x000fe4000001ff00 */
[----:B------:R-:W-:Y:S02]  /*00d0*/  CS2R R40, SRZ ;  /* 0x0000000000287805 */ /* 0x000fe4000001ff00 */
[----:B------:R-:W-:Y:S02]  /*00e0*/  CS2R R42, SRZ ;  /* 0x00000000002a7805 */ /* 0x000fe4000001ff00 */
[----:B------:R-:W-:Y:S02]  /*00f0*/  CS2R R44, SRZ ;  /* 0x00000000002c7805 */ /* 0x000fe4000001ff00 */
[----:B------:R-:W-:Y:S01]  /*0100*/  CS2R R46, SRZ ;  /* 0x00000000002e7805 */ /* 0x000fe2000001ff00 */
[----:B------:R-:W2:Y:S01]  /*0110*/  S2UR UR8, SR_CgaCtaId ;  /* 0x00000000000879c3 */ /* 0x000ea20000008800 */
[----:B------:R-:W-:-:S02]  /*0120*/  CS2R R48, SRZ ;  /* 0x0000000000307805 */ /* 0x000fc4000001ff00 */
[----:B------:R-:W-:Y:S02]  /*0130*/  CS2R R50, SRZ ;  /* 0x0000000000327805 */ /* 0x000fe4000001ff00 */
[----:B------:R-:W-:Y:S02]  /*0140*/  CS2R R52, SRZ ;  /* 0x0000000000347805 */ /* 0x000fe4000001ff00 */
[----:B------:R-:W-:Y:S02]  /*0150*/  CS2R R54, SRZ ;  /* 0x0000000000367805 */ /* 0x000fe4000001ff00 */
[----:B------:R-:W-:Y:S02]  /*0160*/  CS2R R56, SRZ ;  /* 0x0000000000387805 */ /* 0x000fe4000001ff00 */
[----:B------:R-:W-:Y:S02]  /*0170*/  CS2R R58, SRZ ;  /* 0x00000000003a7805 */ /* 0x000fe4000001ff00 */
[----:B------:R-:W-:Y:S01]  /*0180*/  CS2R R60, SRZ ;  /* 0x00000000003c7805 */ /* 0x000fe2000001ff00 */
[----:B-1----:R-:W-:Y:S01]  /*0190*/  VIADD R0, R159, 0xff ;  /* 0x000000ff9f007836 */ /* 0x002fe20000000000 */
[----:B------:R-:W1:Y:S01]  /*01a0*/  LDC R20, c[0x0][0x230] ;  /* 0x00008c00ff147b82 */ /* 0x000e620000000800 */
[----:B------:R-:W-:-:S02]  /*01b0*/  CS2R R62, SRZ ;  /* 0x00000000003e7805 */ /* 0x000fc4000001ff00 */
[----:B------:R-:W-:Y:S02]  /*01c0*/  CS2R R64, SRZ ;  /* 0x0000000000407805 */ /* 0x000fe4000001ff00 */
[----:B------:R-:W-:Y:S02]  /*01d0*/  CS2R R66, SRZ ;  /* 0x0000000000427805 */ /* 0x000fe4000001ff00 */
[----:B------:R-:W-:Y:S02]  /*01e0*/  SHF.R.S32.HI R3, RZ, 0x1f, R0 ;  /* 0x0000001fff037819 */ /* 0x000fe40000011400 */
[----:B------:R-:W-:Y:S02]  /*01f0*/  CS2R R68, SRZ ;  /* 0x0000000000447805 */ /* 0x000fe4000001ff00 */
[----:B------:R-:W-:Y:S02]  /*0200*/  CS2R R70, SRZ ;  /* 0x0000000000467805 */ /* 0x000fe4000001ff00 */
[----:B0-----:R-:W-:Y:S01]  /*0210*/  I2FP.F32.U32 R5, UR4 ;  /* 0x0000000400057c45 */ /* 0x001fe20008201000 */
[----:B------:R-:W-:Y:S01]  /*0220*/  ULDC UR4, c[0x0][0x150] ;  /* 0x0000540000047ab9 */ /* 0x000fe20000000800 */
[----:B------:R-:W-:-:S02]  /*0230*/  LEA.HI R3, R3, R0, RZ, 0x8 ;  /* 0x0000000003037211 */ /* 0x000fc400078f40ff */
[----:B------:R-:W-:Y:S02]  /*0240*/  CS2R R72, SRZ ;  /* 0x0000000000487805 */ /* 0x000fe4000001ff00 */
[----:B------:R-:W-:Y:S01]  /*0250*/  CS2R R74, SRZ ;  /* 0x00000000004a7805 */ /* 0x000fe2000001ff00 */
[----:B------:R-:W-:Y:S01]  /*0260*/  FMUL R5, R5, UR4 ;  /* 0x0000000405057c20 */ /* 0x000fe20008400000 */
[----:B------:R-:W-:Y:S02]  /*0270*/  SHF.R.S32.HI R3, RZ, 0x8, R3 ;  /* 0x00000008ff037819 */ /* 0x000fe40000011403 */
[----:B------:R-:W-:Y:S01]  /*0280*/  CS2R R76, SRZ ;  /* 0x00000000004c7805 */ /* 0x000fe2000001ff00 */
[----:B--2---:R-:W-:Y:S01]  /*0290*/  USHF.L.U32 UR6, UR8, 0x6, URZ ;  /* 0x0000000608067899 */ /* 0x004fe2000800063f */
[----:B------:R-:W-:Y:S01]  /*02a0*/  CS2R R78, SRZ ;  /* 0x00000000004e7805 */ /* 0x000fe2000001ff00 */
[----:B------:R-:W-:Y:S01]  /*02b0*/  USHF.L.U32 UR4, UR8, 0x7, URZ ;  /* 0x0000000708047899 */ /* 0x000fe2000800063f */
[----:B------:R-:W-:Y:S01]  /*02c0*/  IMAD.SHL.U32 R4, R3, 0x8, RZ ;  /* 0x0000000803047824 */ /* 0x000fe200078e00ff */
[----:B------:R-:W0:Y:S01]  /*02d0*/  F2I.U32.TRUNC.NTZ R5, R5 ;  /* 0x0000000500057305 */ /* 0x000e22000020f000 */
[----:B------:R-:W-:Y:S01]  /*02e0*/  ULOP3.LUT UR6, UR6, 0x80, URZ, 0xc0, !UPT ;  /* 0x0000008006067892 */ /* 0x000fe2000f8ec03f */
[----:B------:R-:W-:Y:S01]  /*02f0*/  CS2R R80, SRZ ;  /* 0x0000000000507805 */ /* 0x000fe2000001ff00 */
[----:B------:R-:W-:Y:S01]  /*0300*/  ULOP3.LUT UR5, UR4, 0x80, URZ, 0xc0, !UPT ;  /* 0x0000008004057892 */ /* 0x000fe2000f8ec03f */
[----:B------:R-:W-:Y:S01]  /*0310*/  IABS R7, R4 ;  /* 0x0000000400077213 */ /* 0x000fe20000000000 */
[----:B-1----:R-:W-:Y:S01]  /*0320*/  VIADD R20, R20, 0x7f ;  /* 0x0000007f14147836 */ /* 0x002fe20000000000 */
[----:B------:R-:W-:Y:S01]  /*0330*/  ULEA UR4, UR8, UR7, 0x18 ;  /* 0x0000000708047291 */ /* 0x000fe2000f8ec03f */
[----:B------:R-:W-:Y:S01]  /*0340*/  CS2R R82, SRZ ;  /* 0x0000000000527805 */ /* 0x000fe2000001ff00 */
[----:B------:R-:W1:Y:S01]  /*0350*/  I2F.RP R0, R7 ;  /* 0x0000000700007306 */ /* 0x000e620000209400 */
[----:B------:R-:W-:-:S02]  /*0360*/  CS2R R84, SRZ ;  /* 0x0000000000547805 */ /* 0x000fc4000001ff00 */
[----:B------:R-:W-:Y:S02]  /*0370*/  CS2R R86, SRZ ;  /* 0x0000000000567805 */ /* 0x000fe4000001ff00 */
[----:B0-----:R-:W-:-:S03]  /*0380*/  IABS R11, R5 ;  /* 0x00000005000b7213 */ /* 0x001fc60000000000 */
[----:B-1----:R-:W0:Y:S02]  /*0390*/  MUFU.RCP R0, R0 ;  /* 0x0000000000007308 */ /* 0x002e240000001000 */
[----:B0-----:R-:W-:Y:S01]  /*03a0*/  VIADD R2, R0, 0xffffffe ;  /* 0x0ffffffe00027836 */ /* 0x001fe20000000000 */
[----:B------:R-:W-:-:S05]  /*03b0*/  IABS R0, R4 ;  /* 0x0000000400007213 */ /* 0x000fca0000000000 */
[----:B------:R0:W1:Y:S01]  /*03c0*/  F2I.FTZ.U32.TRUNC.NTZ R3, R2 ;  /* 0x0000000200037305 */ /* 0x000062000021f000 */
[----:B------:R-:W-:Y:S02]  /*03d0*/  IMAD.MOV R0, RZ, RZ, -R0 ;  /* 0x000000ffff007224 */ /* 0x000fe400078e0a00 */
[----:B0-----:R-:W-:Y:S02]  /*03e0*/  IMAD.MOV.U32 R2, RZ, RZ, RZ ;  /* 0x000000ffff027224 */ /* 0x001fe400078e00ff */
[----:B-1----:R-:W-:-:S04]  /*03f0*/  IMAD.MOV R6, RZ, RZ, -R3 ;  /* 0x000000ffff067224 */ /* 0x002fc800078e0a03 */
[----:B------:R-:W-:-:S04]  /*0400*/  IMAD R9, R6, R7, RZ ;  /* 0x0000000706097224 */ /* 0x000fc800078e02ff */
[----:B------:R-:W-:-:S06]  /*0410*/  IMAD.HI.U32 R2, R3, R9, R2 ;  /* 0x0000000903027227 */ /* 0x000fcc00078e0002 */
[----:B------:R-:W-:-:S04]  /*0420*/  IMAD.HI.U32 R2, R2, R11, RZ ;  /* 0x0000000b02027227 */ /* 0x000fc800078e00ff */
[----:B------:R-:W-:-:S05]  /*0430*/  IMAD R0, R2, R0, R11 ;  /* 0x0000000002007224 */ /* 0x000fca00078e020b */
[----:B------:R-:W-:-:S13]  /*0440*/  ISETP.GT.U32.AND P1, PT, R7, R0, PT ;  /* 0x000000000700720c */ /* 0x000fda0003f24070 */
[----:B------:R-:W-:Y:S02]  /*0450*/  @!P1 IMAD.IADD R0, R0, 0x1, -R7 ;  /* 0x0000000100009824 */ /* 0x000fe400078e0a07 */
[----:B------:R-:W-:Y:S01]  /*0460*/  @!P1 VIADD R2, R2, 0x1 ;  /* 0x0000000102029836 */ /* 0x000fe20000000000 */
[----:B------:R-:W-:Y:S02]  /*0470*/  ISETP.NE.AND P1, PT, R4, RZ, PT ;  /* 0x000000ff0400720c */ /* 0x000fe40003f25270 */
[----:B------:R-:W-:Y:S02]  /*0480*/  ISETP.GE.U32.AND P0, PT, R0, R7, PT ;  /* 0x000000070000720c */ /* 0x000fe40003f06070 */
[----:B------:R-:W-:-:S04]  /*0490*/  LOP3.LUT R0, R5, R4, RZ, 0x3c, !PT ;  /* 0x0000000405007212 */ /* 0x000fc800078e3cff */
[----:B------:R-:W-:Y:S01]  /*04a0*/  ISETP.GE.AND P2, PT, R0, RZ, PT ;  /* 0x000000ff0000720c */ /* 0x000fe20003f46270 */
[----:B------:R-:W-:-:S05]  /*04b0*/  VIADD R0, R158, 0xff ;  /* 0x000000ff9e007836 */ /* 0x000fca0000000000 */
[----:B------:R-:W-:Y:S01]  /*04c0*/  SHF.R.S32.HI R3, RZ, 0x1f, R0 ;  /* 0x0000001fff037819 */ /* 0x000fe20000011400 */
[----:B------:R-:W-:-:S03]  /*04d0*/  @P0 VIADD R2, R2, 0x1 ;  /* 0x0000000102020836 */ /* 0x000fc60000000000 */
[----:B------:R-:W-:-:S03]  /*04e0*/  LEA.HI R3, R3, R0, RZ, 0x8 ;  /* 0x0000000003037211 */ /* 0x000fc600078f40ff */
[----:B------:R-:W-:Y:S01]  /*04f0*/  @!P2 IMAD.MOV R2, RZ, RZ, -R2 ;  /* 0x000000ffff02a224 */ /* 0x000fe200078e0a02 */
[----:B------:R-:W-:-:S05]  /*0500*/  @!P1 LOP3.LUT R2, RZ, R4, RZ, 0x33, !PT ;  /* 0x00000004ff029212 */ /* 0x000fca00078e33ff */
[----:B------:R-:W-:Y:S02]  /*0510*/  IMAD.SHL.U32 R6, R2, 0x8, RZ ;  /* 0x0000000802067824 */ /* 0x000fe400078e00ff */
[----:B------:R-:W-:-:S03]  /*0520*/  IMAD.MOV R2, RZ, RZ, -R2 ;  /* 0x000000ffff027224 */ /* 0x000fc600078e0a02 */
[----:B------:R-:W-:Y:S01]  /*0530*/  LEA.HI.SX32 R3, R3, -R6, 0x18 ;  /* 0x8000000603037211 */ /* 0x000fe200078fc2ff */
[----:B------:R-:W-:-:S03]  /*0540*/  IMAD R4, R4, R2, R5 ;  /* 0x0000000204047224 */ /* 0x000fc600078e0205 */
[----:B------:R-:W-:Y:S02]  /*0550*/  VIMNMX R11, R3, 0x8, PT ;  /* 0x00000008030b7848 */ /* 0x000fe40003fe0100 */
[----:B------:R-:W-:Y:S02]  /*0560*/  IABS R9, R4 ;  /* 0x0000000400097213 */ /* 0x000fe40000000000 */
[----:B------:R-:W-:-:S04]  /*0570*/  IABS R7, R11 ;  /* 0x0000000b00077213 */ /* 0x000fc80000000000 */
[----:B------:R-:W0:Y:S08]  /*0580*/  I2F.RP R0, R7 ;  /* 0x0000000700007306 */ /* 0x000e300000209400 */
[----:B0-----:R-:W0:Y:S02]  /*0590*/  MUFU.RCP R0, R0 ;  /* 0x0000000000007308 */ /* 0x001e240000001000 */
[----:B0-----:R-:W-:-:S06]  /*05a0*/  VIADD R3, R0, 0xffffffe ;  /* 0x0ffffffe00037836 */ /* 0x001fcc0000000000 */
[----:B------:R-:W0:Y:S02]  /*05b0*/  F2I.FTZ.U32.TRUNC.NTZ R3, R3 ;  /* 0x0000000300037305 */ /* 0x000e24000021f000 */
[----:B0-----:R-:W-:-:S04]  /*05c0*/  IMAD.MOV R8, RZ, RZ, -R3 ;  /* 0x000000ffff087224 */ /* 0x001fc800078e0a03 */
[----:B------:R-:W-:Y:S01]  /*05d0*/  IMAD.MOV.U32 R2, RZ, RZ, R8 ;  /* 0x000000ffff027224 */ /* 0x000fe200078e0008 */
[----:B------:R-:W-:-:S03]  /*05e0*/  IABS R8, R11 ;  /* 0x0000000b00087213 */ /* 0x000fc60000000000 */
[----:B------:R-:W-:Y:S02]  /*05f0*/  IMAD R5, R2, R7, RZ ;  /* 0x0000000702057224 */ /* 0x000fe400078e02ff */
[----:B------:R-:W-:Y:S02]  /*0600*/  IMAD.MOV.U32 R2, RZ, RZ, RZ ;  /* 0x000000ffff027224 */ /* 0x000fe400078e00ff */
[----:B------:R-:W-:Y:S02]  /*0610*/  IMAD.MOV R0, RZ, RZ, -R8 ;  /* 0x000000ffff007224 */ /* 0x000fe400078e0a08 */
        /* <DEDUP_REMOVED lines=9> */
[----:B------:R-:W-:-:S07]  /*06b0*/  ISETP.GE.AND P2, PT, R0, RZ, PT ;  /* 0x000000ff0000720c */ /* 0x000fce0003f46270 */
[----:B------:R-:W-:Y:S01]  /*06c0*/  @P0 VIADD R2, R2, 0x1 ;  /* 0x0000000102020836 */ /* 0x000fe20000000000 */
[----:B------:R-:W-:-:S05]  /*06d0*/  ISETP.GE.AND P0, PT, R20, 0x80, PT ;  /* 0x000000801400780c */ /* 0x000fca0003f06270 */
[----:B------:R-:W-:Y:S01]  /*06e0*/  @!P2 IMAD.MOV R2, RZ, RZ, -R2 ;  /* 0x000000ffff02a224 */ /* 0x000fe200078e0a02 */
[----:B------:R-:W-:-:S05]  /*06f0*/  @!P1 LOP3.LUT R2, RZ, R11, RZ, 0x33, !PT ;  /* 0x0000000bff029212 */ /* 0x000fca00078e33ff */
[----:B------:R-:W-:-:S04]  /*0700*/  IMAD.MOV R0, RZ, RZ, -R2 ;  /* 0x000000ffff007224 */ /* 0x000fc800078e0a02 */
[----:B------:R-:W-:Y:S02]  /*0710*/  IMAD R0, R11, R0, R4 ;  /* 0x000000000b007224 */ /* 0x000fe400078e0204 */
[----:B------:R-:W0:Y:S02]  /*0720*/  S2R R4, SR_TID.X ;  /* 0x0000000000047919 */ /* 0x000e240000002100 */
[----:B------:R-:W-:Y:S01]  /*0730*/  IMAD.IADD R3, R6, 0x1, R0 ;  /* 0x0000000106037824 */ /* 0x000fe200078e0200 */
[----:B------:R-:W-:-:S04]  /*0740*/  LEA R0, R2, UR5, 0x8 ;  /* 0x0000000502007c11 */ /* 0x000fc8000f8e40ff */
[----:B------:R-:W-:Y:S01]  /*0750*/  LEA R3, R3, UR6, 0x8 ;  /* 0x0000000603037c11 */ /* 0x000fe2000f8e40ff */
[----:B------:R-:W-:Y:S01]  /*0760*/  ULDC.64 UR6, c[0x0][0x208] ;  /* 0x0000820000067ab9 */ /* 0x000fe20000000a00 */
[C---:B------:R-:W-:Y:S02]  /*0770*/  VIADD R94, R0.reuse, 0x1 ;  /* 0x00000001005e7836 */ /* 0x040fe40000000000 */
[C---:B------:R-:W-:Y:S02]  /*0780*/  VIADD R92, R0.reuse, 0x2 ;  /* 0x00000002005c7836 */ /* 0x040fe40000000000 */
[C---:B------:R-:W-:Y:S02]  /*0790*/  VIADD R90, R0.reuse, 0x3 ;  /* 0x00000003005a7836 */ /* 0x040fe40000000000 */
[C---:B------:R-:W-:Y:S02]  /*07a0*/  VIADD R88, R0.reuse, 0x4 ;  /* 0x0000000400587836 */ /* 0x040fe40000000000 */
[----:B------:R-:W-:-:S02]  /*07b0*/  VIADD R18, R0, 0x5 ;  /* 0x0000000500127836 */ /* 0x000fc40000000000 */
[C---:B------:R-:W-:Y:S02]  /*07c0*/  VIADD R16, R0.reuse, 0x6 ;  /* 0x0000000600107836 */ /* 0x040fe40000000000 */
[C---:B------:R-:W-:Y:S02]  /*07d0*/  VIADD R96, R0.reuse, 0x7 ;  /* 0x0000000700607836 */ /* 0x040fe40000000000 */
[C---:B------:R-:W-:Y:S02]  /*07e0*/  VIADD R100, R0.reuse, 0x8 ;  /* 0x0000000800647836 */ /* 0x040fe40000000000 */
[C---:B------:R-:W-:Y:S02]  /*07f0*/  VIADD R104, R0.reuse, 0x9 ;  /* 0x0000000900687836 */ /* 0x040fe40000000000 */
[C---:B------:R-:W-:Y:S02]  /*0800*/  VIADD R106, R0.reuse, 0xa ;  /* 0x0000000a006a7836 */ /* 0x040fe40000000000 */
[----:B------:R-:W-:-:S02]  /*0810*/  VIADD R102, R0, 0xb ;  /* 0x0000000b00667836 */ /* 0x000fc40000000000 */
[----:B------:R-:W-:Y:S01]  /*0820*/  VIADD R98, R0, 0xc ;  /* 0x0000000c00627836 */ /* 0x000fe20000000000 */
[----:B0-----:R-:W-:Y:S01]  /*0830*/  LOP3.LUT R204, R4, 0x7f, RZ, 0xc0, !PT ;  /* 0x0000007f04cc7812 */ /* 0x001fe200078ec0ff */
[C---:B------:R-:W-:Y:S02]  /*0840*/  VIADD R21, R0.reuse, 0xd ;  /* 0x0000000d00157836 */ /* 0x040fe40000000000 */
[----:B------:R-:W-:Y:S02]  /*0850*/  VIADD R19, R0, 0xe ;  /* 0x0000000e00137836 */ /* 0x000fe40000000000 */
[----:B------:R-:W-:Y:S02]  /*0860*/  IMAD.IADD R203, R204, 0x1, R3 ;  /* 0x00000001cccb7824 */ /* 0x000fe400078e0203 */
[C---:B------:R-:W-:Y:S02]  /*0870*/  VIADD R17, R0.reuse, 0xf ;  /* 0x0000000f00117836 */ /* 0x040fe40000000000 */
[C---:B------:R-:W-:Y:S01]  /*0880*/  VIADD R15, R0.reuse, 0x10 ;  /* 0x00000010000f7836 */ /* 0x040fe20000000000 */
[----:B------:R0:W-:Y:S01]  /*0890*/  STL [R1+0x848], R203 ;  /* 0x000848cb01007387 */ /* 0x0001e20000100800 */
[----:B------:R-:W-:-:S02]  /*08a0*/  VIADD R22, R0, 0x11 ;  /* 0x0000001100167836 */ /* 0x000fc40000000000 */
[C---:B------:R-:W-:Y:S02]  /*08b0*/  VIADD R110, R0.reuse, 0x12 ;  /* 0x00000012006e7836 */ /* 0x040fe40000000000 */
        /* <DEDUP_REMOVED lines=108> */
[----:B------:R-:W-:Y:S01]  /*0f80*/  VIADD R202, R0, 0x7f ;  /* 0x0000007f00ca7836 */ /* 0x000fe20000000000 */
[----:B0-----:R-:W-:Y:S06]  /*0f90*/  @!P0 BRA `(.L_x_0) ;  /* 0x0000019800508947 */ /* 0x001fec0003800000 */
[----:B------:R-:W-:Y:S01]  /*0fa0*/  IABS R24, R158 ;  /* 0x0000009e00187213 */ /* 0x000fe20000000000 */
[----:B------:R-:W-:Y:S01]  /*0fb0*/  ULDC UR60, c[0x0][0x23c] ;  /* 0x00008f00003c7ab9 */ /* 0x000fe20000000800 */
[----:B------:R-:W-:Y:S01]  /*0fc0*/  IABS R10, R159 ;  /* 0x0000009f000a7213 */ /* 0x000fe20000000000 */
[----:B------:R-:W-:Y:S01]  /*0fd0*/  ULDC UR10, c[0x0][0x240] ;  /* 0x00009000000a7ab9 */ /* 0x000fe20000000800 */
[----:B------:R-:W0:Y:S01]  /*0fe0*/  I2F.RP R3, R24 ;  /* 0x0000001800037306 */ /* 0x000e220000209400 */
[----:B------:R-:W-:Y:S01]  /*0ff0*/  IABS R245, R0 ;  /* 0x0000000000f57213 */ /* 0x000fe20000000000 */
[----:B------:R-:W-:Y:S01]  /*1000*/  ULDC.64 UR8, c[0x0][0x218] ;  /* 0x0000860000087ab9 */ /* 0x000fe20000000a00 */
[----:B------:R-:W-:Y:S01]  /*1010*/  IABS R217, R202 ;  /* 0x000000ca00d97213 */ /* 0x000fe20000000000 */
[----:B------:R-:W-:Y:S01]  /*1020*/  ULDC UR5, c[0x0][0x234] ;  /* 0x00008d0000057ab9 */ /* 0x000fe20000000800 */
[----:B------:R-:W-:Y:S01]  /*1030*/  IABS R227, R200 ;  /* 0x000000c800e37213 */ /* 0x000fe20000000000 */
[----:B------:R-:W-:Y:S01]  /*1040*/  USHF.R.U32.HI UR36, URZ, 0x4, UR4 ;  /* 0x000000043f247899 */ /* 0x000fe20008011604 */
[----:B------:R-:W-:Y:S01]  /*1050*/  IABS R243, R201 ;  /* 0x000000c900f37213 */ /* 0x000fe20000000000 */
[----:B------:R-:W1:Y:S01]  /*1060*/  I2F.RP R14, R10 ;  /* 0x0000000a000e7306 */ /* 0x000e620000209400 */
[----:B------:R-:W-:Y:S01]  /*1070*/  ISETP.GE.AND P2, PT, R203, RZ, PT ;  /* 0x000000ffcb00720c */ /* 0x000fe20003f46270 */
[----:B------:R-:W-:Y:S01]  /*1080*/  USGXT.U32 UR36, UR36, 0xe ;  /* 0x0000000e2424789a */ /* 0x000fe20008000000 */
[----:B------:R-:W-:Y:S01]  /*1090*/  IABS R231, R199 ;  /* 0x000000c700e77213 */ /* 0x000fe20000000000 */
[----:B------:R-:W-:Y:S01]  /*10a0*/  UMOV UR39, 0x40000040 ;  /* 0x4000004000277882 */ /* 0x000fe20000000000 */
[----:B------:R-:W-:Y:S01]  /*10b0*/  IABS R241, R197 ;  /* 0x000000c500f17213 */ /* 0x000fe20000000000 */
[----:B------:R-:W-:Y:S01]  /*10c0*/  UIADD3 UR11, UP0, UR36, 0x80, URZ ;  /* 0x00000080240b7890 */ /* 0x000fe2000ff1e03f */
[----:B------:R-:W-:Y:S01]  /*10d0*/  IABS R237, R196 ;  /* 0x000000c400ed7213 */ /* 0x000fe20000000000 */
[----:B0-----:R-:W0:Y:S01]  /*10e0*/  MUFU.RCP R3, R3 ;  /* 0x0000000300037308 */ /* 0x001e220000001000 */
[----:B------:R-:W-:-:S02]  /*10f0*/  IABS R247, R198 ;  /* 0x000000c600f77213 */ /* 0x000fc40000000000 */
[----:B------:R-:W-:Y:S02]  /*1100*/  IABS R233, R191 ;  /* 0x000000bf00e97213 */ /* 0x000fe40000000000 */
[----:B------:R-:W-:Y:S02]  /*1110*/  IABS R235, R195 ;  /* 0x000000c300eb7213 */ /* 0x000fe40000000000 */
[----:B------:R-:W-:Y:S01]  /*1120*/  ISETP.GE.AND P3, PT, R202, RZ, PT ;  /* 0x000000ffca00720c */ /* 0x000fe20003f66270 */
[----:B-1----:R-:W1:Y:S01]  /*1130*/  MUFU.RCP R14, R14 ;  /* 0x0000000e000e7308 */ /* 0x002e620000001000 */
[----:B------:R-:W-:Y:S02]  /*1140*/  IABS R225, R192 ;  /* 0x000000c000e17213 */ /* 0x000fe40000000000 */
[----:B------:R-:W-:Y:S02]  /*1150*/  ISETP.GE.AND P1, PT, R200, RZ, PT ;  /* 0x000000ffc800720c */ /* 0x000fe40003f26270 */
[----:B------:R-:W-:-:S02]  /*1160*/  IABS R223, R193 ;  /* 0x000000c100df7213 */ /* 0x000fc40000000000 */
[----:B------:R-:W-:Y:S01]  /*1170*/  ISETP.GE.AND P4, PT, R201, RZ, PT ;  /* 0x000000ffc900720c */ /* 0x000fe20003f86270 */
[----:B0-----:R-:W-:Y:S01]  /*1180*/  VIADD R12, R3, 0xffffffe ;  /* 0x0ffffffe030c7836 */ /* 0x001fe20000000000 */
[----:B------:R-:W-:Y:S02]  /*1190*/  IABS R3, R203 ;  /* 0x000000cb00037213 */ /* 0x000fe40000000000 */
[----:B------:R-:W-:Y:S01]  /*11a0*/  IABS R221, R194 ;  /* 0x000000c200dd7213 */ /* 0x000fe20000000000 */
[----:B------:R0:W2:Y:S01]  /*11b0*/  F2I.FTZ.U32.TRUNC.NTZ R13, R12 ;  /* 0x0000000c000d7305 */ /* 0x0000a2000021f000 */
[----:B------:R-:W-:Y:S02]  /*11c0*/  IABS R219, R11 ;  /* 0x0000000b00db7213 */ /* 0x000fe40000000000 */
[----:B------:R-:W-:Y:S01]  /*11d0*/  IABS R213, R189 ;  /* 0x000000bd00d57213 */ /* 0x000fe20000000000 */
[----:B-1----:R-:W-:Y:S01]  /*11e0*/  VIADD R8, R14, 0xffffffe ;  /* 0x0ffffffe0e087836 */ /* 0x002fe20000000000 */
[----:B------:R-:W-:-:S02]  /*11f0*/  IABS R215, R190 ;  /* 0x000000be00d77213 */ /* 0x000fc40000000000 */
[----:B------:R-:W-:Y:S01]  /*1200*/  IABS R211, R188 ;  /* 0x000000bc00d37213 */ /* 0x000fe20000000000 */
[----:B------:R1:W3:Y:S01]  /*1210*/  F2I.FTZ.U32.TRUNC.NTZ R9, R8 ;  /* 0x0000000800097305 */ /* 0x0002e2000021f000 */
[----:B0-----:R-:W-:Y:S01]  /*1220*/  IMAD.MOV.U32 R12, RZ, RZ, RZ ;  /* 0x000000ffff0c7224 */ /* 0x001fe200078e00ff */
[----:B------:R-:W-:Y:S02]  /*1230*/  IABS R209, R186 ;  /* 0x000000ba00d17213 */ /* 0x000fe40000000000 */
[----:B------:R-:W-:Y:S02]  /*1240*/  IABS R207, R187 ;  /* 0x000000bb00cf7213 */ /* 0x000fe40000000000 */
[----:B------:R-:W-:Y:S01]  /*1250*/  IABS R205, R183 ;  /* 0x000000b700cd7213 */ /* 0x000fe20000000000 */
[----:B--2---:R-:W-:Y:S01]  /*1260*/  IMAD.MOV R25, RZ, RZ, -R13 ;  /* 0x000000ffff197224 */ /* 0x004fe200078e0a0d */
[----:B------:R-:W-:Y:S01]  /*1270*/  IABS R203, R184 ;  /* 0x000000b800cb7213 */ /* 0x000fe20000000000 */
[----:B-1----:R-:W-:Y:S01]  /*1280*/  IMAD.MOV.U32 R8, RZ, RZ, RZ ;  /* 0x000000ffff087224 */ /* 0x002fe200078e00ff */
[----:B------:R-:W-:Y:S01]  /*1290*/  IABS R201, R185 ;  /* 0x000000b900c97213 */ /* 0x000fe20000000000 */
[----:B------:R-:W-:Y:S01]  /*12a0*/  IMAD R25, R25, R24, RZ ;  /* 0x0000001819197224 */ /* 0x000fe200078e02ff */
[----:B------:R-:W-:-:S02]  /*12b0*/  IABS R29, R149 ;  /* 0x00000095001d7213 */ /* 0x000fc40000000000 */
[----:B------:R-:W-:Y:S01]  /*12c0*/  IABS R31, R137 ;  /* 0x00000089001f7213 */ /* 0x000fe20000000000 */
[----:B------:R-:W-:Y:S01]  /*12d0*/  IMAD.HI.U32 R13, R13, R25, R12 ;  /* 0x000000190d0d7227 */ /* 0x000fe200078e000c */
[----:B------:R-:W-:Y:S02]  /*12e0*/  IABS R87, R91 ;  /* 0x0000005b00577213 */ /* 0x000fe40000000000 */
[----:B------:R-:W-:Y:S01]  /*12f0*/  IABS R85, R89 ;  /* 0x0000005900557213 */ /* 0x000fe20000000000 */
[----:B---3--:R-:W-:Y:S01]  /*1300*/  IMAD.MOV R27, RZ, RZ, -R9 ;  /* 0x000000ffff1b7224 */ /* 0x008fe200078e0a09 */
[----:B------:R-:W-:Y:S01]  /*1310*/  IABS R83, R166 ;  /* 0x000000a600537213 */ /* 0x000fe20000000000 */
[----:B------:R-:W-:Y:S01]  /*1320*/  IMAD.HI.U32 R13, R13, R3, RZ ;  /* 0x000000030d0d7227 */ /* 0x000fe200078e00ff */
[----:B------:R-:W-:Y:S02]  /*1330*/  IABS R81, R160 ;  /* 0x000000a000517213 */ /* 0x000fe40000000000 */
[----:B------:R-:W-:Y:S01]  /*1340*/  IABS R79, R162 ;  /* 0x000000a2004f7213 */ /* 0x000fe20000000000 */
[----:B------:R-:W-:Y:S01]  /*1350*/  IMAD.MOV R14, RZ, RZ, -R13 ;  /* 0x000000ffff0e7224 */ /* 0x000fe200078e0a0d */
[----:B------:R-:W-:Y:S01]  /*1360*/  IABS R77, R164 ;  /* 0x000000a4004d7213 */ /* 0x000fe20000000000 */
[----:B------:R-:W-:Y:S01]  /*1370*/  IMAD R25, R27, R10, RZ ;  /* 0x0000000a1b197224 */ /* 0x000fe200078e02ff */
[----:B------:R-:W-:Y:S01]  /*1380*/  IABS R27, R172 ;  /* 0x000000ac001b7213 */ /* 0x000fe20000000000 */
[----:B------:R-:W-:Y:S01]  /*1390*/  IMAD R3, R24, R14, R3 ;  /* 0x0000000e18037224 */ /* 0x000fe200078e0203 */
[----:B------:R-:W-:Y:S01]  /*13a0*/  IABS R75, R154 ;  /* 0x0000009a004b7213 */ /* 0x000fe20000000000 */
[----:B------:R-:W-:Y:S01]  /*13b0*/  IMAD.HI.U32 R8, R9, R25, R8 ;  /* 0x0000001909087227 */ /* 0x000fe200078e0008 */
[----:B------:R-:W-:-:S02]  /*13c0*/  IABS R25, R170 ;  /* 0x000000aa00197213 */ /* 0x000fc40000000000 */
[----:B------:R-:W-:Y:S02]  /*13d0*/  ISETP.GT.U32.AND P0, PT, R24, R3, PT ;  /* 0x000000031800720c */ /* 0x000fe40003f04070 */
[----:B------:R-:W-:Y:S01]  /*13e0*/  IABS R73, R156 ;  /* 0x0000009c00497213 */ /* 0x000fe20000000000 */
[C---:B------:R-:W-:Y:S01]  /*13f0*/  IMAD.HI.U32 R13, R8.reuse, R245, RZ ;  /* 0x000000f5080d7227 */ /* 0x040fe200078e00ff */
[----:B------:R-:W-:Y:S02]  /*1400*/  IABS R71, R150 ;  /* 0x0000009600477213 */ /* 0x000fe40000000000 */
[----:B------:R-:W-:Y:S01]  /*1410*/  IABS R67, R148 ;  /* 0x0000009400437213 */ /* 0x000fe20000000000 */
[----:B------:R-:W-:Y:S01]  /*1420*/  IMAD.HI.U32 R9, R8, R217, RZ ;  /* 0x000000d908097227 */ /* 0x000fe200078e00ff */
[----:B------:R-:W-:Y:S02]  /*1430*/  IABS R69, R152 ;  /* 0x0000009800457213 */ /* 0x000fe40000000000 */
[----:B------:R-:W-:Y:S01]  /*1440*/  IABS R61, R146 ;  /* 0x00000092003d7213 */ /* 0x000fe20000000000 */
[----:B------:R-:W-:Y:S01]  /*1450*/  IMAD.MOV R13, RZ, RZ, -R13 ;  /* 0x000000ffff0d7224 */ /* 0x000fe200078e0a0d */
[----:B------:R-:W-:Y:S01]  /*1460*/  IABS R65, R142 ;  /* 0x0000008e00417213 */ /* 0x000fe20000000000 */
[----:B------:R-:W-:Y:S01]  /*1470*/  @!P0 IMAD.IADD R3, R3, 0x1, -R24 ;  /* 0x0000000103038824 */ /* 0x000fe200078e0a18 */
[----:B------:R-:W-:Y:S01]  /*1480*/  IABS R63, R144 ;  /* 0x00000090003f7213 */ /* 0x000fe20000000000 */
[----:B------:R-:W-:Y:S01]  /*1490*/  IMAD.MOV R9, RZ, RZ, -R9 ;  /* 0x000000ffff097224 */ /* 0x000fe200078e0a09 */
[----:B------:R-:W-:Y:S01]  /*14a0*/  IABS R59, R2 ;  /* 0x00000002003b7213 */ /* 0x000fe20000000000 */
[----:B------:R-:W-:Y:S01]  /*14b0*/  IMAD R245, R10, R13, R245 ;  /* 0x0000000d0af57224 */ /* 0x000fe200078e02f5 */
[----:B------:R-:W-:Y:S01]  /*14c0*/  ISETP.GT.U32.AND P6, PT, R24, R3, PT ;  /* 0x000000031800720c */ /* 0x000fe20003fc4070 */
[----:B------:R-:W-:Y:S01]  /*14d0*/  IMAD R217, R10, R9, R217 ;  /* 0x000000090ad97224 */ /* 0x000fe200078e02d9 */
[----:B------:R-:W-:Y:S01]  /*14e0*/  IABS R57, R140 ;  /* 0x0000008c00397213 */ /* 0x000fe20000000000 */
[----:B------:R-:W-:Y:S01]  /*14f0*/  IMAD.HI.U32 R9, R8, R227, RZ ;  /* 0x000000e308097227 */ /* 0x000fe200078e00ff */
[----:B------:R-:W-:-:S02]  /*1500*/  ISETP.GT.U32.AND P0, PT, R10, R245, PT ;  /* 0x000000f50a00720c */ /* 0x000fc40003f04070 */
[----:B------:R-:W-:Y:S01]  /*1510*/  ISETP.GT.U32.AND P5, PT, R10, R217, PT ;  /* 0x000000d90a00720c */ /* 0x000fe20003fa4070 */
[----:B------:R-:W-:Y:S01]  /*1520*/  IMAD.HI.U32 R12, R8, R243, RZ ;  /* 0x000000f3080c7227 */ /* 0x000fe200078e00ff */
[----:B------:R-:W-:Y:S02]  /*1530*/  IABS R53, R138 ;  /* 0x0000008a00357213 */ /* 0x000fe40000000000 */
[----:B------:R-:W-:Y:S01]  /*1540*/  IABS R51, R132 ;  /* 0x0000008400337213 */ /* 0x000fe20000000000 */
[----:B------:R-:W-:Y:S01]  /*1550*/  IMAD.MOV R14, RZ, RZ, -R9 ;  /* 0x000000ffff0e7224 */ /* 0x000fe200078e0a09 */
[----:B------:R-:W-:Y:S01]  /*1560*/  IABS R49, R134 ;  /* 0x0000008600317213 */ /* 0x000fe20000000000 */
[----:B------:R-:W-:Y:S01]  /*1570*/  @!P6 IMAD.IADD R3, R3, 0x1, -R24 ;  /* 0x000000010303e824 */ /* 0x000fe200078e0a18 */
[----:B------:R-:W-:Y:S01]  /*1580*/  ISETP.NE.AND P6, PT, R158, RZ, PT ;  /* 0x000000ff9e00720c */ /* 0x000fe20003fc5270 */
[----:B------:R-:W-:Y:S01]  /*1590*/  IMAD.MOV R12, RZ, RZ, -R12 ;  /* 0x000000ffff0c7224 */ /* 0x000fe200078e0a0c */
[----:B------:R-:W-:Y:S01]  /*15a0*/  IABS R55, R136 ;  /* 0x0000008800377213 */ /* 0x000fe20000000000 */
[--C-:B------:R-:W-:Y:S01]  /*15b0*/  @!P0 IMAD.IADD R245, R245, 0x1, -R10.reuse ;  /* 0x00000001f5f58824 */ /* 0x100fe200078e0a0a */
[----:B------:R-:W-:Y:S01]  /*15c0*/  IABS R45, R126 ;  /* 0x0000007e002d7213 */ /* 0x000fe20000000000 */
[----:B------:R-:W-:Y:S01]  /*15d0*/  @!P5 IMAD.IADD R217, R217, 0x1, -R10 ;  /* 0x00000001d9d9d824 */ /* 0x000fe200078e0a0a */
[----:B------:R-:W-:Y:S01]  /*15e0*/  IABS R47, R130 ;  /* 0x00000082002f7213 */ /* 0x000fe20000000000 */
[C---:B------:R-:W-:Y:S01]  /*15f0*/  IMAD R227, R10.reuse, R14, R227 ;  /* 0x0000000e0ae37224 */ /* 0x040fe200078e02e3 */
[C---:B------:R-:W-:Y:S01]  /*1600*/  ISETP.GT.U32.AND P5, PT, R10.reuse, R245, PT ;  /* 0x000000f50a00720c */ /* 0x040fe20003fa4070 */
[C---:B------:R-:W-:Y:S01]  /*1610*/  IMAD R243, R10.reuse, R12, R243 ;  /* 0x0000000c0af37224 */ /* 0x040fe200078e02f3 */
[----:B------:R-:W-:Y:S01]  /*1620*/  ISETP.GT.U32.AND P0, PT, R10, R217, PT ;  /* 0x000000d90a00720c */ /* 0x000fe20003f04070 */
[----:B------:R-:W-:Y:S01]  /*1630*/  IMAD.HI.U32 R12, R8, R231, RZ ;  /* 0x000000e7080c7227 */ /* 0x000fe200078e00ff */
[----:B------:R-:W-:-:S02]  /*1640*/  IABS R14, R165 ;  /* 0x000000a5000e7213 */ /* 0x000fc40000000000 */
[----:B------:R-:W-:Y:S01]  /*1650*/  IABS R41, R124 ;  /* 0x0000007c00297213 */ /* 0x000fe20000000000 */
[----:B------:R-:W-:Y:S01]  /*1660*/  IMAD.HI.U32 R13, R8, R241, RZ ;  /* 0x000000f1080d7227 */ /* 0x000fe200078e00ff */
[----:B------:R-:W-:Y:S02]  /*1670*/  IABS R39, R122 ;  /* 0x0000007a00277213 */ /* 0x000fe40000000000 */
[----:B------:R-:W-:Y:S01]  /*1680*/  IABS R43, R128 ;  /* 0x00000080002b7213 */ /* 0x000fe20000000000 */
[----:B------:R-:W-:Y:S01]  /*1690*/  @!P2 IMAD.MOV R3, RZ, RZ, -R3 ;  /* 0x000000ffff03a224 */ /* 0x000fe200078e0a03 */
[----:B------:R-:W-:Y:S01]  /*16a0*/  @!P6 LOP3.LUT R3, RZ, R158, RZ, 0x33, !PT ;  /* 0x0000009eff03e212 */ /* 0x000fe200078e33ff */
[----:B------:R-:W-:Y:S01]  /*16b0*/  IMAD.MOV R12, RZ, RZ, -R12 ;  /* 0x000000ffff0c7224 */ /* 0x000fe200078e0a0c */
[----:B------:R-:W-:Y:S01]  /*16c0*/  ISETP.GT.U32.AND P6, PT, R10, R227, PT ;  /* 0x000000e30a00720c */ /* 0x000fe20003fc4070 */
[----:B------:R-:W-:Y:S01]  /*16d0*/  IMAD.HI.U32 R9, R8, R237, RZ ;  /* 0x000000ed08097227 */ /* 0x000fe200078e00ff */
[----:B------:R-:W-:-:S02]  /*16e0*/  ISETP.GT.U32.AND P2, PT, R10, R243, PT ;  /* 0x000000f30a00720c */ /* 0x000fc40003f44070 */
[----:B------:R-:W-:Y:S01]  /*16f0*/  IABS R37, R118 ;  /* 0x0000007600257213 */ /* 0x000fe20000000000 */
[----:B------:R-:W-:Y:S01]  /*1700*/  IMAD.MOV R13, RZ, RZ, -R13 ;  /* 0x000000ffff0d7224 */ /* 0x000fe200078e0a0d */
[----:B------:R-:W-:Y:S01]  /*1710*/  IABS R35, R120 ;  /* 0x0000007800237213 */ /* 0x000fe20000000000 */
[C---:B------:R-:W-:Y:S01]  /*1720*/  IMAD R231, R10.reuse, R12, R231 ;  /* 0x0000000c0ae77224 */ /* 0x040fe200078e02e7 */
[----:B------:R-:W-:Y:S01]  /*1730*/  IABS R33, R114 ;  /* 0x0000007200217213 */ /* 0x000fe20000000000 */
[----:B------:R-:W-:Y:S01]  /*1740*/  IMAD.MOV R9, RZ, RZ, -R9 ;  /* 0x000000ffff097224 */ /* 0x000fe200078e0a09 */
[----:B------:R-:W-:Y:S01]  /*1750*/  IABS R229, R21 ;  /* 0x0000001500e57213 */ /* 0x000fe20000000000 */
[C---:B------:R-:W-:Y:S01]  /*1760*/  IMAD R241, R10.reuse, R13, R241 ;  /* 0x0000000d0af17224 */ /* 0x040fe200078e02f1 */
[----:B------:R-:W-:Y:S01]  /*1770*/  IABS R239, R98 ;  /* 0x0000006200ef7213 */ /* 0x000fe20000000000 */
[C---:B------:R-:W-:Y:S01]  /*1780*/  IMAD R237, R10.reuse, R9, R237 ;  /* 0x000000090aed7224 */ /* 0x040fe200078e02ed */
[----:B------:R-:W-:Y:S01]  /*1790*/  IABS R249, R104 ;  /* 0x0000006800f97213 */ /* 0x000fe20000000000 */
[--C-:B------:R-:W-:Y:S01]  /*17a0*/  @!P5 IMAD.IADD R245, R245, 0x1, -R10.reuse ;  /* 0x00000001f5f5d824 */ /* 0x100fe200078e0a0a */
[C---:B------:R-:W-:Y:S01]  /*17b0*/  ISETP.GT.U32.AND P5, PT, R10.reuse, R231, PT ;  /* 0x000000e70a00720c */ /* 0x040fe20003fa4070 */
[--C-:B------:R-:W-:Y:S01]  /*17c0*/  @!P0 IMAD.IADD R217, R217, 0x1, -R10.reuse ;  /* 0x00000001d9d98824 */ /* 0x100fe200078e0a0a */
[C---:B------:R-:W-:Y:S01]  /*17d0*/  ISETP.GT.U32.AND P0, PT, R10.reuse, R241, PT ;  /* 0x000000f10a00720c */ /* 0x040fe20003f04070 */
[--C-:B------:R-:W-:Y:S01]  /*17e0*/  @!P6 IMAD.IADD R227, R227, 0x1, -R10.reuse ;  /* 0x00000001e3e3e824 */ /* 0x100fe200078e0a0a */
[----:B------:R-:W-:Y:S01]  /*17f0*/  ISETP.GT.U32.AND P6, PT, R10, R237, PT ;  /* 0x000000ed0a00720c */ /* 0x000fe20003fc4070 */
[----:B------:R-:W-:Y:S01]  /*1800*/  @!P2 IMAD.IADD R243, R243, 0x1, -R10 ;  /* 0x00000001f3f3a824 */ /* 0x000fe200078e0a0a */
[----:B------:R-:W-:Y:S01]  /*1810*/  ISETP.GE.AND P2, PT, R0, RZ, PT ;  /* 0x000000ff0000720c */ /* 0x000fe20003f46270 */
[----:B------:R-:W-:Y:S01]  /*1820*/  IMAD.HI.U32 R9, R8, R247, RZ ;  /* 0x000000f708097227 */ /* 0x000fe200078e00ff */
[----:B------:R-:W-:-:S02]  /*1830*/  IABS R251, R100 ;  /* 0x0000006400fb7213 */ /* 0x000fc40000000000 */
[----:B------:R-:W-:Y:S01]  /*1840*/  IABS R26, R92 ;  /* 0x0000005c001a7213 */ /* 0x000fe20000000000 */
[----:B------:R-:W-:Y:S01]  /*1850*/  IMAD.MOV R13, RZ, RZ, -R9 ;  /* 0x000000ffff0d7224 */ /* 0x000fe200078e0a09 */
[----:B------:R-:W-:Y:S01]  /*1860*/  IABS R28, R94 ;  /* 0x0000005e001c7213 */ /* 0x000fe20000000000 */
[--C-:B------:R-:W-:Y:S01]  /*1870*/  @!P5 IMAD.IADD R231, R231, 0x1, -R10.reuse ;  /* 0x00000001e7e7d824 */ /* 0x100fe200078e0a0a */
[C---:B------:R-:W-:Y:S01]  /*1880*/  ISETP.GT.U32.AND P5, PT, R10.reuse, R243, PT ;  /* 0x000000f30a00720c */ /* 0x040fe20003fa4070 */
[--C-:B------:R-:W-:Y:S02]  /*1890*/  @!P0 IMAD.IADD R241, R241, 0x1, -R10.reuse ;  /* 0x00000001f1f18824 */ /* 0x100fe400078e0a0a */
[----:B------:R-:W-:Y:S01]  /*18a0*/  @!P6 IMAD.IADD R237, R237, 0x1, -R10 ;  /* 0x00000001edede824 */ /* 0x000fe200078e0a0a */
[----:B------:R-:W-:Y:S01]  /*18b0*/  ISETP.GT.U32.AND P0, PT, R10, R231, PT ;  /* 0x000000e70a00720c */ /* 0x000fe20003f04070 */
[----:B------:R-:W-:Y:S01]  /*18c0*/  IMAD.HI.U32 R9, R8, R233, RZ ;  /* 0x000000e908097227 */ /* 0x000fe200078e00ff */
[----:B------:R-:W-:-:S03]  /*18d0*/  ISETP.GT.U32.AND P6, PT, R10, R241, PT ;  /* 0x000000f10a00720c */ /* 0x000fc60003fc4070 */
[C---:B------:R-:W-:Y:S02]  /*18e0*/  IMAD R247, R10.reuse, R13, R247 ;  /* 0x0000000d0af77224 */ /* 0x040fe400078e02f7 */
[----:B------:R-:W-:Y:S02]  /*18f0*/  IMAD.MOV R9, RZ, RZ, -R9 ;  /* 0x000000ffff097224 */ /* 0x000fe400078e0a09 */
[----:B------:R-:W-:Y:S01]  /*1900*/  @!P2 IMAD.MOV R245, RZ, RZ, -R245 ;  /* 0x000000fffff5a224 */ /* 0x000fe200078e0af5 */
[C---:B------:R-:W-:Y:S01]  /*1910*/  ISETP.GT.U32.AND P2, PT, R10.reuse, R227, PT ;  /* 0x000000e30a00720c */ /* 0x040fe20003f44070 */
[C---:B------:R-:W-:Y:S02]  /*1920*/  IMAD R233, R10.reuse, R9, R233 ;  /* 0x000000090ae97224 */ /* 0x040fe400078e02e9 */
[----:B------:R-:W-:Y:S01]  /*1930*/  @!P5 IMAD.IADD R243, R243, 0x1, -R10 ;  /* 0x00000001f3f3d824 */ /* 0x000fe200078e0a0a */
[----:B------:R-:W-:Y:S01]  /*1940*/  ISETP.GT.U32.AND P5, PT, R10, R247, PT ;  /* 0x000000f70a00720c */ /* 0x000fe20003fa4070 */
[----:B------:R-:W-:-:S04]  /*1950*/  IMAD.HI.U32 R12, R8, R235, RZ ;  /* 0x000000eb080c7227 */ /* 0x000fc800078e00ff */
[----:B------:R-:W-:Y:S01]  /*1960*/  @!P6 IMAD.IADD R241, R241, 0x1, -R10 ;  /* 0x00000001f1f1e824 */ /* 0x000fe200078e0a0a */
[----:B------:R-:W-:Y:S01]  /*1970*/  ISETP.GT.U32.AND P6, PT, R10, R233, PT ;  /* 0x000000e90a00720c */ /* 0x000fe20003fc4070 */
[----:B------:R-:W-:Y:S02]  /*1980*/  IMAD.MOV R12, RZ, RZ, -R12 ;  /* 0x000000ffff0c7224 */ /* 0x000fe400078e0a0c */
[----:B------:R-:W-:-:S04]  /*1990*/  IMAD.HI.U32 R9, R8, R225, RZ ;  /* 0x000000e108097227 */ /* 0x000fc800078e00ff */
[C---:B------:R-:W-:Y:S02]  /*19a0*/  IMAD R235, R10.reuse, R12, R235 ;  /* 0x0000000c0aeb7224 */ /* 0x040fe400078e02eb */
[----:B------:R-:W-:Y:S01]  /*19b0*/  @!P3 IMAD.MOV R217, RZ, RZ, -R217 ;  /* 0x000000ffffd9b224 */ /* 0x000fe200078e0ad9 */
[C---:B------:R-:W-:Y:S01]  /*19c0*/  ISETP.GT.U32.AND P3, PT, R10.reuse, R237, PT ;  /* 0x000000ed0a00720c */ /* 0x040fe20003f64070 */
[--C-:B------:R-:W-:Y:S01]  /*19d0*/  @!P2 IMAD.IADD R227, R227, 0x1, -R10.reuse ;  /* 0x00000001e3e3a824 */ /* 0x100fe200078e0a0a */
[----:B------:R-:W-:Y:S01]  /*19e0*/  ISETP.GT.U32.AND P2, PT, R10, R235, PT ;  /* 0x000000eb0a00720c */ /* 0x000fe20003f44070 */
[--C-:B------:R-:W-:Y:S01]  /*19f0*/  @!P0 IMAD.IADD R231, R231, 0x1, -R10.reuse ;  /* 0x00000001e7e78824 */ /* 0x100fe200078e0a0a */
[----:B------:R-:W-:Y:S01]  /*1a00*/  ISETP.GE.AND P0, PT, R199, RZ, PT ;  /* 0x000000ffc700720c */ /* 0x000fe20003f06270 */
[--C-:B------:R-:W-:Y:S01]  /*1a10*/  @!P5 IMAD.IADD R247, R247, 0x1, -R10.reuse ;  /* 0x00000001f7f7d824 */ /* 0x100fe200078e0a0a */
[----:B------:R-:W-:Y:S01]  /*1a20*/  ISETP.GE.AND P5, PT, R196, RZ, PT ;  /* 0x000000ffc400720c */ /* 0x000fe20003fa6270 */
[----:B------:R-:W-:Y:S01]  /*1a30*/  IMAD.MOV R9, RZ, RZ, -R9 ;  /* 0x000000ffff097224 */ /* 0x000fe200078e0a09 */
[----:B------:R-:W-:Y:S01]  /*1a40*/  IABS R199, R182 ;  /* 0x000000b600c77213 */ /* 0x000fe20000000000 */
[----:B------:R-:W-:Y:S01]  /*1a50*/  @!P6 IMAD.IADD R233, R233, 0x1, -R10 ;  /* 0x00000001e9e9e824 */ /* 0x000fe200078e0a0a */
[C---:B------:R-:W-:Y:S01]  /*1a60*/  ISETP.GT.U32.AND P6, PT, R10.reuse, R247, PT ;  /* 0x000000f70a00720c */ /* 0x040fe20003fc4070 */
[----:B------:R-:W-:-:S02]  /*1a70*/  IMAD R225, R10, R9, R225 ;  /* 0x000000090ae17224 */ /* 0x000fc400078e02e1 */
[----:B------:R-:W-:-:S04]  /*1a80*/  IMAD.HI.U32 R12, R8, R223, RZ ;  /* 0x000000df080c7227 */ /* 0x000fc800078e00ff */
[----:B------:R-:W-:Y:S01]  /*1a90*/  @!P1 IMAD.MOV R227, RZ, RZ, -R227 ;  /* 0x000000ffffe39224 */ /* 0x000fe200078e0ae3 */
[----:B------:R-:W-:Y:S01]  /*1aa0*/  ISETP.GT.U32.AND P1, PT, R10, R225, PT ;  /* 0x000000e10a00720c */ /* 0x000fe20003f24070 */
[----:B------:R-:W-:Y:S02]  /*1ab0*/  IMAD.MOV R12, RZ, RZ, -R12 ;  /* 0x000000ffff0c7224 */ /* 0x000fe400078e0a0c */
[--C-:B------:R-:W-:Y:S01]  /*1ac0*/  @!P3 IMAD.IADD R237, R237, 0x1, -R10.reuse ;  /* 0x00000001ededb824 */ /* 0x100fe200078e0a0a */
[----:B------:R-:W-:Y:S01]  /*1ad0*/  ISETP.GE.AND P3, PT, R197, RZ, PT ;  /* 0x000000ffc500720c */ /* 0x000fe20003f66270 */
[--C-:B------:R-:W-:Y:S01]  /*1ae0*/  @!P2 IMAD.IADD R235, R235, 0x1, -R10.reuse ;  /* 0x00000001ebeba824 */ /* 0x100fe200078e0a0a */
[----:B------:R-:W-:Y:S01]  /*1af0*/  ISETP.GE.AND P2, PT, R198, RZ, PT ;  /* 0x000000ffc600720c */ /* 0x000fe20003f46270 */
[----:B------:R-:W-:Y:S01]  /*1b00*/  @!P0 IMAD.MOV R231, RZ, RZ, -R231 ;  /* 0x000000ffffe78224 */ /* 0x000fe200078e0ae7 */
[C---:B------:R-:W-:Y:S01]  /*1b10*/  ISETP.GT.U32.AND P0, PT, R10.reuse, R233, PT ;  /* 0x000000e90a00720c */ /* 0x040fe20003f04070 */
[C---:B------:R-:W-:Y:S01]  /*1b20*/  IMAD R223, R10.reuse, R12, R223 ;  /* 0x0000000c0adf7224 */ /* 0x040fe200078e02df */
[----:B------:R-:W-:Y:S01]  /*1b30*/  IABS R197, R180 ;  /* 0x000000b400c57213 */ /* 0x000fe20000000000 */
[----:B------:R-:W-:Y:S01]  /*1b40*/  @!P4 IMAD.MOV R243, RZ, RZ, -R243 ;  /* 0x000000fffff3c224 */ /* 0x000fe200078e0af3 */
[----:B------:R-:W-:Y:S01]  /*1b50*/  ISETP.GT.U32.AND P4, PT, R10, R235, PT ;  /* 0x000000eb0a00720c */ /* 0x000fe20003f84070 */
[----:B------:R-:W-:Y:S01]  /*1b60*/  @!P6 IMAD.IADD R247, R247, 0x1, -R10 ;  /* 0x00000001f7f7e824 */ /* 0x000fe200078e0a0a */
[----:B------:R-:W-:Y:S01]  /*1b70*/  ISETP.GE.AND P6, PT, R191, RZ, PT ;  /* 0x000000ffbf00720c */ /* 0x000fe20003fc6270 */
[----:B------:R-:W-:Y:S01]  /*1b80*/  IMAD.HI.U32 R9, R8, R221, RZ ;  /* 0x000000dd08097227 */ /* 0x000fe200078e00ff */
[----:B------:R-:W-:-:S03]  /*1b90*/  IABS R191, R178 ;  /* 0x000000b200bf7213 */ /* 0x000fc60000000000 */
[----:B------:R-:W-:Y:S01]  /*1ba0*/  @!P5 IMAD.MOV R237, RZ, RZ, -R237 ;  /* 0x000000ffffedd224 */ /* 0x000fe200078e0aed */
[----:B------:R-:W-:Y:S01]  /*1bb0*/  ISETP.GT.U32.AND P5, PT, R10, R223, PT ;  /* 0x000000df0a00720c */ /* 0x000fe20003fa4070 */
[----:B------:R-:W-:Y:S02]  /*1bc0*/  IMAD.MOV R9, RZ, RZ, -R9 ;  /* 0x000000ffff097224 */ /* 0x000fe400078e0a09 */
[--C-:B------:R-:W-:Y:S01]  /*1bd0*/  @!P1 IMAD.IADD R225, R225, 0x1, -R10.reuse ;  /* 0x00000001e1e19824 */ /* 0x100fe200078e0a0a */
[----:B------:R-:W-:Y:S01]  /*1be0*/  ISETP.GE.AND P1, PT, R194, RZ, PT ;  /* 0x000000ffc200720c */ /* 0x000fe20003f26270 */
[----:B------:R-:W-:Y:S01]  /*1bf0*/  @!P3 IMAD.MOV R241, RZ, RZ, -R241 ;  /* 0x000000fffff1b224 */ /* 0x000fe200078e0af1 */
[----:B------:R-:W-:Y:S01]  /*1c00*/  ISETP.GE.AND P3, PT, R195, RZ, PT ;  /* 0x000000ffc300720c */ /* 0x000fe20003f66270 */
[--C-:B------:R-:W-:Y:S01]  /*1c10*/  @!P0 IMAD.IADD R233, R233, 0x1, -R10.reuse ;  /* 0x00000001e9e98824 */ /* 0x100fe200078e0a0a */
[----:B------:R-:W-:Y:S01]  /*1c20*/  ISETP.GE.AND P0, PT, R193, RZ, PT ;  /* 0x000000ffc100720c */ /* 0x000fe20003f06270 */
[C---:B------:R-:W-:Y:S01]  /*1c30*/  IMAD R221, R10.reuse, R9, R221 ;  /* 0x000000090add7224 */ /* 0x040fe200078e02dd */
[----:B------:R-:W-:Y:S01]  /*1c40*/  IABS R195, R181 ;  /* 0x000000b500c37213 */ /* 0x000fe20000000000 */
[----:B------:R-:W-:Y:S01]  /*1c50*/  @!P2 IMAD.MOV R247, RZ, RZ, -R247 ;  /* 0x000000fffff7a224 */ /* 0x000fe200078e0af7 */
[----:B------:R-:W-:Y:S01]  /*1c60*/  ISETP.GT.U32.AND P2, PT, R10, R225, PT ;  /* 0x000000e10a00720c */ /* 0x000fe20003f44070 */
[--C-:B------:R-:W-:Y:S01]  /*1c70*/  @!P4 IMAD.IADD R235, R235, 0x1, -R10.reuse ;  /* 0x00000001ebebc824 */ /* 0x100fe200078e0a0a */
[----:B------:R-:W-:Y:S01]  /*1c80*/  ISETP.GE.AND P4, PT, R192, RZ, PT ;  /* 0x000000ffc000720c */ /* 0x000fe20003f86270 */
[----:B------:R-:W-:Y:S01]  /*1c90*/  @!P6 IMAD.MOV R233, RZ, RZ, -R233 ;  /* 0x000000ffffe9e224 */ /* 0x000fe200078e0ae9 */
[----:B------:R-:W-:Y:S01]  /*1ca0*/  ISETP.GT.U32.AND P6, PT, R10, R221, PT ;  /* 0x000000dd0a00720c */ /* 0x000fe20003fc4070 */
[----:B------:R-:W-:Y:S01]  /*1cb0*/  @!P5 IMAD.IADD R223, R223, 0x1, -R10 ;  /* 0x00000001dfdfd824 */ /* 0x000fe200078e0a0a */
[----:B------:R-:W-:Y:S01]  /*1cc0*/  IABS R193, R177 ;  /* 0x000000b100c17213 */ /* 0x000fe20000000000 */
[----:B------:R-:W-:-:S03]  /*1cd0*/  IMAD.HI.U32 R9, R8, R219, RZ ;  /* 0x000000db08097227 */ /* 0x000fc600078e00ff */
[----:B------:R-:W-:Y:S01]  /*1ce0*/  ISETP.GT.U32.AND P5, PT, R10, R223, PT ;  /* 0x000000df0a00720c */ /* 0x000fe20003fa4070 */
[----:B------:R-:W-:Y:S02]  /*1cf0*/  IMAD.MOV R12, RZ, RZ, -R9 ;  /* 0x000000ffff0c7224 */ /* 0x000fe400078e0a09 */
[----:B------:R-:W-:-:S04]  /*1d00*/  IMAD.HI.U32 R9, R8, R213, RZ ;  /* 0x000000d508097227 */ /* 0x000fc800078e00ff */
[----:B------:R-:W-:Y:S01]  /*1d10*/  @!P3 IMAD.MOV R235, RZ, RZ, -R235 ;  /* 0x000000ffffebb224 */ /* 0x000fe200078e0aeb */
[----:B------:R-:W-:Y:S01]  /*1d20*/  ISETP.GE.AND P3, PT, R11, RZ, PT ;  /* 0x000000ff0b00720c */ /* 0x000fe20003f66270 */
[----:B------:R-:W-:Y:S01]  /*1d30*/  @!P2 IMAD.IADD R225, R225, 0x1, -R10 ;  /* 0x00000001e1e1a824 */ /* 0x000fe200078e0a0a */
[----:B------:R-:W-:Y:S01]  /*1d40*/  ISETP.GE.AND P2, PT, R190, RZ, PT ;  /* 0x000000ffbe00720c */ /* 0x000fe20003f46270 */
[----:B------:R-:W-:Y:S02]  /*1d50*/  IMAD R219, R10, R12, R219 ;  /* 0x0000000c0adb7224 */ /* 0x000fe400078e02db */
[----:B------:R-:W-:Y:S02]  /*1d60*/  IMAD.MOV R9, RZ, RZ, -R9 ;  /* 0x000000ffff097224 */ /* 0x000fe400078e0a09 */
[----:B------:R-:W-:-:S04]  /*1d70*/  IMAD.HI.U32 R11, R8, R215, RZ ;  /* 0x000000d7080b7227 */ /* 0x000fc800078e00ff */
[----:B------:R-:W-:Y:S02]  /*1d80*/  @!P6 IMAD.IADD R221, R221, 0x1, -R10 ;  /* 0x00000001dddde824 */ /* 0x000fe400078e0a0a */
[----:B------:R-:W-:Y:S01]  /*1d90*/  @!P4 IMAD.MOV R225, RZ, RZ, -R225 ;  /* 0x000000ffffe1c224 */ /* 0x000fe200078e0ae1 */
[C---:B------:R-:W-:Y:S01]  /*1da0*/  ISETP.GT.U32.AND P4, PT, R10.reuse, R219, PT ;  /* 0x000000db0a00720c */ /* 0x040fe20003f84070 */
[C---:B------:R-:W-:Y:S01]  /*1db0*/  IMAD R213, R10.reuse, R9, R213 ;  /* 0x000000090ad57224 */ /* 0x040fe200078e02d5 */
[----:B------:R-:W-:Y:S01]  /*1dc0*/  ISETP.GT.U32.AND P6, PT, R10, R221, PT ;  /* 0x000000dd0a00720c */ /* 0x000fe20003fc4070 */
[----:B------:R-:W-:Y:S02]  /*1dd0*/  IMAD.MOV R11, RZ, RZ, -R11 ;  /* 0x000000ffff0b7224 */ /* 0x000fe400078e0a0b */
[----:B------:R-:W-:-:S04]  /*1de0*/  IMAD.HI.U32 R9, R8, R211, RZ ;  /* 0x000000d308097227 */ /* 0x000fc800078e00ff */
[--C-:B------:R-:W-:Y:S01]  /*1df0*/  @!P5 IMAD.IADD R223, R223, 0x1, -R10.reuse ;  /* 0x00000001dfdfd824 */ /* 0x100fe200078e0a0a */
[----:B------:R-:W-:Y:S01]  /*1e00*/  ISETP.GE.AND P5, PT, R189, RZ, PT ;  /* 0x000000ffbd00720c */ /* 0x000fe20003fa6270 */
[C---:B------:R-:W-:Y:S01]  /*1e10*/  IMAD R215, R10.reuse, R11, R215 ;  /* 0x0000000b0ad77224 */ /* 0x040fe200078e02d7 */
[----:B------:R-:W-:Y:S01]  /*1e20*/  IABS R189, R179 ;  /* 0x000000b300bd7213 */ /* 0x000fe20000000000 */
[----:B------:R-:W-:Y:S02]  /*1e30*/  IMAD.MOV R9, RZ, RZ, -R9 ;  /* 0x000000ffff097224 */ /* 0x000fe400078e0a09 */
[----:B------:R-:W-:Y:S01]  /*1e40*/  @!P0 IMAD.MOV R223, RZ, RZ, -R223 ;  /* 0x000000ffffdf8224 */ /* 0x000fe200078e0adf */
[C---:B------:R-:W-:Y:S01]  /*1e50*/  ISETP.GT.U32.AND P0, PT, R10.reuse, R215, PT ;  /* 0x000000d70a00720c */ /* 0x040fe20003f04070 */
[----:B------:R-:W-:Y:S02]  /*1e60*/  IMAD R211, R10, R9, R211 ;  /* 0x000000090ad37224 */ /* 0x000fe400078e02d3 */
[----:B------:R-:W-:-:S02]  /*1e70*/  @!P4 IMAD.IADD R219, R219, 0x1, -R10 ;  /* 0x00000001dbdbc824 */ /* 0x000fc400078e0a0a */
[----:B------:R-:W-:Y:S01]  /*1e80*/  @!P6 IMAD.IADD R221, R221, 0x1, -R10 ;  /* 0x00000001dddde824 */ /* 0x000fe200078e0a0a */
[----:B------:R-:W-:Y:S01]  /*1e90*/  ISETP.GT.U32.AND P4, PT, R10, R211, PT ;  /* 0x000000d30a00720c */ /* 0x000fe20003f84070 */
[----:B------:R-:W-:Y:S01]  /*1ea0*/  IMAD.HI.U32 R9, R8, R209, RZ ;  /* 0x000000d108097227 */ /* 0x000fe200078e00ff */
[----:B------:R-:W-:-:S03]  /*1eb0*/  ISETP.GT.U32.AND P6, PT, R10, R213, PT ;  /* 0x000000d50a00720c */ /* 0x000fc60003fc4070 */
[----:B------:R-:W-:Y:S02]  /*1ec0*/  @!P1 IMAD.MOV R221, RZ, RZ, -R221 ;  /* 0x000000ffffdd9224 */ /* 0x000fe400078e0add */
[----:B------:R-:W-:Y:S01]  /*1ed0*/  @!P0 IMAD.IADD R215, R215, 0x1, -R10 ;  /* 0x00000001d7d78824 */ /* 0x000fe200078e0a0a */
[----:B------:R-:W-:Y:S01]  /*1ee0*/  ISETP.GT.U32.AND P0, PT, R10, R219, PT ;  /* 0x000000db0a00720c */ /* 0x000fe20003f04070 */
[----:B------:R-:W-:Y:S02]  /*1ef0*/  IMAD.MOV R9, RZ, RZ, -R9 ;  /* 0x000000ffff097224 */ /* 0x000fe400078e0a09 */
[----:B------:R-:W-:Y:S01]  /*1f00*/  IMAD.HI.U32 R11, R8, R207, RZ ;  /* 0x000000cf080b7227 */ /* 0x000fe200078e00ff */
[----:B------:R-:W-:-:S03]  /*1f10*/  ISETP.GT.U32.AND P1, PT, R10, R215, PT ;  /* 0x000000d70a00720c */ /* 0x000fc60003f24070 */
[--C-:B------:R-:W-:Y:S02]  /*1f20*/  @!P4 IMAD.IADD R211, R211, 0x1, -R10.reuse ;  /* 0x00000001d3d3c824 */ /* 0x100fe400078e0a0a */
[----:B------:R-:W-:Y:S02]  /*1f30*/  @!P6 IMAD.IADD R213, R213, 0x1, -R10 ;  /* 0x00000001d5d5e824 */ /* 0x000fe400078e0a0a */
[C---:B------:R-:W-:Y:S01]  /*1f40*/  IMAD R209, R10.reuse, R9, R209 ;  /* 0x000000090ad17224 */ /* 0x040fe200078e02d1 */
[C---:B------:R-:W-:Y:S01]  /*1f50*/  ISETP.GT.U32.AND P4, PT, R10.reuse, R211, PT ;  /* 0x000000d30a00720c */ /* 0x040fe20003f84070 */
[----:B------:R-:W-:Y:S01]  /*1f60*/  IMAD.MOV R11, RZ, RZ, -R11 ;  /* 0x000000ffff0b7224 */ /* 0x000fe200078e0a0b */
[----:B------:R-:W-:Y:S01]  /*1f70*/  ISETP.GT.U32.AND P6, PT, R10, R213, PT ;  /* 0x000000d50a00720c */ /* 0x000fe20003fc4070 */
[----:B------:R-:W-:-:S04]  /*1f80*/  IMAD.HI.U32 R9, R8, R205, RZ ;  /* 0x000000cd08097227 */ /* 0x000fc800078e00ff */
[C---:B------:R-:W-:Y:S02]  /*1f90*/  IMAD R207, R10.reuse, R11, R207 ;  /* 0x0000000b0acf7224 */ /* 0x040fe400078e02cf */
[----:B------:R-:W-:Y:S02]  /*1fa0*/  IMAD.MOV R9, RZ, RZ, -R9 ;  /* 0x000000ffff097224 */ /* 0x000fe400078e0a09 */
[--C-:B------:R-:W-:Y:S01]  /*1fb0*/  @!P1 IMAD.IADD R215, R215, 0x1, -R10.reuse ;  /* 0x00000001d7d79824 */ /* 0x100fe200078e0a0a */
[C---:B------:R-:W-:Y:S01]  /*1fc0*/  ISETP.GT.U32.AND P1, PT, R10.reuse, R207, PT ;  /* 0x000000cf0a00720c */ /* 0x040fe20003f24070 */
[C---:B------:R-:W-:Y:S02]  /*1fd0*/  IMAD R205, R10.reuse, R9, R205 ;  /* 0x000000090acd7224 */ /* 0x040fe400078e02cd */
[--C-:B------:R-:W-:Y:S02]  /*1fe0*/  @!P4 IMAD.IADD R211, R211, 0x1, -R10.reuse ;  /* 0x00000001d3d3c824 */ /* 0x100fe400078e0a0a */
[----:B------:R-:W-:Y:S01]  /*1ff0*/  @!P6 IMAD.IADD R213, R213, 0x1, -R10 ;  /* 0x00000001d5d5e824 */ /* 0x000fe200078e0a0a */
[----:B------:R-:W-:Y:S01]  /*2000*/  ISETP.GT.U32.AND P4, PT, R10, R205, PT ;  /* 0x000000cd0a00720c */ /* 0x000fe20003f84070 */
[----:B------:R-:W-:Y:S01]  /*2010*/  IMAD.HI.U32 R9, R8, R203, RZ ;  /* 0x000000cb08097227 */ /* 0x000fe200078e00ff */
[----:B------:R-:W-:-:S03]  /*2020*/  ISETP.GE.AND P6, PT, R188, RZ, PT ;  /* 0x000000ffbc00720c */ /* 0x000fc60003fc6270 */
[----:B------:R-:W-:Y:S02]  /*2030*/  IMAD.MOV R9, RZ, RZ, -R9 ;  /* 0x000000ffff097224 */ /* 0x000fe400078e0a09 */
[----:B------:R-:W-:Y:S01]  /*2040*/  @!P1 IMAD.IADD R207, R207, 0x1, -R10 ;  /* 0x00000001cfcf9824 */ /* 0x000fe200078e0a0a */
[----:B------:R-:W-:Y:S01]  /*2050*/  ISETP.GE.AND P1, PT, R187, RZ, PT ;  /* 0x000000ffbb00720c */ /* 0x000fe20003f26270 */
[----:B------:R-:W-:Y:S01]  /*2060*/  IMAD R203, R10, R9, R203 ;  /* 0x000000090acb7224 */ /* 0x000fe200078e02cb */
[----:B------:R-:W-:Y:S01]  /*2070*/  IABS R187, R173 ;  /* 0x000000ad00bb7213 */ /* 0x000fe20000000000 */
[----:B------:R-:W-:-:S04]  /*2080*/  IMAD.HI.U32 R9, R8, R201, RZ ;  /* 0x000000c908097227 */ /* 0x000fc800078e00ff */
[----:B------:R-:W-:Y:S01]  /*2090*/  @!P4 IMAD.IADD R205, R205, 0x1, -R10 ;  /* 0x00000001cdcdc824 */ /* 0x000fe200078e0a0a */
[C---:B------:R-:W-:Y:S01]  /*20a0*/  ISETP.GT.U32.AND P4, PT, R10.reuse, R207, PT ;  /* 0x000000cf0a00720c */ /* 0x040fe20003f84070 */
[----:B------:R-:W-:Y:S01]  /*20b0*/  @!P6 IMAD.MOV R211, RZ, RZ, -R211 ;  /* 0x000000ffffd3e224 */ /* 0x000fe200078e0ad3 */
[----:B------:R-:W-:Y:S01]  /*20c0*/  ISETP.GT.U32.AND P6, PT, R10, R203, PT ;  /* 0x000000cb0a00720c */ /* 0x000fe20003fc4070 */
[----:B------:R-:W-:-:S04]  /*20d0*/  IMAD.HI.U32 R11, R8, R199, RZ ;  /* 0x000000c7080b7227 */ /* 0x000fc800078e00ff */
[----:B------:R-:W-:Y:S02]  /*20e0*/  IMAD.MOV R9, RZ, RZ, -R9 ;  /* 0x000000ffff097224 */ /* 0x000fe400078e0a09 */
[----:B------:R-:W-:Y:S02]  /*20f0*/  IMAD.MOV R11, RZ, RZ, -R11 ;  /* 0x000000ffff0b7224 */ /* 0x000fe400078e0a0b */
[C---:B------:R-:W-:Y:S02]  /*2100*/  IMAD R201, R10.reuse, R9, R201 ;  /* 0x000000090ac97224 */ /* 0x040fe400078e02c9 */
[C---:B------:R-:W-:Y:S02]  /*2110*/  IMAD R199, R10.reuse, R11, R199 ;  /* 0x0000000b0ac77224 */ /* 0x040fe400078e02c7 */
[--C-:B------:R-:W-:Y:S01]  /*2120*/  @!P4 IMAD.IADD R207, R207, 0x1, -R10.reuse ;  /* 0x00000001cfcfc824 */ /* 0x100fe200078e0a0a */
[C---:B------:R-:W-:Y:S01]  /*2130*/  ISETP.GT.U32.AND P4, PT, R10.reuse, R201, PT ;  /* 0x000000c90a00720c */ /* 0x040fe20003f84070 */
[----:B------:R-:W-:Y:S01]  /*2140*/  @!P6 IMAD.IADD R203, R203, 0x1, -R10 ;  /* 0x00000001cbcbe824 */ /* 0x000fe200078e0a0a */
[----:B------:R-:W-:Y:S01]  /*2150*/  ISETP.GT.U32.AND P6, PT, R10, R199, PT ;  /* 0x000000c70a00720c */ /* 0x000fe20003fc4070 */
[----:B------:R-:W-:-:S04]  /*2160*/  IMAD.HI.U32 R11, R8, R195, RZ ;  /* 0x000000c3080b7227 */ /* 0x000fc800078e00ff */
[----:B------:R-:W-:Y:S02]  /*2170*/  IMAD.MOV R11, RZ, RZ, -R11 ;  /* 0x000000ffff0b7224 */ /* 0x000fe400078e0a0b */
[----:B------:R-:W-:-:S04]  /*2180*/  IMAD.HI.U32 R9, R8, R197, RZ ;  /* 0x000000c508097227 */ /* 0x000fc800078e00ff */
[--C-:B------:R-:W-:Y:S01]  /*2190*/  @!P4 IMAD.IADD R201, R201, 0x1, -R10.reuse ;  /* 0x00000001c9c9c824 */ /* 0x100fe200078e0a0a */
[C---:B------:R-:W-:Y:S01]  /*21a0*/  ISETP.GT.U32.AND P4, PT, R10.reuse, R203, PT ;  /* 0x000000cb0a00720c */ /* 0x040fe20003f84070 */
[----:B------:R-:W-:Y:S02]  /*21b0*/  @!P6 IMAD.IADD R199, R199, 0x1, -R10 ;  /* 0x00000001c7c7e824 */ /* 0x000fe400078e0a0a */
[C---:B------:R-:W-:Y:S01]  /*21c0*/  IMAD R195, R10.reuse, R11, R195 ;  /* 0x0000000b0ac37224 */ /* 0x040fe200078e02c3 */
[C---:B------:R-:W-:Y:S01]  /*21d0*/  ISETP.GT.U32.AND P6, PT, R10.reuse, R201, PT ;  /* 0x000000c90a00720c */ /* 0x040fe20003fc4070 */
[----:B------:R-:W-:Y:S02]  /*21e0*/  IMAD.MOV R9, RZ, RZ, -R9 ;  /* 0x000000ffff097224 */ /* 0x000fe400078e0a09 */
[----:B------:R-:W-:Y:S01]  /*21f0*/  @!P1 IMAD.MOV R207, RZ, RZ, -R207 ;  /* 0x000000ffffcf9224 */ /* 0x000fe200078e0acf */
[C---:B------:R-:W-:Y:S01]  /*2200*/  ISETP.GT.U32.AND P1, PT, R10.reuse, R199, PT ;  /* 0x000000c70a00720c */ /* 0x040fe20003f24070 */
[----:B------:R-:W-:-:S02]  /*2210*/  IMAD R197, R10, R9, R197 ;  /* 0x000000090ac57224 */ /* 0x000fc400078e02c5 */
[----:B------:R-:W-:-:S04]  /*2220*/  IMAD.HI.U32 R9, R8, R193, RZ ;  /* 0x000000c108097227 */ /* 0x000fc800078e00ff */
[----:B------:R-:W-:Y:S02]  /*2230*/  IMAD.MOV R9, RZ, RZ, -R9 ;  /* 0x000000ffff097224 */ /* 0x000fe400078e0a09 */
[--C-:B------:R-:W-:Y:S01]  /*2240*/  @!P6 IMAD.IADD R201, R201, 0x1, -R10.reuse ;  /* 0x00000001c9c9e824 */ /* 0x100fe200078e0a0a */
[C---:B------:R-:W-:Y:S01]  /*2250*/  ISETP.GT.U32.AND P6, PT, R10.reuse, R195, PT ;  /* 0x000000c30a00720c */ /* 0x040fe20003fc4070 */
[----:B------:R-:W-:Y:S01]  /*2260*/  @!P0 IMAD.IADD R219, R219, 0x1, -R10 ;  /* 0x00000001dbdb8824 */ /* 0x000fe200078e0a0a */
[C---:B------:R-:W-:Y:S01]  /*2270*/  ISETP.GT.U32.AND P0, PT, R10.reuse, R209, PT ;  /* 0x000000d10a00720c */ /* 0x040fe20003f04070 */
[----:B------:R-:W-:Y:S02]  /*2280*/  IMAD R193, R10, R9, R193 ;  /* 0x000000090ac17224 */ /* 0x000fe400078e02c1 */
[----:B------:R-:W-:-:S04]  /*2290*/  IMAD.HI.U32 R9, R8, R191, RZ ;  /* 0x000000bf08097227 */ /* 0x000fc800078e00ff */
[--C-:B------:R-:W-:Y:S01]  /*22a0*/  @!P1 IMAD.IADD R199, R199, 0x1, -R10.reuse ;  /* 0x00000001c7c79824 */ /* 0x100fe200078e0a0a */
[C---:B------:R-:W-:Y:S01]  /*22b0*/  ISETP.GT.U32.AND P1, PT, R10.reuse, R193, PT ;  /* 0x000000c10a00720c */ /* 0x040fe20003f24070 */
[----:B------:R-:W-:Y:S02]  /*22c0*/  IMAD.MOV R11, RZ, RZ, -R9 ;  /* 0x000000ffff0b7224 */ /* 0x000fe400078e0a09 */
[----:B------:R-:W-:Y:S02]  /*22d0*/  @!P6 IMAD.IADD R195, R195, 0x1, -R10 ;  /* 0x00000001c3c3e824 */ /* 0x000fe400078e0a0a */
[----:B------:R-:W-:Y:S02]  /*22e0*/  IMAD R191, R10, R11, R191 ;  /* 0x0000000b0abf7224 */ /* 0x000fe400078e02bf */
[----:B------:R-:W-:Y:S01]  /*22f0*/  IMAD.HI.U32 R9, R8, R189, RZ ;  /* 0x000000bd08097227 */ /* 0x000fe200078e00ff */
[----:B------:R-:W-:-:S03]  /*2300*/  ISETP.GT.U32.AND P6, PT, R10, R195, PT ;  /* 0x000000c30a00720c */ /* 0x000fc60003fc4070 */
[----:B------:R-:W-:Y:S01]  /*2310*/  @!P0 IMAD.IADD R209, R209, 0x1, -R10 ;  /* 0x00000001d1d18824 */ /* 0x000fe200078e0a0a */
[----:B------:R-:W-:Y:S01]  /*2320*/  ISETP.GE.AND P0, PT, R186, RZ, PT ;  /* 0x000000ffba00720c */ /* 0x000fe20003f06270 */
[----:B------:R-:W-:Y:S02]  /*2330*/  IMAD.MOV R12, RZ, RZ, -R9 ;  /* 0x000000ffff0c7224 */ /* 0x000fe400078e0a09 */
[----:B------:R-:W-:Y:S01]  /*2340*/  @!P2 IMAD.MOV R215, RZ, RZ, -R215 ;  /* 0x000000ffffd7a224 */ /* 0x000fe200078e0ad7 */
[----:B------:R-:W-:Y:S01]  /*2350*/  ISETP.GT.U32.AND P2, PT, R10, R205, PT ;  /* 0x000000cd0a00720c */ /* 0x000fe20003f44070 */
[----:B------:R-:W-:-:S04]  /*2360*/  IMAD.HI.U32 R9, R8, R187, RZ ;  /* 0x000000bb08097227 */ /* 0x000fc800078e00ff */
[--C-:B------:R-:W-:Y:S01]  /*2370*/  @!P6 IMAD.IADD R195, R195, 0x1, -R10.reuse ;  /* 0x00000001c3c3e824 */ /* 0x100fe200078e0a0a */
[C---:B------:R-:W-:Y:S01]  /*2380*/  ISETP.GT.U32.AND P6, PT, R10.reuse, R191, PT ;  /* 0x000000bf0a00720c */ /* 0x040fe20003fc4070 */
[----:B------:R-:W-:Y:S01]  /*2390*/  @!P3 IMAD.MOV R219, RZ, RZ, -R219 ;  /* 0x000000ffffdbb224 */ /* 0x000fe200078e0adb */
[C---:B------:R-:W-:Y:S01]  /*23a0*/  ISETP.GT.U32.AND P3, PT, R10.reuse, R209, PT ;  /* 0x000000d10a00720c */ /* 0x040fe20003f64070 */
[--C-:B------:R-:W-:Y:S02]  /*23b0*/  @!P1 IMAD.IADD R193, R193, 0x1, -R10.reuse ;  /* 0x00000001c1c19824 */ /* 0x100fe400078e0a0a */
[----:B------:R-:W-:Y:S02]  /*23c0*/  IMAD.MOV R9, RZ, RZ, -R9 ;  /* 0x000000ffff097224 */ /* 0x000fe400078e0a09 */
[----:B------:R-:W-:Y:S01]  /*23d0*/  @!P5 IMAD.MOV R213, RZ, RZ, -R213 ;  /* 0x000000ffffd5d224 */ /* 0x000fe200078e0ad5 */
[C---:B------:R-:W-:Y:S01]  /*23e0*/  ISETP.GT.U32.AND P1, PT, R10.reuse, R193, PT ;  /* 0x000000c10a00720c */ /* 0x040fe20003f24070 */
[C---:B------:R-:W-:Y:S01]  /*23f0*/  IMAD R187, R10.reuse, R9, R187 ;  /* 0x000000090abb7224 */ /* 0x040fe200078e02bb */
[----:B------:R-:W-:Y:S01]  /*2400*/  ISETP.GE.AND P5, PT, R183, RZ, PT ;  /* 0x000000ffb700720c */ /* 0x000fe20003fa6270 */
[--C-:B------:R-:W-:Y:S01]  /*2410*/  @!P4 IMAD.IADD R203, R203, 0x1, -R10.reuse ;  /* 0x00000001cbcbc824 */ /* 0x100fe200078e0a0a */
[----:B------:R-:W-:Y:S01]  /*2420*/  IABS R183, R175 ;  /* 0x000000af00b77213 */ /* 0x000fe20000000000 */
[--C-:B------:R-:W-:Y:S01]  /*2430*/  @!P6 IMAD.IADD R191, R191, 0x1, -R10.reuse ;  /* 0x00000001bfbfe824 */ /* 0x100fe200078e0a0a */
[C---:B------:R-:W-:Y:S01]  /*2440*/  ISETP.GT.U32.AND P4, PT, R10.reuse, R197, PT ;  /* 0x000000c50a00720c */ /* 0x040fe20003f84070 */
[----:B------:R-:W-:Y:S01]  /*2450*/  @!P2 IMAD.IADD R205, R205, 0x1, -R10 ;  /* 0x00000001cdcda824 */ /* 0x000fe200078e0a0a */
[----:B------:R-:W-:Y:S01]  /*2460*/  ISETP.GT.U32.AND P6, PT, R10, R187, PT ;  /* 0x000000bb0a00720c */ /* 0x000fe20003fc4070 */
[----:B------:R-:W-:Y:S01]  /*2470*/  IMAD.HI.U32 R9, R8, R183, RZ ;  /* 0x000000b708097227 */ /* 0x000fe200078e00ff */
[----:B------:R-:W-:-:S02]  /*2480*/  ISETP.GE.AND P2, PT, R185, RZ, PT ;  /* 0x000000ffb900720c */ /* 0x000fc40003f46270 */
[----:B------:R-:W-:Y:S01]  /*2490*/  IABS R185, R174 ;  /* 0x000000ae00b97213 */ /* 0x000fe20000000000 */
[--C-:B------:R-:W-:Y:S01]  /*24a0*/  @!P3 IMAD.IADD R209, R209, 0x1, -R10.reuse ;  /* 0x00000001d1d1b824 */ /* 0x100fe200078e0a0a */
[----:B------:R-:W-:Y:S01]  /*24b0*/  ISETP.GE.AND P3, PT, R184, RZ, PT ;  /* 0x000000ffb800720c */ /* 0x000fe20003f66270 */
[C---:B------:R-:W-:Y:S02]  /*24c0*/  IMAD R189, R10.reuse, R12, R189 ;  /* 0x0000000c0abd7224 */ /* 0x040fe400078e02bd */
[----:B------:R-:W-:Y:S02]  /*24d0*/  IMAD.MOV R9, RZ, RZ, -R9 ;  /* 0x000000ffff097224 */ /* 0x000fe400078e0a09 */
[----:B------:R-:W-:Y:S01]  /*24e0*/  @!P1 IMAD.IADD R193, R193, 0x1, -R10 ;  /* 0x00000001c1c19824 */ /* 0x000fe200078e0a0a */
[----:B------:R-:W-:Y:S01]  /*24f0*/  ISETP.GT.U32.AND P1, PT, R10, R189, PT ;  /* 0x000000bd0a00720c */ /* 0x000fe20003f24070 */
[----:B------:R-:W-:Y:S01]  /*2500*/  @!P0 IMAD.MOV R209, RZ, RZ, -R209 ;  /* 0x000000ffffd18224 */ /* 0x000fe200078e0ad1 */
[----:B------:R-:W-:Y:S01]  /*2510*/  ISETP.GE.AND P0, PT, R182, RZ, PT ;  /* 0x000000ffb600720c */ /* 0x000fe20003f06270 */
[----:B------:R-:W-:-:S04]  /*2520*/  IMAD.HI.U32 R11, R8, R185, RZ ;  /* 0x000000b9080b7227 */ /* 0x000fc800078e00ff */
[C---:B------:R-:W-:Y:S02]  /*2530*/  IMAD R183, R10.reuse, R9, R183 ;  /* 0x000000090ab77224 */ /* 0x040fe400078e02b7 */
[----:B------:R-:W-:Y:S02]  /*2540*/  IMAD.MOV R11, RZ, RZ, -R11 ;  /* 0x000000ffff0b7224 */ /* 0x000fe400078e0a0b */
[--C-:B------:R-:W-:Y:S02]  /*2550*/  @!P4 IMAD.IADD R197, R197, 0x1, -R10.reuse ;  /* 0x00000001c5c5c824 */ /* 0x100fe400078e0a0a */
[--C-:B------:R-:W-:Y:S01]  /*2560*/  @!P6 IMAD.IADD R187, R187, 0x1, -R10.reuse ;  /* 0x00000001bbbbe824 */ /* 0x100fe200078e0a0a */
[C---:B------:R-:W-:Y:S01]  /*2570*/  ISETP.GT.U32.AND P6, PT, R10.reuse, R183, PT ;  /* 0x000000b70a00720c */ /* 0x040fe20003fc4070 */
[----:B------:R-:W-:Y:S01]  /*2580*/  @!P3 IMAD.MOV R203, RZ, RZ, -R203 ;  /* 0x000000ffffcbb224 */ /* 0x000fe200078e0acb */
[----:B------:R-:W-:Y:S01]  /*2590*/  ISETP.GE.AND P3, PT, R181, RZ, PT ;  /* 0x000000ffb500720c */ /* 0x000fe20003f66270 */
[C---:B------:R-:W-:Y:S01]  /*25a0*/  IMAD R185, R10.reuse, R11, R185 ;  /* 0x0000000b0ab97224 */ /* 0x040fe200078e02b9 */
[C---:B------:R-:W-:Y:S01]  /*25b0*/  ISETP.GT.U32.AND P4, PT, R10.reuse, R197, PT ;  /* 0x000000c50a00720c */ /* 0x040fe20003f84070 */
[----:B------:R-:W-:Y:S01]  /*25c0*/  @!P1 IMAD.IADD R189, R189, 0x1, -R10 ;  /* 0x00000001bdbd9824 */ /* 0x000fe200078e0a0a */
[----:B------:R-:W-:Y:S01]  /*25d0*/  IABS R181, R176 ;  /* 0x000000b000b57213 */ /* 0x000fe20000000000 */
[----:B------:R-:W-:Y:S01]  /*25e0*/  @!P5 IMAD.MOV R205, RZ, RZ, -R205 ;  /* 0x000000ffffcdd224 */ /* 0x000fe200078e0acd */
[----:B------:R-:W-:Y:S01]  /*25f0*/  ISETP.GT.U32.AND P1, PT, R10, R185, PT ;  /* 0x000000b90a00720c */ /* 0x000fe20003f24070 */
[----:B------:R-:W-:Y:S01]  /*2600*/  @!P0 IMAD.MOV R199, RZ, RZ, -R199 ;  /* 0x000000ffffc78224 */ /* 0x000fe200078e0ac7 */
[----:B------:R-:W-:Y:S01]  /*2610*/  ISETP.GE.AND P5, PT, R180, RZ, PT ;  /* 0x000000ffb400720c */ /* 0x000fe20003fa6270 */
[----:B------:R-:W-:Y:S01]  /*2620*/  IMAD.HI.U32 R9, R8, R181, RZ ;  /* 0x000000b508097227 */ /* 0x000fe200078e00ff */
[----:B------:R-:W-:-:S03]  /*2630*/  ISETP.GT.U32.AND P0, PT, R10, R191, PT ;  /* 0x000000bf0a00720c */ /* 0x000fc60003f04070 */
[----:B------:R-:W-:Y:S01]  /*2640*/  @!P2 IMAD.MOV R201, RZ, RZ, -R201 ;  /* 0x000000ffffc9a224 */ /* 0x000fe200078e0ac9 */
[----:B------:R-:W-:Y:S01]  /*2650*/  ISETP.GE.AND P2, PT, R177, RZ, PT ;  /* 0x000000ffb100720c */ /* 0x000fe20003f46270 */
[----:B------:R-:W-:Y:S01]  /*2660*/  IMAD.MOV R13, RZ, RZ, -R9 ;  /* 0x000000ffff0d7224 */ /* 0x000fe200078e0a09 */
[----:B------:R-:W-:Y:S01]  /*2670*/  IABS R177, R169 ;  /* 0x000000a900b17213 */ /* 0x000fe20000000000 */
[--C-:B------:R-:W-:Y:S02]  /*2680*/  @!P6 IMAD.IADD R183, R183, 0x1, -R10.reuse ;  /* 0x00000001b7b7e824 */ /* 0x100fe400078e0a0a */
[----:B------:R-:W-:Y:S01]  /*2690*/  @!P4 IMAD.IADD R197, R197, 0x1, -R10 ;  /* 0x00000001c5c5c824 */ /* 0x000fe200078e0a0a */
[----:B------:R-:W-:Y:S01]  /*26a0*/  ISETP.GE.AND P4, PT, R178, RZ, PT ;  /* 0x000000ffb200720c */ /* 0x000fe20003f86270 */
[C---:B------:R-:W-:Y:S01]  /*26b0*/  IMAD R181, R10.reuse, R13, R181 ;  /* 0x0000000d0ab57224 */ /* 0x040fe200078e02b5 */
[----:B------:R-:W-:Y:S01]  /*26c0*/  ISETP.GT.U32.AND P6, PT, R10, R183, PT ;  /* 0x000000b70a00720c */ /* 0x000fe20003fc4070 */
[----:B------:R-:W-:Y:S01]  /*26d0*/  IMAD.HI.U32 R9, R8, R27, RZ ;  /* 0x0000001b08097227 */ /* 0x000fe200078e00ff */
[----:B------:R-:W-:-:S03]  /*26e0*/  IABS R13, R168 ;  /* 0x000000a8000d7213 */ /* 0x000fc60000000000 */
[--C-:B------:R-:W-:Y:S01]  /*26f0*/  @!P1 IMAD.IADD R185, R185, 0x1, -R10.reuse ;  /* 0x00000001b9b99824 */ /* 0x100fe200078e0a0a */
[----:B------:R-:W-:Y:S01]  /*2700*/  ISETP.GE.AND P1, PT, R179, RZ, PT ;  /* 0x000000ffb300720c */ /* 0x000fe20003f26270 */
[----:B------:R-:W-:Y:S01]  /*2710*/  @!P3 IMAD.MOV R195, RZ, RZ, -R195 ;  /* 0x000000ffffc3b224 */ /* 0x000fe200078e0ac3 */
[C---:B------:R-:W-:Y:S01]  /*2720*/  ISETP.GT.U32.AND P3, PT, R10.reuse, R187, PT ;  /* 0x000000bb0a00720c */ /* 0x040fe20003f64070 */
[----:B------:R-:W-:Y:S01]  /*2730*/  @!P5 IMAD.MOV R197, RZ, RZ, -R197 ;  /* 0x000000ffffc5d224 */ /* 0x000fe200078e0ac5 */
[C---:B------:R-:W-:Y:S01]  /*2740*/  ISETP.GT.U32.AND P5, PT, R10.reuse, R189, PT ;  /* 0x000000bd0a00720c */ /* 0x040fe20003fa4070 */
[----:B------:R-:W-:Y:S01]  /*2750*/  @!P0 IMAD.IADD R191, R191, 0x1, -R10 ;  /* 0x00000001bfbf8824 */ /* 0x000fe200078e0a0a */
[----:B------:R-:W-:Y:S01]  /*2760*/  ISETP.GT.U32.AND P0, PT, R10, R181, PT ;  /* 0x000000b50a00720c */ /* 0x000fe20003f04070 */
[----:B------:R-:W-:-:S04]  /*2770*/  IMAD.HI.U32 R12, R8, R177, RZ ;  /* 0x000000b1080c7227 */ /* 0x000fc800078e00ff */
[----:B------:R-:W-:-:S04]  /*2780*/  IMAD.HI.U32 R11, R8, R25, RZ ;  /* 0x00000019080b7227 */ /* 0x000fc800078e00ff */
[----:B------:R-:W-:Y:S02]  /*2790*/  IMAD.MOV R9, RZ, RZ, -R9 ;  /* 0x000000ffff097224 */ /* 0x000fe400078e0a09 */
[----:B------:R-:W-:Y:S01]  /*27a0*/  @!P2 IMAD.MOV R193, RZ, RZ, -R193 ;  /* 0x000000ffffc1a224 */ /* 0x000fe200078e0ac1 */
[C---:B------:R-:W-:Y:S01]  /*27b0*/  ISETP.GT.U32.AND P2, PT, R10.reuse, R185, PT ;  /* 0x000000b90a00720c */ /* 0x040fe20003f44070 */
[----:B------:R-:W-:Y:S02]  /*27c0*/  IMAD.MOV R12, RZ, RZ, -R12 ;  /* 0x000000ffff0c7224 */ /* 0x000fe400078e0a0c */
[----:B------:R-:W-:Y:S02]  /*27d0*/  IMAD.MOV R11, RZ, RZ, -R11 ;  /* 0x000000ffff0b7224 */ /* 0x000fe400078e0a0b */
[C---:B------:R-:W-:Y:S01]  /*27e0*/  IMAD R9, R10.reuse, R9, R27 ;  /* 0x000000090a097224 */ /* 0x040fe200078e021b */
[----:B------:R-:W-:Y:S01]  /*27f0*/  IABS R27, R147 ;  /* 0x00000093001b7213 */ /* 0x000fe20000000000 */
[----:B------:R-:W-:-:S02]  /*2800*/  IMAD R177, R10, R12, R177 ;  /* 0x0000000c0ab17224 */ /* 0x000fc400078e02b1 */
        /* <DEDUP_REMOVED lines=10> */
[----:B------:R-:W-:-:S04]  /*28b0*/  IMAD.HI.U32 R11, R8, R13, RZ ;  /* 0x0000000d080b7227 */ /* 0x000fc800078e00ff */
[--C-:B------:R-:W-:Y:S01]  /*28c0*/  @!P2 IMAD.IADD R185, R185, 0x1, -R10.reuse ;  /* 0x00000001b9b9a824 */ /* 0x100fe200078e0a0a */
[----:B------:R-:W-:Y:S01]  /*28d0*/  ISETP.GE.AND P2, PT, R173, RZ, PT ;  /* 0x000000ffad00720c */ /* 0x000fe20003f46270 */
[----:B------:R-:W-:Y:S02]  /*28e0*/  IMAD.MOV R11, RZ, RZ, -R11 ;  /* 0x000000ffff0b7224 */ /* 0x000fe400078e0a0b */
[----:B------:R-:W-:Y:S01]  /*28f0*/  @!P6 IMAD.IADD R9, R9, 0x1, -R10 ;  /* 0x000000010909e824 */ /* 0x000fe200078e0a0a */
[C---:B------:R-:W-:Y:S01]  /*2900*/  ISETP.GT.U32.AND P6, PT, R10.reuse, R181, PT ;  /* 0x000000b50a00720c */ /* 0x040fe20003fc4070 */
[----:B------:R-:W-:Y:S01]  /*2910*/  IMAD R173, R10, R11, R13 ;  /* 0x0000000b0aad7224 */ /* 0x000fe200078e020d */
[----:B------:R-:W-:Y:S01]  /*2920*/  IABS R13, R163 ;  /* 0x000000a3000d7213 */ /* 0x000fe20000000000 */
[----:B------:R-:W-:-:S04]  /*2930*/  IMAD.HI.U32 R12, R8, R25, RZ ;  /* 0x00000019080c7227 */ /* 0x000fc800078e00ff */
[--C-:B------:R-:W-:Y:S01]  /*2940*/  @!P3 IMAD.IADD R177, R177, 0x1, -R10.reuse ;  /* 0x00000001b1b1b824 */ /* 0x100fe200078e0a0a */
[----:B------:R-:W-:Y:S01]  /*2950*/  ISETP.GE.AND P3, PT, R176, RZ, PT ;  /* 0x000000ffb000720c */ /* 0x000fe20003f66270 */
[----:B------:R-:W-:Y:S01]  /*2960*/  @!P5 IMAD.IADD R179, R179, 0x1, -R10 ;  /* 0x00000001b3b3d824 */ /* 0x000fe200078e0a0a */
[----:B------:R-:W-:Y:S01]  /*2970*/  ISETP.GE.AND P5, PT, R175, RZ, PT ;  /* 0x000000ffaf00720c */ /* 0x000fe20003fa6270 */
[----:B------:R-:W-:Y:S01]  /*2980*/  @!P0 IMAD.MOV R185, RZ, RZ, -R185 ;  /* 0x000000ffffb98224 */ /* 0x000fe200078e0ab9 */
[C---:B------:R-:W-:Y:S01]  /*2990*/  ISETP.GT.U32.AND P0, PT, R10.reuse, R173, PT ;  /* 0x000000ad0a00720c */ /* 0x040fe20003f04070 */
[----:B------:R-:W-:Y:S02]  /*29a0*/  IMAD.MOV R12, RZ, RZ, -R12 ;  /* 0x000000ffff0c7224 */ /* 0x000fe400078e0a0c */
[----:B------:R-:W-:Y:S01]  /*29b0*/  @!P2 IMAD.MOV R187, RZ, RZ, -R187 ;  /* 0x000000ffffbba224 */ /* 0x000fe200078e0abb */
[C---:B------:R-:W-:Y:S01]  /*29c0*/  ISETP.GT.U32.AND P2, PT, R10.reuse, R177, PT ;  /* 0x000000b10a00720c */ /* 0x040fe20003f44070 */
[----:B------:R-:W-:Y:S01]  /*29d0*/  @!P1 IMAD.MOV R189, RZ, RZ, -R189 ;  /* 0x000000ffffbd9224 */ /* 0x000fe200078e0abd */
[C---:B------:R-:W-:Y:S01]  /*29e0*/  ISETP.GT.U32.AND P1, PT, R10.reuse, R179, PT ;  /* 0x000000b30a00720c */ /* 0x040fe20003f24070 */
[C---:B------:R-:W-:Y:S01]  /*29f0*/  IMAD R11, R10.reuse, R12, R25 ;  /* 0x0000000c0a0b7224 */ /* 0x040fe200078e0219 */
[----:B------:R-:W-:Y:S01]  /*2a00*/  IABS R25, R151 ;  /* 0x0000009700197213 */ /* 0x000fe20000000000 */
[----:B------:R-:W-:Y:S01]  /*2a10*/  @!P4 IMAD.MOV R191, RZ, RZ, -R191 ;  /* 0x000000ffffbfc224 */ /* 0x000fe200078e0abf */
[C---:B------:R-:W-:Y:S01]  /*2a20*/  ISETP.GT.U32.AND P4, PT, R10.reuse, R9, PT ;  /* 0x000000090a00720c */ /* 0x040fe20003f84070 */
[----:B------:R-:W-:Y:S01]  /*2a30*/  @!P6 IMAD.IADD R181, R181, 0x1, -R10 ;  /* 0x00000001b5b5e824 */ /* 0x000fe200078e0a0a */
[----:B------:R-:W-:Y:S01]  /*2a40*/  ISETP.GT.U32.AND P6, PT, R10, R11, PT ;  /* 0x0000000b0a00720c */ /* 0x000fe20003fc4070 */
[----:B------:R-:W-:-:S04]  /*2a50*/  IMAD.HI.U32 R12, R8, R13, RZ ;  /* 0x0000000d080c7227 */ /* 0x000fc800078e00ff */
[----:B------:R-:W-:Y:S01]  /*2a60*/  @!P0 IMAD.IADD R173, R173, 0x1, -R10 ;  /* 0x00000001adad8824 */ /* 0x000fe200078e0a0a */
[----:B------:R-:W-:Y:S01]  /*2a70*/  ISETP.GE.AND P0, PT, R171, RZ, PT ;  /* 0x000000ffab00720c */ /* 0x000fe20003f06270 */
[----:B------:R-:W-:Y:S02]  /*2a80*/  IMAD.MOV R12, RZ, RZ, -R12 ;  /* 0x000000ffff0c7224 */ /* 0x000fe400078e0a0c */
[--C-:B------:R-:W-:Y:S01]  /*2a90*/  @!P2 IMAD.IADD R177, R177, 0x1, -R10.reuse ;  /* 0x00000001b1b1a824 */ /* 0x100fe200078e0a0a */
[----:B------:R-:W-:Y:S01]  /*2aa0*/  ISETP.GE.AND P2, PT, R172, RZ, PT ;  /* 0x000000ffac00720c */ /* 0x000fe20003f46270 */
[----:B------:R-:W-:Y:S01]  /*2ab0*/  @!P1 IMAD.IADD R179, R179, 0x1, -R10 ;  /* 0x00000001b3b39824 */ /* 0x000fe200078e0a0a */
[----:B------:R-:W-:Y:S01]  /*2ac0*/  ISETP.GE.AND P1, PT, R169, RZ, PT ;  /* 0x000000ffa900720c */ /* 0x000fe20003f26270 */
[----:B------:R-:W-:Y:S01]  /*2ad0*/  @!P3 IMAD.MOV R181, RZ, RZ, -R181 ;  /* 0x000000ffffb5b224 */ /* 0x000fe200078e0ab5 */
[----:B------:R-:W-:Y:S01]  /*2ae0*/  ISETP.GT.U32.AND P3, PT, R10, R173, PT ;  /* 0x000000ad0a00720c */ /* 0x000fe20003f64070 */
[----:B------:R-:W-:Y:S01]  /*2af0*/  @!P5 IMAD.MOV R183, RZ, RZ, -R183 ;  /* 0x000000ffffb7d224 */ /* 0x000fe200078e0ab7 */
[----:B------:R-:W-:Y:S01]  /*2b00*/  ISETP.GE.AND P5, PT, R170, RZ, PT ;  /* 0x000000ffaa00720c */ /* 0x000fe20003fa6270 */
[----:B------:R-:W-:-:S02]  /*2b10*/  IMAD R169, R10, R12, R13 ;  /* 0x0000000c0aa97224 */ /* 0x000fc400078e020d */
[----:B------:R-:W-:Y:S02]  /*2b20*/  IMAD.MOV.U32 R13, RZ, RZ, R14 ;  /* 0x000000ffff0d7224 */ /* 0x000fe400078e000e */
[--C-:B------:R-:W-:Y:S01]  /*2b30*/  @!P4 IMAD.IADD R9, R9, 0x1, -R10.reuse ;  /* 0x000000010909c824 */ /* 0x100fe200078e0a0a */
[----:B------:R-:W-:Y:S01]  /*2b40*/  ISETP.GE.AND P4, PT, R168, RZ, PT ;  /* 0x000000ffa800720c */ /* 0x000fe20003f86270 */
[----:B------:R-:W-:Y:S01]  /*2b50*/  @!P6 IMAD.IADD R11, R11, 0x1, -R10 ;  /* 0x000000010b0be824 */ /* 0x000fe200078e0a0a */
[----:B------:R-:W-:Y:S01]  /*2b60*/  ISETP.GT.U32.AND P6, PT, R10, R169, PT ;  /* 0x000000a90a00720c */ /* 0x000fe20003fc4070 */
[----:B------:R-:W-:-:S04]  /*2b70*/  IMAD.HI.U32 R12, R8, R13, RZ ;  /* 0x0000000d080c7227 */ /* 0x000fc800078e00ff */
[----:B------:R-:W-:Y:S01]  /*2b80*/  IMAD.MOV.U32 R175, RZ, RZ, R9 ;  /* 0x000000ffffaf7224 */ /* 0x000fe200078e0009 */
[----:B------:R-:W-:Y:S01]  /*2b90*/  IABS R9, R161 ;  /* 0x000000a100097213 */ /* 0x000fe20000000000 */
[----:B------:R-:W-:Y:S02]  /*2ba0*/  IMAD.MOV R12, RZ, RZ, -R12 ;  /* 0x000000ffff0c7224 */ /* 0x000fe400078e0a0c */
[----:B------:R-:W-:Y:S01]  /*2bb0*/  @!P2 IMAD.MOV R175, RZ, RZ, -R175 ;  /* 0x000000ffffafa224 */ /* 0x000fe200078e0aaf */
[----:B------:R-:W-:Y:S01]  /*2bc0*/  ISETP.GE.AND P2, PT, R165, RZ, PT ;  /* 0x000000ffa500720c */ /* 0x000fe20003f46270 */
[--C-:B------:R-:W-:Y:S01]  /*2bd0*/  @!P3 IMAD.IADD R173, R173, 0x1, -R10.reuse ;  /* 0x00000001adadb824 */ /* 0x100fe200078e0a0a */
[----:B------:R-:W-:Y:S01]  /*2be0*/  IABS R165, R167 ;  /* 0x000000a700a57213 */ /* 0x000fe20000000000 */
        /* <DEDUP_REMOVED lines=11> */
[----:B------:R-:W-:-:S02]  /*2ca0*/  IABS R163, R7 ;  /* 0x0000000700a37213 */ /* 0x000fc40000000000 */
[----:B------:R-:W-:Y:S01]  /*2cb0*/  ISETP.GT.U32.AND P4, PT, R10, R169, PT ;  /* 0x000000a90a00720c */ /* 0x000fe20003f84070 */
[----:B------:R-:W-:Y:S01]  /*2cc0*/  IMAD.MOV R24, RZ, RZ, -R24 ;  /* 0x000000ffff187224 */ /* 0x000fe200078e0a18 */
[----:B------:R-:W-:Y:S01]  /*2cd0*/  IABS R12, R153 ;  /* 0x00000099000c7213 */ /* 0x000fe20000000000 */
[----:B------:R-:W-:Y:S01]  /*2ce0*/  @!P5 IMAD.IADD R11, R11, 0x1, -R10 ;  /* 0x000000010b0bd824 */ /* 0x000fe200078e0a0a */
[----:B------:R-:W-:Y:S01]  /*2cf0*/  ISETP.GE.AND P5, PT, R7, RZ, PT ;  /* 0x000000ff0700720c */ /* 0x000fe20003fa6270 */
[----:B------:R-:W-:-:S04]  /*2d00*/  IMAD.HI.U32 R7, R8, R165, RZ ;  /* 0x000000a508077227 */ /* 0x000fc800078e00ff */
[----:B------:R-:W-:Y:S02]  /*2d10*/  @!P6 IMAD.IADD R167, R167, 0x1, -R10 ;  /* 0x00000001a7a7e824 */ /* 0x000fe400078e0a0a */
[----:B------:R-:W-:Y:S02]  /*2d20*/  IMAD.MOV R7, RZ, RZ, -R7 ;  /* 0x000000ffff077224 */ /* 0x000fe400078e0a07 */
[----:B------:R-:W-:Y:S01]  /*2d30*/  IMAD.MOV.U32 R171, RZ, RZ, R11 ;  /* 0x000000ffffab7224 */ /* 0x000fe200078e000b */
[C---:B------:R-:W-:Y:S01]  /*2d40*/  ISETP.GT.U32.AND P6, PT, R10.reuse, R167, PT ;  /* 0x000000a70a00720c */ /* 0x040fe20003fc4070 */
[----:B------:R-:W-:Y:S02]  /*2d50*/  IMAD R165, R10, R7, R165 ;  /* 0x000000070aa57224 */ /* 0x000fe400078e02a5 */
[----:B------:R-:W-:-:S04]  /*2d60*/  IMAD.HI.U32 R7, R8, R163, RZ ;  /* 0x000000a308077227 */ /* 0x000fc800078e00ff */
[----:B------:R-:W-:Y:S01]  /*2d70*/  @!P0 IMAD.MOV R171, RZ, RZ, -R171 ;  /* 0x000000ffffab8224 */ /* 0x000fe200078e0aab */
[----:B------:R-:W-:Y:S01]  /*2d80*/  ISETP.GE.AND P0, PT, R161, RZ, PT ;  /* 0x000000ffa100720c */ /* 0x000fe20003f06270 */
[----:B------:R-:W-:Y:S02]  /*2d90*/  IMAD.MOV R11, RZ, RZ, -R7 ;  /* 0x000000ffff0b7224 */ /* 0x000fe400078e0a07 */
[----:B------:R-:W-:Y:S02]  /*2da0*/  IMAD.MOV.U32 R161, RZ, RZ, R9 ;  /* 0x000000ffffa17224 */ /* 0x000fe400078e0009 */
[----:B------:R-:W-:Y:S02]  /*2db0*/  IMAD R163, R10, R11, R163 ;  /* 0x0000000b0aa37224 */ /* 0x000fe400078e02a3 */
[----:B------:R-:W-:-:S04]  /*2dc0*/  IMAD.HI.U32 R7, R8, R161, RZ ;  /* 0x000000a108077227 */ /* 0x000fc800078e00ff */
[----:B------:R-:W-:-:S04]  /*2dd0*/  IMAD.HI.U32 R9, R8, R13, RZ ;  /* 0x0000000d08097227 */ /* 0x000fc800078e00ff */
[----:B------:R-:W-:Y:S01]  /*2de0*/  @!P6 IMAD.IADD R167, R167, 0x1, -R10 ;  /* 0x00000001a7a7e824 */ /* 0x000fe200078e0a0a */
[----:B------:R-:W-:Y:S01]  /*2df0*/  ISETP.GT.U32.AND P6, PT, R10, R163, PT ;  /* 0x000000a30a00720c */ /* 0x000fe20003fc4070 */
[----:B------:R-:W-:Y:S02]  /*2e00*/  IMAD.MOV R11, RZ, RZ, -R7 ;  /* 0x000000ffff0b7224 */ /* 0x000fe400078e0a07 */
[----:B------:R-:W-:Y:S02]  /*2e10*/  IMAD.MOV R9, RZ, RZ, -R9 ;  /* 0x000000ffff097224 */ /* 0x000fe400078e0a09 */
[----:B------:R-:W-:-:S04]  /*2e20*/  IMAD.HI.U32 R7, R8, R25, RZ ;  /* 0x0000001908077227 */ /* 0x000fc800078e00ff */
[--C-:B------:R-:W-:Y:S01]  /*2e30*/  @!P4 IMAD.IADD R169, R169, 0x1, -R10.reuse ;  /* 0x00000001a9a9c824 */ /* 0x100fe200078e0a0a */
[C---:B------:R-:W-:Y:S01]  /*2e40*/  ISETP.GT.U32.AND P4, PT, R10.reuse, R165, PT ;  /* 0x000000a50a00720c */ /* 0x040fe20003f84070 */
[C---:B------:R-:W-:Y:S02]  /*2e50*/  IMAD R161, R10.reuse, R11, R161 ;  /* 0x0000000b0aa17224 */ /* 0x040fe400078e02a1 */
[C---:B------:R-:W-:Y:S01]  /*2e60*/  IMAD R14, R10.reuse, R9, R13 ;  /* 0x000000090a0e7224 */ /* 0x040fe200078e020d */
[----:B------:R-:W-:Y:S01]  /*2e70*/  IABS R13, R155 ;  /* 0x0000009b000d7213 */ /* 0x000fe20000000000 */
[----:B------:R-:W-:Y:S02]  /*2e80*/  IMAD.MOV R7, RZ, RZ, -R7 ;  /* 0x000000ffff077224 */ /* 0x000fe400078e0a07 */
        /* <DEDUP_REMOVED lines=8> */
[----:B------:R-:W-:-:S02]  /*2f10*/  IMAD.MOV.U32 R11, RZ, RZ, R12 ;  /* 0x000000ffff0b7224 */ /* 0x000fc400078e000c */
[----:B------:R-:W-:Y:S02]  /*2f20*/  @!P4 IMAD.IADD R165, R165, 0x1, -R10 ;  /* 0x00000001a5a5c824 */ /* 0x000fe400078e0a0a */
[----:B------:R-:W-:-:S03]  /*2f30*/  IMAD.HI.U32 R9, R8, R11, RZ ;  /* 0x0000000b08097227 */ /* 0x000fc600078e00ff */
[C---:B------:R-:W-:Y:S01]  /*2f40*/  ISETP.GT.U32.AND P4, PT, R10.reuse, R165, PT ;  /* 0x000000a50a00720c */ /* 0x040fe20003f84070 */
[--C-:B------:R-:W-:Y:S01]  /*2f50*/  @!P1 IMAD.IADD R161, R161, 0x1, -R10.reuse ;  /* 0x00000001a1a19824 */ /* 0x100fe200078e0a0a */
[----:B------:R-:W-:Y:S01]  /*2f60*/  ISETP.GT.U32.AND P1, PT, R10, R163, PT ;  /* 0x000000a30a00720c */ /* 0x000fe20003f24070 */
[--C-:B------:R-:W-:Y:S02]  /*2f70*/  @!P2 IMAD.IADD R14, R14, 0x1, -R10.reuse ;  /* 0x000000010e0ea824 */ /* 0x100fe400078e0a0a */
[----:B------:R-:W-:Y:S01]  /*2f80*/  IMAD.MOV R9, RZ, RZ, -R9 ;  /* 0x000000ffff097224 */ /* 0x000fe200078e0a09 */
[C---:B------:R-:W-:Y:S01]  /*2f90*/  ISETP.GT.U32.AND P2, PT, R10.reuse, R161, PT ;  /* 0x000000a10a00720c */ /* 0x040fe20003f44070 */
[----:B------:R-:W-:Y:S01]  /*2fa0*/  @!P6 IMAD.IADD R7, R7, 0x1, -R10 ;  /* 0x000000010707e824 */ /* 0x000fe200078e0a0a */
[C---:B------:R-:W-:Y:S01]  /*2fb0*/  ISETP.GT.U32.AND P6, PT, R10.reuse, R14, PT ;  /* 0x0000000e0a00720c */ /* 0x040fe20003fc4070 */
[----:B------:R-:W-:Y:S02]  /*2fc0*/  IMAD R9, R10, R9, R11 ;  /* 0x000000090a097224 */ /* 0x000fe400078e020b */
[----:B------:R-:W-:-:S04]  /*2fd0*/  IMAD.HI.U32 R11, R8, R13, RZ ;  /* 0x0000000d080b7227 */ /* 0x000fc800078e00ff */
[----:B------:R-:W-:Y:S02]  /*2fe0*/  IMAD.MOV R11, RZ, RZ, -R11 ;  /* 0x000000ffff0b7224 */ /* 0x000fe400078e0a0b */
[--C-:B------:R-:W-:Y:S01]  /*2ff0*/  @!P1 IMAD.IADD R163, R163, 0x1, -R10.reuse ;  /* 0x00000001a3a39824 */ /* 0x100fe200078e0a0a */
[C---:B------:R-:W-:Y:S01]  /*3000*/  ISETP.GT.U32.AND P1, PT, R10.reuse, R9, PT ;  /* 0x000000090a00720c */ /* 0x040fe20003f24070 */
[----:B------:R-:W-:Y:S02]  /*3010*/  IMAD R11, R10, R11, R13 ;  /* 0x0000000b0a0b7224 */ /* 0x000fe400078e020d */
[--C-:B------:R-:W-:Y:S02]  /*3020*/  @!P6 IMAD.IADD R14, R14, 0x1, -R10.reuse ;  /* 0x000000010e0ee824 */ /* 0x100fe400078e0a0a */
[----:B------:R-:W-:Y:S01]  /*3030*/  @!P4 IMAD.IADD R165, R165, 0x1, -R10 ;  /* 0x00000001a5a5c824 */ /* 0x000fe200078e0a0a */
[----:B------:R-:W-:Y:S01]  /*3040*/  ISETP.GT.U32.AND P6, PT, R10, R11, PT ;  /* 0x0000000b0a00720c */ /* 0x000fe20003fc4070 */
[----:B------:R-:W-:Y:S01]  /*3050*/  IMAD.HI.U32 R13, R8, R27, RZ ;  /* 0x0000001b080d7227 */ /* 0x000fe200078e00ff */
[----:B------:R-:W-:-:S03]  /*3060*/  ISETP.GE.AND P4, PT, R157, RZ, PT ;  /* 0x000000ff9d00720c */ /* 0x000fc60003f86270 */
[----:B------:R-:W-:-:S04]  /*3070*/  IMAD.HI.U32 R12, R8, R25, RZ ;  /* 0x00000019080c7227 */ /* 0x000fc800078e00ff */
[--C-:B------:R-:W-:Y:S01]  /*3080*/  @!P1 IMAD.IADD R9, R9, 0x1, -R10.reuse ;  /* 0x0000000109099824 */ /* 0x100fe200078e0a0a */
[----:B------:R-:W-:Y:S01]  /*3090*/  ISETP.GE.AND P1, PT, R155, RZ, PT ;  /* 0x000000ff9b00720c */ /* 0x000fe20003f26270 */
[----:B------:R-:W-:Y:S01]  /*30a0*/  @!P3 IMAD.MOV R165, RZ, RZ, -R165 ;  /* 0x000000ffffa5b224 */ /* 0x000fe200078e0aa5 */
[C---:B------:R-:W-:Y:S01]  /*30b0*/  ISETP.GT.U32.AND P3, PT, R10.reuse, R7, PT ;  /* 0x000000070a00720c */ /* 0x040fe20003f64070 */
[----:B------:R-:W-:Y:S01]  /*30c0*/  @!P6 IMAD.IADD R11, R11, 0x1, -R10 ;  /* 0x000000010b0be824 */ /* 0x000fe200078e0a0a */
[C---:B------:R-:W-:Y:S01]  /*30d0*/  ISETP.GT.U32.AND P6, PT, R10.reuse, R9, PT ;  /* 0x000000090a00720c */ /* 0x040fe20003fc4070 */
[----:B------:R-:W-:Y:S02]  /*30e0*/  IMAD.MOV R13, RZ, RZ, -R13 ;  /* 0x000000ffff0d7224 */ /* 0x000fe400078e0a0d */
[----:B------:R-:W-:Y:S02]  /*30f0*/  IMAD.MOV R12, RZ, RZ, -R12 ;  /* 0x000000ffff0c7224 */ /* 0x000fe400078e0a0c */
[C---:B------:R-:W-:Y:S01]  /*3100*/  IMAD R13, R10.reuse, R13, R27 ;  /* 0x0000000d0a0d7224 */ /* 0x040fe200078e021b */
[----:B------:R-:W-:Y:S01]  /*3110*/  IABS R27, R139 ;  /* 0x0000008b001b7213 */ /* 0x000fe20000000000 */
[----:B------:R-:W-:Y:S01]  /*3120*/  @!P2 IMAD.IADD R161, R161, 0x1, -R10 ;  /* 0x00000001a1a1a824 */ /* 0x000fe200078e0a0a */
[----:B------:R-:W-:Y:S01]  /*3130*/  ISETP.GE.AND P2, PT, R151, RZ, PT ;  /* 0x000000ff9700720c */ /* 0x000fe20003f46270 */
[C---:B------:R-:W-:Y:S01]  /*3140*/  IMAD R151, R10.reuse, R12, R25 ;  /* 0x0000000c0a977224 */ /* 0x040fe200078e0219 */
[----:B------:R-:W-:Y:S01]  /*3150*/  IABS R12, R127 ;  /* 0x0000007f000c7213 */ /* 0x000fe20000000000 */
[C---:B------:R-:W-:Y:S01]  /*3160*/  IMAD R25, R10.reuse, R24, R29 ;  /* 0x000000180a197224 */ /* 0x040fe200078e021d */
[----:B------:R-:W-:Y:S01]  /*3170*/  IABS R29, R141 ;  /* 0x0000008d001d7213 */ /* 0x000fe20000000000 */
[----:B------:R-:W-:Y:S01]  /*3180*/  @!P4 IMAD.MOV R14, RZ, RZ, -R14 ;  /* 0x000000ffff0ec224 */ /* 0x000fe200078e0a0e */
[C---:B------:R-:W-:Y:S01]  /*3190*/  ISETP.GT.U32.AND P4, PT, R10.reuse, R13, PT ;  /* 0x0000000d0a00720c */ /* 0x040fe20003f84070 */
[--C-:B------:R-:W-:Y:S01]  /*31a0*/  @!P6 IMAD.IADD R9, R9, 0x1, -R10.reuse ;  /* 0x000000010909e824 */ /* 0x100fe200078e0a0a */
[C---:B------:R-:W-:Y:S01]  /*31b0*/  ISETP.GT.U32.AND P6, PT, R10.reuse, R25, PT ;  /* 0x000000190a00720c */ /* 0x040fe20003fc4070 */
[----:B------:R-:W-:Y:S01]  /*31c0*/  @!P3 IMAD.IADD R7, R7, 0x1, -R10 ;  /* 0x000000010707b824 */ /* 0x000fe200078e0a0a */
[----:B------:R-:W-:Y:S01]  /*31d0*/  ISETP.GE.AND P3, PT, R153, RZ, PT ;  /* 0x000000ff9900720c */ /* 0x000fe20003f66270 */
[----:B------:R-:W-:Y:S01]  /*31e0*/  @!P0 IMAD.MOV R161, RZ, RZ, -R161 ;  /* 0x000000ffffa18224 */ /* 0x000fe200078e0aa1 */
[C---:B------:R-:W-:Y:S01]  /*31f0*/  ISETP.GT.U32.AND P0, PT, R10.reuse, R11, PT ;  /* 0x0000000b0a00720c */ /* 0x040fe20003f04070 */
[----:B------:R-:W-:Y:S01]  /*3200*/  @!P5 IMAD.MOV R163, RZ, RZ, -R163 ;  /* 0x000000ffffa3d224 */ /* 0x000fe200078e0aa3 */
[----:B------:R-:W-:Y:S01]  /*3210*/  ISETP.GT.U32.AND P5, PT, R10, R151, PT ;  /* 0x000000970a00720c */ /* 0x000fe20003fa4070 */
[----:B------:R-:W-:Y:S01]  /*3220*/  IMAD.MOV.U32 R157, RZ, RZ, R7 ;  /* 0x000000ffff9d7224 */ /* 0x000fe200078e0007 */
[----:B------:R-:W-:Y:S01]  /*3230*/  IABS R24, R129 ;  /* 0x0000008100187213 */ /* 0x000fe20000000000 */
[----:B------:R-:W-:-:S04]  /*3240*/  IMAD.HI.U32 R7, R8, R27, RZ ;  /* 0x0000001b08077227 */ /* 0x000fc800078e00ff */
[--C-:B------:R-:W-:Y:S02]  /*3250*/  @!P4 IMAD.IADD R13, R13, 0x1, -R10.reuse ;  /* 0x000000010d0dc824 */ /* 0x100fe400078e0a0a */
[----:B------:R-:W-:Y:S02]  /*3260*/  IMAD.MOV R7, RZ, RZ, -R7 ;  /* 0x000000ffff077224 */ /* 0x000fe400078e0a07 */
[----:B------:R-:W-:Y:S01]  /*3270*/  @!P2 IMAD.MOV R157, RZ, RZ, -R157 ;  /* 0x000000ffff9da224 */ /* 0x000fe200078e0a9d */
[----:B------:R-:W-:Y:S01]  /*3280*/  ISETP.GE.AND P2, PT, R145, RZ, PT ;  /* 0x000000ff9100720c */ /* 0x000fe20003f46270 */
[--C-:B------:R-:W-:Y:S01]  /*3290*/  @!P6 IMAD.IADD R25, R25, 0x1, -R10.reuse ;  /* 0x000000011919e824 */ /* 0x100fe200078e0a0a */
[C---:B------:R-:W-:Y:S01]  /*32a0*/  ISETP.GT.U32.AND P6, PT, R10.reuse, R13, PT ;  /* 0x0000000d0a00720c */ /* 0x040fe20003fc4070 */
[----:B------:R-:W-:Y:S01]  /*32b0*/  IMAD R145, R10, R7, R27 ;  /* 0x000000070a917224 */ /* 0x000fe200078e021b */
[----:B------:R-:W-:Y:S01]  /*32c0*/  IABS R27, R143 ;  /* 0x0000008f001b7213 */ /* 0x000fe20000000000 */
[----:B------:R-:W-:Y:S01]  /*32d0*/  @!P0 IMAD.IADD R11, R11, 0x1, -R10 ;  /* 0x000000010b0b8824 */ /* 0x000fe200078e0a0a */
[----:B------:R-:W-:Y:S01]  /*32e0*/  ISETP.GE.AND P0, PT, R147, RZ, PT ;  /* 0x000000ff9300720c */ /* 0x000fe20003f06270 */
[----:B------:R-:W-:-:S04]  /*32f0*/  IMAD.HI.U32 R7, R8, R29, RZ ;  /* 0x0000001d08077227 */ /* 0x000fc800078e00ff */
[----:B------:R-:W-:Y:S01]  /*3300*/  IMAD.MOV.U32 R155, RZ, RZ, R9 ;  /* 0x000000ffff9b7224 */ /* 0x000fe200078e0009 */
[----:B------:R-:W-:Y:S01]  /*3310*/  IABS R9, R135 ;  /* 0x0000008700097213 */ /* 0x000fe20000000000 */
[----:B------:R-:W-:Y:S01]  /*3320*/  @!P5 IMAD.IADD R151, R151, 0x1, -R10 ;  /* 0x000000019797d824 */ /* 0x000fe200078e0a0a */
[----:B------:R-:W-:Y:S01]  /*3330*/  ISETP.GE.AND P5, PT, R149, RZ, PT ;  /* 0x000000ff9500720c */ /* 0x000fe20003fa6270 */
[----:B------:R-:W-:Y:S02]  /*3340*/  IMAD.MOV R7, RZ, RZ, -R7 ;  /* 0x000000ffff077224 */ /* 0x000fe400078e0a07 */
[----:B------:R-:W-:Y:S01]  /*3350*/  @!P3 IMAD.MOV R155, RZ, RZ, -R155 ;  /* 0x000000ffff9bb224 */ /* 0x000fe200078e0a9b */
[C---:B------:R-:W-:Y:S01]  /*3360*/  ISETP.GT.U32.AND P3, PT, R10.reuse, R25, PT ;  /* 0x000000190a00720c */ /* 0x040fe20003f64070 */
[----:B------:R-:W-:Y:S01]  /*3370*/  IMAD.MOV.U32 R153, RZ, RZ, R11 ;  /* 0x000000ffff997224 */ /* 0x000fe200078e000b */
[C---:B------:R-:W-:Y:S01]  /*3380*/  ISETP.GT.U32.AND P4, PT, R10.reuse, R151, PT ;  /* 0x000000970a00720c */ /* 0x040fe20003f84070 */
[----:B------:R-:W-:-:S02]  /*3390*/  IMAD R7, R10, R7, R29 ;  /* 0x000000070a077224 */ /* 0x000fc400078e021d */
[----:B------:R-:W-:Y:S01]  /*33a0*/  @!P1 IMAD.MOV R153, RZ, RZ, -R153 ;  /* 0x000000ffff999224 */ /* 0x000fe200078e0a99 */
[C---:B------:R-:W-:Y:S01]  /*33b0*/  ISETP.GT.U32.AND P1, PT, R10.reuse, R145, PT ;  /* 0x000000910a00720c */ /* 0x040fe20003f24070 */
[----:B------:R-:W-:Y:S02]  /*33c0*/  IMAD.MOV.U32 R29, RZ, RZ, R9 ;  /* 0x000000ffff1d7224 */ /* 0x000fe400078e0009 */
[----:B------:R-:W-:Y:S01]  /*33d0*/  @!P6 IMAD.IADD R13, R13, 0x1, -R10 ;  /* 0x000000010d0de824 */ /* 0x000fe200078e0a0a */
[----:B------:R-:W-:Y:S01]  /*33e0*/  ISETP.GT.U32.AND P6, PT, R10, R7, PT ;  /* 0x000000070a00720c */ /* 0x000fe20003fc4070 */
[----:B------:R-:W-:-:S04]  /*33f0*/  IMAD.HI.U32 R11, R8, R29, RZ ;  /* 0x0000001d080b7227 */ /* 0x000fc800078e00ff */
[--C-:B------:R-:W-:Y:S01]  /*3400*/  @!P3 IMAD.IADD R25, R25, 0x1, -R10.reuse ;  /* 0x000000011919b824 */ /* 0x100fe200078e0a0a */
[----:B------:R-:W-:Y:S01]  /*3410*/  ISETP.GE.AND P3, PT, R141, RZ, PT ;  /* 0x000000ff8d00720c */ /* 0x000fe20003f66270 */
[----:B------:R-:W-:Y:S02]  /*3420*/  IMAD.MOV R11, RZ, RZ, -R11 ;  /* 0x000000ffff0b7224 */ /* 0x000fe400078e0a0b */
[--C-:B------:R-:W-:Y:S01]  /*3430*/  @!P4 IMAD.IADD R151, R151, 0x1, -R10.reuse ;  /* 0x000000019797c824 */ /* 0x100fe200078e0a0a */
[----:B------:R-:W-:Y:S01]  /*3440*/  ISETP.GE.AND P4, PT, R139, RZ, PT ;  /* 0x000000ff8b00720c */ /* 0x000fe20003f86270 */
[----:B------:R-:W-:Y:S01]  /*3450*/  @!P1 IMAD.IADD R145, R145, 0x1, -R10 ;  /* 0x0000000191919824 */ /* 0x000fe200078e0a0a */
[----:B------:R-:W-:Y:S01]  /*3460*/  ISETP.GE.AND P1, PT, R143, RZ, PT ;  /* 0x000000ff8f00720c */ /* 0x000fe20003f26270 */
[----:B------:R-:W-:Y:S01]  /*3470*/  IMAD R139, R10, R11, R29 ;  /* 0x0000000b0a8b7224 */ /* 0x000fe200078e021d */
[----:B------:R-:W-:Y:S01]  /*3480*/  IABS R29, R105 ;  /* 0x00000069001d7213 */ /* 0x000fe20000000000 */
[----:B------:R-:W-:Y:S01]  /*3490*/  IMAD.MOV.U32 R147, RZ, RZ, R25 ;  /* 0x000000ffff937224 */ /* 0x000fe200078e0019 */
[----:B------:R-:W-:Y:S01]  /*34a0*/  IABS R25, R133 ;  /* 0x0000008500197213 */ /* 0x000fe20000000000 */
[----:B------:R-:W-:-:S04]  /*34b0*/  IMAD.HI.U32 R9, R8, R27, RZ ;  /* 0x0000001b08097227 */ /* 0x000fc800078e00ff */
[----:B------:R-:W-:Y:S01]  /*34c0*/  @!P6 IMAD.IADD R7, R7, 0x1, -R10 ;  /* 0x000000010707e824 */ /* 0x000fe200078e0a0a */
[C---:B------:R-:W-:Y:S01]  /*34d0*/  ISETP.GT.U32.AND P6, PT, R10.reuse, R145, PT ;  /* 0x000000910a00720c */ /* 0x040fe20003fc4070 */
[----:B------:R-:W-:Y:S01]  /*34e0*/  IMAD.MOV.U32 R149, RZ, RZ, R13 ;  /* 0x000000ffff957224 */ /* 0x000fe200078e000d */
[----:B------:R-:W-:Y:S01]  /*34f0*/  IABS R13, R131 ;  /* 0x00000083000d7213 */ /* 0x000fe20000000000 */
[----:B------:R-:W-:Y:S01]  /*3500*/  @!P5 IMAD.MOV R147, RZ, RZ, -R147 ;  /* 0x000000ffff93d224 */ /* 0x000fe200078e0a93 */
[C---:B------:R-:W-:Y:S01]  /*3510*/  ISETP.GT.U32.AND P5, PT, R10.reuse, R139, PT ;  /* 0x0000008b0a00720c */ /* 0x040fe20003fa4070 */
[----:B------:R-:W-:Y:S02]  /*3520*/  IMAD.MOV R9, RZ, RZ, -R9 ;  /* 0x000000ffff097224 */ /* 0x000fe400078e0a09 */
[----:B------:R-:W-:Y:S01]  /*3530*/  @!P0 IMAD.MOV R149, RZ, RZ, -R149 ;  /* 0x000000ffff958224 */ /* 0x000fe200078e0a95 */
[C---:B------:R-:W-:Y:S01]  /*3540*/  ISETP.GT.U32.AND P0, PT, R10.reuse, R7, PT ;  /* 0x000000070a00720c */ /* 0x040fe20003f04070 */
[----:B------:R-:W-:Y:S01]  /*3550*/  IMAD R141, R10, R9, R27 ;  /* 0x000000090a8d7224 */ /* 0x000fe200078e021b */
[----:B------:R-:W-:Y:S01]  /*3560*/  IABS R27, R113 ;  /* 0x00000071001b7213 */ /* 0x000fe20000000000 */
[----:B------:R-:W-:-:S04]  /*3570*/  IMAD.HI.U32 R9, R8, R31, RZ ;  /* 0x0000001f08097227 */ /* 0x000fc800078e00ff */
[----:B------:R-:W-:Y:S02]  /*3580*/  IMAD.MOV R9, RZ, RZ, -R9 ;  /* 0x000000ffff097224 */ /* 0x000fe400078e0a09 */
[----:B------:R-:W-:-:S04]  /*3590*/  IMAD.HI.U32 R11, R8, R13, RZ ;  /* 0x0000000d080b7227 */ /* 0x000fc800078e00ff */
[----:B------:R-:W-:Y:S01]  /*35a0*/  @!P2 IMAD.MOV R151, RZ, RZ, -R151 ;  /* 0x000000ffff97a224 */ /* 0x000fe200078e0a97 */
[C---:B------:R-:W-:Y:S01]  /*35b0*/  ISETP.GT.U32.AND P2, PT, R10.reuse, R141, PT ;  /* 0x0000008d0a00720c */ /* 0x040fe20003f44070 */
[C---:B------:R-:W-:Y:S01]  /*35c0*/  IMAD R9, R10.reuse, R9, R31 ;  /* 0x000000090a097224 */ /* 0x040fe200078e021f */
[----:B------:R-:W-:Y:S01]  /*35d0*/  IABS R31, R99 ;  /* 0x00000063001f7213 */ /* 0x000fe20000000000 */
[--C-:B------:R-:W-:Y:S01]  /*35e0*/  @!P6 IMAD.IADD R145, R145, 0x1, -R10.reuse ;  /* 0x000000019191e824 */ /* 0x100fe200078e0a0a */
[----:B------:R-:W-:Y:S01]  /*35f0*/  ISETP.GE.AND P6, PT, R135, RZ, PT ;  /* 0x000000ff8700720c */ /* 0x000fe20003fc6270 */
[--C-:B------:R-:W-:Y:S02]  /*3600*/  @!P5 IMAD.IADD R139, R139, 0x1, -R10.reuse ;  /* 0x000000018b8bd824 */ /* 0x100fe400078e0a0a */
[----:B------:R-:W-:Y:S02]  /*3610*/  IMAD.MOV R11, RZ, RZ, -R11 ;  /* 0x000000ffff0b7224 */ /* 0x000fe400078e0a0b */
[----:B------:R-:W-:Y:S01]  /*3620*/  @!P0 IMAD.IADD R7, R7, 0x1, -R10 ;  /* 0x0000000107078824 */ /* 0x000fe200078e0a0a */
[C---:B------:R-:W-:Y:S01]  /*3630*/  ISETP.GT.U32.AND P0, PT, R10.reuse, R9, PT ;  /* 0x000000090a00720c */ /* 0x040fe20003f04070 */
[----:B------:R-:W-:Y:S01]  /*3640*/  @!P4 IMAD.MOV R145, RZ, RZ, -R145 ;  /* 0x000000ffff91c224 */ /* 0x000fe200078e0a91 */
[C---:B------:R-:W-:Y:S01]  /*3650*/  ISETP.GT.U32.AND P4, PT, R10.reuse, R139, PT ;  /* 0x0000008b0a00720c */ /* 0x040fe20003f84070 */
[----:B------:R-:W-:-:S02]  /*3660*/  IMAD R135, R10, R11, R13 ;  /* 0x0000000b0a877224 */ /* 0x000fc400078e020d */
[----:B------:R-:W-:-:S04]  /*3670*/  IMAD.HI.U32 R11, R8, R25, RZ ;  /* 0x00000019080b7227 */ /* 0x000fc800078e00ff */
[----:B------:R-:W-:Y:S02]  /*3680*/  IMAD.MOV.U32 R13, RZ, RZ, R12 ;  /* 0x000000ffff0d7224 */ /* 0x000fe400078e000c */
[----:B------:R-:W-:Y:S02]  /*3690*/  IMAD.MOV R12, RZ, RZ, -R11 ;  /* 0x000000ffff0c7224 */ /* 0x000fe400078e0a0b */
[--C-:B------:R-:W-:Y:S01]  /*36a0*/  @!P2 IMAD.IADD R141, R141, 0x1, -R10.reuse ;  /* 0x000000018d8da824 */ /* 0x100fe200078e0a0a */
[----:B------:R-:W-:Y:S01]  /*36b0*/  ISETP.GE.AND P2, PT, R137, RZ, PT ;  /* 0x000000ff8900720c */ /* 0x000fe20003f46270 */
[----:B------:R-:W-:Y:S02]  /*36c0*/  IMAD.MOV.U32 R143, RZ, RZ, R7 ;  /* 0x000000ffff8f7224 */ /* 0x000fe400078e0007 */
[C---:B------:R-:W-:Y:S01]  /*36d0*/  IMAD R7, R10.reuse, R12, R25 ;  /* 0x0000000c0a077224 */ /* 0x040fe200078e0219 */
[----:B------:R-:W-:Y:S01]  /*36e0*/  ISETP.GT.U32.AND P5, PT, R10, R141, PT ;  /* 0x0000008d0a00720c */ /* 0x000fe20003fa4070 */
[----:B------:R-:W-:-:S02]  /*36f0*/  @!P0 IMAD.IADD R9, R9, 0x1, -R10 ;  /* 0x0000000109098824 */ /* 0x000fc400078e0a0a */
[----:B------:R-:W-:Y:S01]  /*3700*/  @!P4 IMAD.IADD R139, R139, 0x1, -R10 ;  /* 0x000000018b8bc824 */ /* 0x000fe200078e0a0a */
[----:B------:R-:W-:Y:S01]  /*3710*/  ISETP.GT.U32.AND P4, PT, R10, R7, PT ;  /* 0x000000070a00720c */ /* 0x000fe20003f84070 */
[----:B------:R-:W-:Y:S01]  /*3720*/  IMAD.HI.U32 R11, R8, R13, RZ ;  /* 0x0000000d080b7227 */ /* 0x000fe200078e00ff */
[----:B------:R-:W-:-:S03]  /*3730*/  ISETP.GT.U32.AND P0, PT, R10, R9, PT ;  /* 0x000000090a00720c */ /* 0x000fc60003f04070 */
[----:B------:R-:W-:Y:S01]  /*3740*/  @!P3 IMAD.MOV R143, RZ, RZ, -R143 ;  /* 0x000000ffff8fb224 */ /* 0x000fe200078e0a8f */
[C---:B------:R-:W-:Y:S01]  /*3750*/  ISETP.GT.U32.AND P3, PT, R10.reuse, R135, PT ;  /* 0x000000870a00720c */ /* 0x040fe20003f64070 */
[----:B------:R-:W-:Y:S02]  /*3760*/  IMAD.MOV R12, RZ, RZ, -R11 ;  /* 0x000000ffff0c7224 */ /* 0x000fe400078e0a0b */
[----:B------:R-:W-:Y:S02]  /*3770*/  IMAD.MOV.U32 R25, RZ, RZ, R24 ;  /* 0x000000ffff197224 */ /* 0x000fe400078e0018 */
[--C-:B------:R-:W-:Y:S01]  /*3780*/  @!P5 IMAD.IADD R141, R141, 0x1, -R10.reuse ;  /* 0x000000018d8dd824 */ /* 0x100fe200078e0a0a */
[----:B------:R-:W-:Y:S01]  /*3790*/  ISETP.GE.AND P5, PT, R131, RZ, PT ;  /* 0x000000ff8300720c */ /* 0x000fe20003fa6270 */
[----:B------:R-:W-:Y:S01]  /*37a0*/  IMAD R131, R10, R12, R13 ;  /* 0x0000000c0a837224 */ /* 0x000fe200078e020d */
[----:B------:R-:W-:Y:S01]  /*37b0*/  IABS R13, R123 ;  /* 0x0000007b000d7213 */ /* 0x000fe20000000000 */
[----:B------:R-:W-:-:S02]  /*37c0*/  @!P4 IMAD.IADD R7, R7, 0x1, -R10 ;  /* 0x000000010707c824 */ /* 0x000fc400078e0a0a */
[----:B------:R-:W-:-:S03]  /*37d0*/  IMAD.HI.U32 R11, R8, R25, RZ ;  /* 0x00000019080b7227 */ /* 0x000fc600078e00ff */
[----:B------:R-:W-:Y:S01]  /*37e0*/  ISETP.GT.U32.AND P4, PT, R10, R7, PT ;  /* 0x000000070a00720c */ /* 0x000fe20003f84070 */
[----:B------:R-:W-:Y:S01]  /*37f0*/  @!P0 IMAD.IADD R9, R9, 0x1, -R10 ;  /* 0x0000000109098824 */ /* 0x000fe200078e0a0a */
[----:B------:R-:W-:Y:S01]  /*3800*/  ISETP.GE.AND P0, PT, R133, RZ, PT ;  /* 0x000000ff8500720c */ /* 0x000fe20003f06270 */
[----:B------:R-:W-:Y:S02]  /*3810*/  IMAD.MOV R11, RZ, RZ, -R11 ;  /* 0x000000ffff0b7224 */ /* 0x000fe400078e0a0b */
[----:B------:R-:W-:-:S04]  /*3820*/  IMAD.HI.U32 R12, R8, R13, RZ ;  /* 0x0000000d080c7227 */ /* 0x000fc800078e00ff */
[----:B------:R-:W-:Y:S01]  /*3830*/  @!P3 IMAD.IADD R135, R135, 0x1, -R10 ;  /* 0x000000018787b824 */ /* 0x000fe200078e0a0a */
[C---:B------:R-:W-:Y:S01]  /*3840*/  ISETP.GT.U32.AND P3, PT, R10.reuse, R131, PT ;  /* 0x000000830a00720c */ /* 0x040fe20003f64070 */
[----:B------:R-:W-:Y:S02]  /*3850*/  IMAD.MOV.U32 R137, RZ, RZ, R9 ;  /* 0x000000ffff897224 */ /* 0x000fe400078e0009 */
[C---:B------:R-:W-:Y:S01]  /*3860*/  IMAD R11, R10.reuse, R11, R25 ;  /* 0x0000000b0a0b7224 */ /* 0x040fe200078e0219 */
[----:B------:R-:W-:Y:S01]  /*3870*/  IABS R25, R111 ;  /* 0x0000006f00197213 */ /* 0x000fe20000000000 */
[----:B------:R-:W-:Y:S02]  /*3880*/  IMAD.MOV R12, RZ, RZ, -R12 ;  /* 0x000000ffff0c7224 */ /* 0x000fe400078e0a0c */
[----:B------:R-:W-:Y:S01]  /*3890*/  @!P2 IMAD.MOV R137, RZ, RZ, -R137 ;  /* 0x000000ffff89a224 */ /* 0x000fe200078e0a89 */
[----:B------:R-:W-:Y:S01]  /*38a0*/  ISETP.GE.AND P2, PT, R127, RZ, PT ;  /* 0x000000ff7f00720c */ /* 0x000fe20003f46270 */
[----:B------:R-:W-:Y:S01]  /*38b0*/  @!P1 IMAD.MOV R141, RZ, RZ, -R141 ;  /* 0x000000ffff8d9224 */ /* 0x000fe200078e0a8d */
[C---:B------:R-:W-:Y:S01]  /*38c0*/  ISETP.GT.U32.AND P1, PT, R10.reuse, R135, PT ;  /* 0x000000870a00720c */ /* 0x040fe20003f24070 */
[----:B------:R-:W-:Y:S01]  /*38d0*/  @!P6 IMAD.MOV R139, RZ, RZ, -R139 ;  /* 0x000000ffff8be224 */ /* 0x000fe200078e0a8b */
[C---:B------:R-:W-:Y:S01]  /*38e0*/  ISETP.GT.U32.AND P6, PT, R10.reuse, R11, PT ;  /* 0x0000000b0a00720c */ /* 0x040fe20003fc4070 */
[C---:B------:R-:W-:Y:S01]  /*38f0*/  IMAD R127, R10.reuse, R12, R13 ;  /* 0x0000000c0a7f7224 */ /* 0x040fe200078e020d */
[----:B------:R-:W-:Y:S01]  /*3900*/  IABS R13, R125 ;  /* 0x0000007d000d7213 */ /* 0x000fe20000000000 */
[--C-:B------:R-:W-:Y:S01]  /*3910*/  @!P4 IMAD.IADD R7, R7, 0x1, -R10.reuse ;  /* 0x000000010707c824 */ /* 0x100fe200078e0a0a */
[----:B------:R-:W-:Y:S01]  /*3920*/  IABS R12, R121 ;  /* 0x00000079000c7213 */ /* 0x000fe20000000000 */
[----:B------:R-:W-:Y:S01]  /*3930*/  @!P3 IMAD.IADD R131, R131, 0x1, -R10 ;  /* 0x000000018383b824 */ /* 0x000fe200078e0a0a */
[----:B------:R-:W-:Y:S01]  /*3940*/  ISETP.GT.U32.AND P4, PT, R10, R127, PT ;  /* 0x0000007f0a00720c */ /* 0x000fe20003f84070 */
[----:B------:R-:W-:-:S02]  /*3950*/  IMAD.MOV.U32 R133, RZ, RZ, R7 ;  /* 0x000000ffff857224 */ /* 0x000fc400078e0007 */
[----:B------:R-:W-:Y:S01]  /*3960*/  IMAD.HI.U32 R9, R8, R13, RZ ;  /* 0x0000000d08097227 */ /* 0x000fe200078e00ff */
[----:B------:R-:W-:-:S03]  /*3970*/  ISETP.GT.U32.AND P3, PT, R10, R131, PT ;  /* 0x000000830a00720c */ /* 0x000fc60003f64070 */
[--C-:B------:R-:W-:Y:S01]  /*3980*/  @!P1 IMAD.IADD R135, R135, 0x1, -R10.reuse ;  /* 0x0000000187879824 */ /* 0x100fe200078e0a0a */
[----:B------:R-:W-:Y:S01]  /*3990*/  ISETP.GE.AND P1, PT, R129, RZ, PT ;  /* 0x000000ff8100720c */ /* 0x000fe20003f26270 */
[--C-:B------:R-:W-:Y:S01]  /*39a0*/  @!P6 IMAD.IADD R11, R11, 0x1, -R10.reuse ;  /* 0x000000010b0be824 */ /* 0x100fe200078e0a0a */
[----:B------:R-:W-:Y:S01]  /*39b0*/  ISETP.GE.AND P6, PT, R123, RZ, PT ;  /* 0x000000ff7b00720c */ /* 0x000fe20003fc6270 */
[----:B------:R-:W-:Y:S02]  /*39c0*/  @!P5 IMAD.MOV R135, RZ, RZ, -R135 ;  /* 0x000000ffff87d224 */ /* 0x000fe400078e0a87 */
[----:B------:R-:W-:Y:S01]  /*39d0*/  @!P4 IMAD.IADD R127, R127, 0x1, -R10 ;  /* 0x000000017f7fc824 */ /* 0x000fe200078e0a0a */
[C---:B------:R-:W-:Y:S01]  /*39e0*/  ISETP.GT.U32.AND P5, PT, R10.reuse, R11, PT ;  /* 0x0000000b0a00720c */ /* 0x040fe20003fa4070 */
[----:B------:R-:W-:Y:S01]  /*39f0*/  @!P0 IMAD.MOV R133, RZ, RZ, -R133 ;  /* 0x000000ffff858224 */ /* 0x000fe200078e0a85 */
[----:B------:R-:W-:Y:S01]  /*3a00*/  ISETP.GE.AND P4, PT, R121, RZ, PT ;  /* 0x000000ff7900720c */ /* 0x000fe20003f86270 */
[----:B------:R-:W-:Y:S01]  /*3a10*/  IMAD.MOV.U32 R123, RZ, RZ, R12 ;  /* 0x000000ffff7b7224 */ /* 0x000fe200078e000c */
[----:B------:R-:W-:Y:S01]  /*3a20*/  ISETP.GT.U32.AND P0, PT, R10, R127, PT ;  /* 0x0000007f0a00720c */ /* 0x000fe20003f04070 */
[----:B------:R-:W-:Y:S01]  /*3a30*/  IMAD.MOV R9, RZ, RZ, -R9 ;  /* 0x000000ffff097224 */ /* 0x000fe200078e0a09 */
[----:B------:R-:W-:Y:S01]  /*3a40*/  IABS R121, R119 ;  /* 0x0000007700797213 */ /* 0x000fe20000000000 */
[----:B------:R-:W-:Y:S01]  /*3a50*/  @!P3 IMAD.IADD R131, R131, 0x1, -R10 ;  /* 0x000000018383b824 */ /* 0x000fe200078e0a0a */
[----:B------:R-:W-:Y:S01]  /*3a60*/  ISETP.GE.AND P3, PT, R125, RZ, PT ;  /* 0x000000ff7d00720c */ /* 0x000fe20003f66270 */
[----:B------:R-:W-:-:S04]  /*3a70*/  IMAD.HI.U32 R7, R8, R123, RZ ;  /* 0x0000007b08077227 */ /* 0x000fc800078e00ff */
[C---:B------:R-:W-:Y:S01]  /*3a80*/  IMAD R125, R10.reuse, R9, R13 ;  /* 0x000000090a7d7224 */ /* 0x040fe200078e020d */
[----:B------:R-:W-:Y:S01]  /*3a90*/  IABS R9, R6 ;  /* 0x0000000600097213 */ /* 0x000fe20000000000 */
[----:B------:R-:W-:Y:S01]  /*3aa0*/  IMAD.MOV R7, RZ, RZ, -R7 ;  /* 0x000000ffff077224 */ /* 0x000fe200078e0a07 */
[----:B------:R-:W-:Y:S01]  /*3ab0*/  IABS R13, R117 ;  /* 0x00000075000d7213 */ /* 0x000fe20000000000 */
[--C-:B------:R-:W-:Y:S01]  /*3ac0*/  @!P5 IMAD.IADD R11, R11, 0x1, -R10.reuse ;  /* 0x000000010b0bd824 */ /* 0x100fe200078e0a0a */
[C---:B------:R-:W-:Y:S01]  /*3ad0*/  ISETP.GT.U32.AND P5, PT, R10.reuse, R125, PT ;  /* 0x0000007d0a00720c */ /* 0x040fe20003fa4070 */
[----:B------:R-:W-:Y:S02]  /*3ae0*/  IMAD R123, R10, R7, R123 ;  /* 0x000000070a7b7224 */ /* 0x000fe400078e027b */
[----:B------:R-:W-:Y:S01]  /*3af0*/  @!P0 IMAD.IADD R127, R127, 0x1, -R10 ;  /* 0x000000017f7f8824 */ /* 0x000fe200078e0a0a */
[----:B------:R-:W-:Y:S01]  /*3b00*/  ISETP.GE.AND P0, PT, R6, RZ, PT ;  /* 0x000000ff0600720c */ /* 0x000fe20003f06270 */
[----:B------:R-:W-:-:S02]  /*3b10*/  IMAD.MOV.U32 R129, RZ, RZ, R11 ;  /* 0x000000ffff817224 */ /* 0x000fc400078e000b */
[----:B------:R-:W-:Y:S01]  /*3b20*/  @!P6 IMAD.MOV R127, RZ, RZ, -R127 ;  /* 0x000000ffff7fe224 */ /* 0x000fe200078e0a7f */
[----:B------:R-:W-:Y:S01]  /*3b30*/  ISETP.GT.U32.AND P6, PT, R10, R123, PT ;  /* 0x0000007b0a00720c */ /* 0x000fe20003fc4070 */
[----:B------:R-:W-:Y:S01]  /*3b40*/  @!P2 IMAD.MOV R131, RZ, RZ, -R131 ;  /* 0x000000ffff83a224 */ /* 0x000fe200078e0a83 */
[----:B------:R-:W-:Y:S01]  /*3b50*/  ISETP.GE.AND P2, PT, R119, RZ, PT ;  /* 0x000000ff7700720c */ /* 0x000fe20003f46270 */
[----:B------:R-:W-:Y:S01]  /*3b60*/  @!P1 IMAD.MOV R129, RZ, RZ, -R129 ;  /* 0x000000ffff819224 */ /* 0x000fe200078e0a81 */
[----:B------:R-:W-:Y:S01]  /*3b70*/  ISETP.GE.AND P1, PT, R5, RZ, PT ;  /* 0x000000ff0500720c */ /* 0x000fe20003f26270 */
[----:B------:R-:W-:Y:S01]  /*3b80*/  @!P5 IMAD.IADD R125, R125, 0x1, -R10 ;  /* 0x000000017d7dd824 */ /* 0x000fe200078e0a0a */
[----:B------:R-:W-:Y:S01]  /*3b90*/  IABS R119, R5 ;  /* 0x0000000500777213 */ /* 0x000fe20000000000 */
[----:B------:R-:W-:-:S03]  /*3ba0*/  IMAD.HI.U32 R5, R8, R121, RZ ;  /* 0x0000007908057227 */ /* 0x000fc600078e00ff */
[----:B------:R-:W-:Y:S01]  /*3bb0*/  ISETP.GT.U32.AND P5, PT, R10, R125, PT ;  /* 0x0000007d0a00720c */ /* 0x000fe20003fa4070 */
[----:B------:R-:W-:Y:S02]  /*3bc0*/  IMAD.MOV R6, RZ, RZ, -R5 ;  /* 0x000000ffff067224 */ /* 0x000fe400078e0a05 */
[----:B------:R-:W-:Y:S02]  /*3bd0*/  @!P6 IMAD.IADD R123, R123, 0x1, -R10 ;  /* 0x000000017b7be824 */ /* 0x000fe400078e0a0a */
[----:B------:R-:W-:-:S03]  /*3be0*/  IMAD.HI.U32 R5, R8, R119, RZ ;  /* 0x0000007708057227 */ /* 0x000fc600078e00ff */
[C---:B------:R-:W-:Y:S01]  /*3bf0*/  ISETP.GT.U32.AND P6, PT, R10.reuse, R123, PT ;  /* 0x0000007b0a00720c */ /* 0x040fe20003fc4070 */
[----:B------:R-:W-:Y:S02]  /*3c00*/  IMAD R121, R10, R6, R121 ;  /* 0x000000060a797224 */ /* 0x000fe400078e0279 */
[----:B------:R-:W-:-:S04]  /*3c10*/  IMAD.HI.U32 R6, R8, R9, RZ ;  /* 0x0000000908067227 */ /* 0x000fc800078e00ff */
[----:B------:R-:W-:Y:S02]  /*3c20*/  IMAD.MOV R5, RZ, RZ, -R5 ;  /* 0x000000ffff057224 */ /* 0x000fe400078e0a05 */
[----:B------:R-:W-:Y:S01]  /*3c30*/  @!P5 IMAD.IADD R125, R125, 0x1, -R10 ;  /* 0x000000017d7dd824 */ /* 0x000fe200078e0a0a */
[C---:B------:R-:W-:Y:S01]  /*3c40*/  ISETP.GT.U32.AND P5, PT, R10.reuse, R121, PT ;  /* 0x000000790a00720c */ /* 0x040fe20003fa4070 */
[----:B------:R-:W-:Y:S02]  /*3c50*/  IMAD.MOV R11, RZ, RZ, -R6 ;  /* 0x000000ffff0b7224 */ /* 0x000fe400078e0a06 */
[C---:B------:R-:W-:Y:S02]  /*3c60*/  IMAD R119, R10.reuse, R5, R119 ;  /* 0x000000050a777224 */ /* 0x040fe400078e0277 */
[C---:B------:R-:W-:Y:S01]  /*3c70*/  IMAD R5, R10.reuse, R11, R9 ;  /* 0x0000000b0a057224 */ /* 0x040fe200078e0209 */
[----:B------:R-:W-:Y:S01]  /*3c80*/  IABS R11, R115 ;  /* 0x00000073000b7213 */ /* 0x000fe20000000000 */
[----:B------:R-:W-:Y:S01]  /*3c90*/  @!P6 IMAD.IADD R123, R123, 0x1, -R10 ;  /* 0x000000017b7be824 */ /* 0x000fe200078e0a0a */
[----:B------:R-:W-:Y:S01]  /*3ca0*/  ISETP.GT.U32.AND P6, PT, R10, R119, PT ;  /* 0x000000770a00720c */ /* 0x000fe20003fc4070 */
[----:B------:R-:W-:-:S04]  /*3cb0*/  IMAD.HI.U32 R6, R8, R13, RZ ;  /* 0x0000000d08067227 */ /* 0x000fc800078e00ff */
[----:B------:R-:W-:-:S04]  /*3cc0*/  IMAD.HI.U32 R7, R8, R25, RZ ;  /* 0x0000001908077227 */ /* 0x000fc800078e00ff */
[----:B------:R-:W-:Y:S01]  /*3cd0*/  @!P3 IMAD.MOV R125, RZ, RZ, -R125 ;  /* 0x000000ffff7db224 */ /* 0x000fe200078e0a7d */
[C---:B------:R-:W-:Y:S01]  /*3ce0*/  ISETP.GT.U32.AND P3, PT, R10.reuse, R5, PT ;  /* 0x000000050a00720c */ /* 0x040fe20003f64070 */
[----:B------:R-:W-:Y:S02]  /*3cf0*/  IMAD.MOV R6, RZ, RZ, -R6 ;  /* 0x000000ffff067224 */ /* 0x000fe400078e0a06 */
[----:B------:R-:W-:Y:S02]  /*3d00*/  IMAD.MOV R9, RZ, RZ, -R7 ;  /* 0x000000ffff097224 */ /* 0x000fe400078e0a07 */
[--C-:B------:R-:W-:Y:S02]  /*3d10*/  @!P5 IMAD.IADD R121, R121, 0x1, -R10.reuse ;  /* 0x000000017979d824 */ /* 0x100fe400078e0a0a */
[C---:B------:R-:W-:Y:S02]  /*3d20*/  IMAD R7, R10.reuse, R6, R13 ;  /* 0x000000060a077224 */ /* 0x040fe400078e020d */
[C---:B------:R-:W-:Y:S01]  /*3d30*/  IMAD R9, R10.reuse, R9, R25 ;  /* 0x000000090a097224 */ /* 0x040fe200078e0219 */
[C---:B------:R-:W-:Y:S01]  /*3d40*/  ISETP.GT.U32.AND P5, PT, R10.reuse, R121, PT ;  /* 0x000000790a00720c */ /* 0x040fe20003fa4070 */
[----:B------:R-:W-:Y:S01]  /*3d50*/  @!P4 IMAD.MOV R123, RZ, RZ, -R123 ;  /* 0x000000ffff7bc224 */ /* 0x000fe200078e0a7b */
[C---:B------:R-:W-:Y:S01]  /*3d60*/  ISETP.GT.U32.AND P4, PT, R10.reuse, R7, PT ;  /* 0x000000070a00720c */ /* 0x040fe20003f84070 */
[--C-:B------:R-:W-:Y:S01]  /*3d70*/  @!P6 IMAD.IADD R119, R119, 0x1, -R10.reuse ;  /* 0x000000017777e824 */ /* 0x100fe200078e0a0a */
[C---:B------:R-:W-:Y:S01]  /*3d80*/  ISETP.GT.U32.AND P6, PT, R10.reuse, R9, PT ;  /* 0x000000090a00720c */ /* 0x040fe20003fc4070 */
[----:B------:R-:W-:Y:S01]  /*3d90*/  @!P3 IMAD.IADD R5, R5, 0x1, -R10 ;  /* 0x000000010505b824 */ /* 0x000fe200078e0a0a */
[----:B------:R-:W-:Y:S01]  /*3da0*/  IABS R25, R109 ;  /* 0x0000006d00197213 */ /* 0x000fe20000000000 */
[----:B------:R-:W-:Y:S01]  /*3db0*/  IMAD.MOV.U32 R13, RZ, RZ, R11 ;  /* 0x000000ffff0d7224 */ /* 0x000fe200078e000b */
[----:B------:R-:W-:Y:S01]  /*3dc0*/  ISETP.GT.U32.AND P3, PT, R10, R119, PT ;  /* 0x000000770a00720c */ /* 0x000fe20003f64070 */
[----:B------:R-:W-:-:S04]  /*3dd0*/  IMAD.HI.U32 R6, R8, R27, RZ ;  /* 0x0000001b08067227 */ /* 0x000fc800078e00ff */
[----:B------:R-:W-:-:S04]  /*3de0*/  IMAD.HI.U32 R11, R8, R13, RZ ;  /* 0x0000000d080b7227 */ /* 0x000fc800078e00ff */
[----:B------:R-:W-:Y:S02]  /*3df0*/  IMAD.MOV R6, RZ, RZ, -R6 ;  /* 0x000000ffff067224 */ /* 0x000fe400078e0a06 */
[--C-:B------:R-:W-:Y:S01]  /*3e00*/  @!P5 IMAD.IADD R121, R121, 0x1, -R10.reuse ;  /* 0x000000017979d824 */ /* 0x100fe200078e0a0a */
[----:B------:R-:W-:Y:S01]  /*3e10*/  ISETP.GE.AND P5, PT, R117, RZ, PT ;  /* 0x000000ff7500720c */ /* 0x000fe20003fa6270 */
[----:B------:R-:W-:Y:S02]  /*3e20*/  IMAD.MOV R12, RZ, RZ, -R11 ;  /* 0x000000ffff0c7224 */ /* 0x000fe400078e0a0b */
[C---:B------:R-:W-:Y:S01]  /*3e30*/  IMAD R11, R10.reuse, R6, R27 ;  /* 0x000000060a0b7224 */ /* 0x040fe200078e021b */
[----:B------:R-:W-:Y:S01]  /*3e40*/  IABS R27, R107 ;  /* 0x0000006b001b7213 */ /* 0x000fe20000000000 */
[--C-:B------:R-:W-:Y:S02]  /*3e50*/  @!P4 IMAD.IADD R7, R7, 0x1, -R10.reuse ;  /* 0x000000010707c824 */ /* 0x100fe400078e0a0a */
[----:B------:R-:W-:Y:S01]  /*3e60*/  @!P2 IMAD.MOV R121, RZ, RZ, -R121 ;  /* 0x000000ffff79a224 */ /* 0x000fe200078e0a79 */
[C---:B------:R-:W-:Y:S01]  /*3e70*/  ISETP.GT.U32.AND P2, PT, R10.reuse, R5, PT ;  /* 0x000000050a00720c */ /* 0x040fe20003f44070 */
[--C-:B------:R-:W-:Y:S01]  /*3e80*/  @!P6 IMAD.IADD R9, R9, 0x1, -R10.reuse ;  /* 0x000000010909e824 */ /* 0x100fe200078e0a0a */
[C---:B------:R-:W-:Y:S01]  /*3e90*/  ISETP.GT.U32.AND P4, PT, R10.reuse, R7, PT ;  /* 0x000000070a00720c */ /* 0x040fe20003f84070 */
[----:B------:R-:W-:Y:S01]  /*3ea0*/  @!P3 IMAD.IADD R119, R119, 0x1, -R10 ;  /* 0x000000017777b824 */ /* 0x000fe200078e0a0a */
[----:B------:R-:W-:Y:S01]  /*3eb0*/  ISETP.GT.U32.AND P3, PT, R10, R11, PT ;  /* 0x0000000b0a00720c */ /* 0x000fe20003f64070 */
[----:B------:R-:W-:Y:S01]  /*3ec0*/  IMAD.HI.U32 R6, R8, R25, RZ ;  /* 0x0000001908067227 */ /* 0x000fe200078e00ff */
[----:B------:R-:W-:-:S03]  /*3ed0*/  ISETP.GT.U32.AND P6, PT, R10, R9, PT ;  /* 0x000000090a00720c */ /* 0x000fc60003fc4070 */
[C---:B------:R-:W-:Y:S02]  /*3ee0*/  IMAD R13, R10.reuse, R12, R13 ;  /* 0x0000000c0a0d7224 */ /* 0x040fe400078e020d */
[----:B------:R-:W-:Y:S02]  /*3ef0*/  IMAD.MOV R6, RZ, RZ, -R6 ;  /* 0x000000ffff067224 */ /* 0x000fe400078e0a06 */
[--C-:B------:R-:W-:Y:S01]  /*3f00*/  @!P2 IMAD.IADD R5, R5, 0x1, -R10.reuse ;  /* 0x000000010505a824 */ /* 0x100fe200078e0a0a */
[C---:B------:R-:W-:Y:S01]  /*3f10*/  ISETP.GT.U32.AND P2, PT, R10.reuse, R13, PT ;  /* 0x0000000d0a00720c */ /* 0x040fe20003f44070 */
[C---:B------:R-:W-:Y:S02]  /*3f20*/  IMAD R25, R10.reuse, R6, R25 ;  /* 0x000000060a197224 */ /* 0x040fe400078e0219 */
[--C-:B------:R-:W-:Y:S01]  /*3f30*/  @!P4 IMAD.IADD R7, R7, 0x1, -R10.reuse ;  /* 0x000000010707c824 */ /* 0x100fe200078e0a0a */
[----:B------:R-:W-:Y:S01]  /*3f40*/  ISETP.GE.AND P4, PT, R111, RZ, PT ;  /* 0x000000ff6f00720c */ /* 0x000fe20003f86270 */
[--C-:B------:R-:W-:Y:S01]  /*3f50*/  @!P6 IMAD.IADD R9, R9, 0x1, -R10.reuse ;  /* 0x000000010909e824 */ /* 0x100fe200078e0a0a */
[----:B------:R-:W-:Y:S01]  /*3f60*/  ISETP.GT.U32.AND P6, PT, R10, R25, PT ;  /* 0x000000190a00720c */ /* 0x000fe20003fc4070 */
[----:B------:R-:W-:Y:S01]  /*3f70*/  @!P3 IMAD.IADD R11, R11, 0x1, -R10 ;  /* 0x000000010b0bb824 */ /* 0x000fe200078e0a0a */
[----:B------:R-:W-:Y:S01]  /*3f80*/  ISETP.GE.AND P3, PT, R113, RZ, PT ;  /* 0x000000ff7100720c */ /* 0x000fe20003f66270 */
[----:B------:R-:W-:-:S04]  /*3f90*/  IMAD.HI.U32 R12, R8, R29, RZ ;  /* 0x0000001d080c7227 */ /* 0x000fc800078e00ff */
[----:B------:R-:W-:Y:S01]  /*3fa0*/  @!P1 IMAD.MOV R119, RZ, RZ, -R119 ;  /* 0x000000ffff779224 */ /* 0x000fe200078e0a77 */
[----:B------:R-:W-:Y:S01]  /*3fb0*/  ISETP.GT.U32.AND P1, PT, R10, R11, PT ;  /* 0x0000000b0a00720c */ /* 0x000fe20003f24070 */
[----:B------:R-:W-:-:S04]  /*3fc0*/  IMAD.HI.U32 R24, R8, R31, RZ ;  /* 0x0000001f08187227 */ /* 0x000fc800078e00ff */
[----:B------:R-:W-:Y:S02]  /*3fd0*/  IMAD.MOV R12, RZ, RZ, -R12 ;  /* 0x000000ffff0c7224 */ /* 0x000fe400078e0a0c */
[----:B------:R-:W-:Y:S02]  /*3fe0*/  IMAD.MOV R24, RZ, RZ, -R24 ;  /* 0x000000ffff187224 */ /* 0x000fe400078e0a18 */
[----:B------:R-:W-:Y:S01]  /*3ff0*/  @!P2 IMAD.IADD R13, R13, 0x1, -R10 ;  /* 0x000000010d0da824 */ /* 0x000fe200078e0a0a */
[----:B------:R-:W-:Y:S01]  /*4000*/  ISETP.GE.AND P2, PT, R115, RZ, PT ;  /* 0x000000ff7300720c */ /* 0x000fe20003f46270 */
[----:B------:R-:W-:Y:S02]  /*4010*/  IMAD R29, R10, R12, R29 ;  /* 0x0000000c0a1d7224 */ /* 0x000fe400078e021d */
[----:B------:R-:W-:Y:S01]  /*4020*/  IMAD.MOV.U32 R113, RZ, RZ, R9 ;  /* 0x000000ffff717224 */ /* 0x000fe200078e0009 */
[----:B------:R-:W-:Y:S01]  /*4030*/  IABS R9, R103 ;  /* 0x0000006700097213 */ /* 0x000fe20000000000 */
[----:B------:R-:W-:-:S04]  /*4040*/  IMAD.HI.U32 R6, R8, R27, RZ ;  /* 0x0000001b08067227 */ /* 0x000fc800078e00ff */
[C---:B------:R-:W-:Y:S01]  /*4050*/  IMAD R31, R10.reuse, R24, R31 ;  /* 0x000000180a1f7224 */ /* 0x040fe200078e021f */
[----:B------:R-:W-:Y:S01]  /*4060*/  IABS R24, R90 ;  /* 0x0000005a00187213 */ /* 0x000fe20000000000 */
[----:B------:R-:W-:Y:S01]  /*4070*/  @!P6 IMAD.IADD R25, R25, 0x1, -R10 ;  /* 0x000000011919e824 */ /* 0x000fe200078e0a0a */
[C---:B------:R-:W-:Y:S01]  /*4080*/  ISETP.GT.U32.AND P6, PT, R10.reuse, R13, PT ;  /* 0x0000000d0a00720c */ /* 0x040fe20003fc4070 */
[----:B------:R-:W-:Y:S01]  /*4090*/  @!P4 IMAD.MOV R113, RZ, RZ, -R113 ;  /* 0x000000ffff71c224 */ /* 0x000fe200078e0a71 */
[C---:B------:R-:W-:Y:S01]  /*40a0*/  ISETP.GT.U32.AND P4, PT, R10.reuse, R29, PT ;  /* 0x0000001d0a00720c */ /* 0x040fe20003f84070 */
[----:B------:R-:W-:Y:S02]  /*40b0*/  IMAD.MOV R6, RZ, RZ, -R6 ;  /* 0x000000ffff067224 */ /* 0x000fe400078e0a06 */
[----:B------:R-:W-:Y:S02]  /*40c0*/  IMAD.MOV.U32 R117, RZ, RZ, R5 ;  /* 0x000000ffff757224 */ /* 0x000fe400078e0005 */
[----:B------:R-:W-:Y:S01]  /*40d0*/  @!P1 IMAD.IADD R11, R11, 0x1, -R10 ;  /* 0x000000010b0b9824 */ /* 0x000fe200078e0a0a */
[C---:B------:R-:W-:Y:S01]  /*40e0*/  ISETP.GT.U32.AND P1, PT, R10.reuse, R31, PT ;  /* 0x0000001f0a00720c */ /* 0x040fe20003f24070 */
[C---:B------:R-:W-:Y:S01]  /*40f0*/  IMAD R27, R10.reuse, R6, R27 ;  /* 0x000000060a1b7224 */ /* 0x040fe200078e021b */
[----:B------:R-:W-:Y:S01]  /*4100*/  IABS R6, R101 ;  /* 0x0000006500067213 */ /* 0x000fe20000000000 */
[----:B------:R-:W-:Y:S01]  /*4110*/  @!P0 IMAD.MOV R117, RZ, RZ, -R117 ;  /* 0x000000ffff758224 */ /* 0x000fe200078e0a75 */
[----:B------:R-:W-:Y:S01]  /*4120*/  ISETP.GT.U32.AND P0, PT, R10, R25, PT ;  /* 0x000000190a00720c */ /* 0x000fe20003f04070 */
[----:B------:R-:W-:-:S02]  /*4130*/  IMAD.MOV.U32 R115, RZ, RZ, R7 ;  /* 0x000000ffff737224 */ /* 0x000fc400078e0007 */
[----:B------:R-:W-:Y:S02]  /*4140*/  IMAD.MOV.U32 R7, RZ, RZ, R6 ;  /* 0x000000ffff077224 */ /* 0x000fe400078e0006 */
[--C-:B------:R-:W-:Y:S01]  /*4150*/  @!P6 IMAD.IADD R13, R13, 0x1, -R10.reuse ;  /* 0x000000010d0de824 */ /* 0x100fe200078e0a0a */
[----:B------:R-:W-:Y:S01]  /*4160*/  ISETP.GE.AND P6, PT, R109, RZ, PT ;  /* 0x000000ff6d00720c */ /* 0x000fe20003fc6270 */
[----:B------:R-:W-:Y:S02]  /*4170*/  @!P4 IMAD.IADD R29, R29, 0x1, -R10 ;  /* 0x000000011d1dc824 */ /* 0x000fe400078e0a0a */
[----:B------:R-:W-:-:S04]  /*4180*/  IMAD.HI.U32 R5, R8, R7, RZ ;  /* 0x0000000708057227 */ /* 0x000fc800078e00ff */
[--C-:B------:R-:W-:Y:S01]  /*4190*/  @!P1 IMAD.IADD R31, R31, 0x1, -R10.reuse ;  /* 0x000000011f1f9824 */ /* 0x100fe200078e0a0a */
[----:B------:R-:W-:Y:S01]  /*41a0*/  ISETP.GT.U32.AND P1, PT, R10, R29, PT ;  /* 0x0000001d0a00720c */ /* 0x000fe20003f24070 */
[----:B------:R-:W-:Y:S02]  /*41b0*/  IMAD.MOV R5, RZ, RZ, -R5 ;  /* 0x000000ffff057224 */ /* 0x000fe400078e0a05 */
[----:B------:R-:W-:Y:S01]  /*41c0*/  @!P0 IMAD.IADD R25, R25, 0x1, -R10 ;  /* 0x0000000119198824 */ /* 0x000fe200078e0a0a */
[----:B------:R-:W-:Y:S01]  /*41d0*/  ISETP.GE.AND P0, PT, R107, RZ, PT ;  /* 0x000000ff6b00720c */ /* 0x000fe20003f06270 */
[----:B------:R-:W-:-:S04]  /*41e0*/  IMAD.HI.U32 R6, R8, R9, RZ ;  /* 0x0000000908067227 */ /* 0x000fc800078e00ff */
[C---:B------:R-:W-:Y:S02]  /*41f0*/  IMAD R5, R10.reuse, R5, R7 ;  /* 0x000000050a057224 */ /* 0x040fe400078e0207 */
[----:B------:R-:W-:Y:S02]  /*4200*/  IMAD.MOV R6, RZ, RZ, -R6 ;  /* 0x000000ffff067224 */ /* 0x000fe400078e0a06 */
[----:B------:R-:W-:Y:S01]  /*4210*/  IMAD.MOV.U32 R107, RZ, RZ, R25 ;  /* 0x000000ffff6b7224 */ /* 0x000fe200078e0019 */
[----:B------:R-:W-:Y:S01]  /*4220*/  IABS R25, R108 ;  /* 0x0000006c00197213 */ /* 0x000fe20000000000 */
[----:B------:R-:W-:Y:S01]  /*4230*/  @!P5 IMAD.MOV R115, RZ, RZ, -R115 ;  /* 0x000000ffff73d224 */ /* 0x000fe200078e0a73 */
[C---:B------:R-:W-:Y:S01]  /*4240*/  ISETP.GT.U32.AND P5, PT, R10.reuse, R27, PT ;  /* 0x0000001b0a00720c */ /* 0x040fe20003fa4070 */
[C---:B------:R-:W-:Y:S02]  /*4250*/  IMAD R7, R10.reuse, R6, R9 ;  /* 0x000000060a077224 */ /* 0x040fe400078e0209 */
[----:B------:R-:W-:Y:S01]  /*4260*/  @!P6 IMAD.MOV R107, RZ, RZ, -R107 ;  /* 0x000000ffff6be224 */ /* 0x000fe200078e0a6b */
[C---:B------:R-:W-:Y:S01]  /*4270*/  ISETP.GT.U32.AND P6, PT, R10.reuse, R5, PT ;  /* 0x000000050a00720c */ /* 0x040fe20003fc4070 */
[----:B------:R-:W-:Y:S01]  /*4280*/  IMAD.MOV.U32 R111, RZ, RZ, R11 ;  /* 0x000000ffff6f7224 */ /* 0x000fe200078e000b */
[----:B------:R-:W-:Y:S01]  /*4290*/  IABS R11, R97 ;  /* 0x00000061000b7213 */ /* 0x000fe20000000000 */
[--C-:B------:R-:W-:Y:S01]  /*42a0*/  @!P1 IMAD.IADD R29, R29, 0x1, -R10.reuse ;  /* 0x000000011d1d9824 */ /* 0x100fe200078e0a0a */
[C---:B------:R-:W-:Y:S01]  /*42b0*/  ISETP.GT.U32.AND P1, PT, R10.reuse, R7, PT ;  /* 0x000000070a00720c */ /* 0x040fe20003f24070 */
[----:B------:R-:W-:Y:S01]  /*42c0*/  @!P3 IMAD.MOV R111, RZ, RZ, -R111 ;  /* 0x000000ffff6fb224 */ /* 0x000fe200078e0a6f */
[----:B------:R-:W-:Y:S01]  /*42d0*/  ISETP.GT.U32.AND P3, PT, R10, R31, PT ;  /* 0x0000001f0a00720c */ /* 0x000fe20003f64070 */
[----:B------:R-:W-:Y:S01]  /*42e0*/  IMAD.MOV.U32 R109, RZ, RZ, R13 ;  /* 0x000000ffff6d7224 */ /* 0x000fe200078e000d */
[----:B------:R-:W-:Y:S01]  /*42f0*/  IABS R13, R95 ;  /* 0x0000005f000d7213 */ /* 0x000fe20000000000 */
[----:B------:R-:W-:Y:S01]  /*4300*/  @!P5 IMAD.IADD R27, R27, 0x1, -R10 ;  /* 0x000000011b1bd824 */ /* 0x000fe200078e0a0a */
[----:B------:R-:W-:Y:S01]  /*4310*/  ISETP.GE.AND P5, PT, R105, RZ, PT ;  /* 0x000000ff6900720c */ /* 0x000fe20003fa6270 */
[----:B------:R-:W-:-:S03]  /*4320*/  IMAD.HI.U32 R6, R8, R11, RZ ;  /* 0x0000000b08067227 */ /* 0x000fc600078e00ff */
[C---:B------:R-:W-:Y:S01]  /*4330*/  ISETP.GT.U32.AND P4, PT, R10.reuse, R27, PT ;  /* 0x0000001b0a00720c */ /* 0x040fe20003f84070 */
[--C-:B------:R-:W-:Y:S02]  /*4340*/  @!P6 IMAD.IADD R5, R5, 0x1, -R10.reuse ;  /* 0x000000010505e824 */ /* 0x100fe400078e0a0a */
[--C-:B------:R-:W-:Y:S02]  /*4350*/  @!P1 IMAD.IADD R7, R7, 0x1, -R10.reuse ;  /* 0x0000000107079824 */ /* 0x100fe400078e0a0a */
[----:B------:R-:W-:Y:S01]  /*4360*/  @!P3 IMAD.IADD R31, R31, 0x1, -R10 ;  /* 0x000000011f1fb824 */ /* 0x000fe200078e0a0a */
[----:B------:R-:W-:Y:S01]  /*4370*/  ISETP.GT.U32.AND P6, PT, R10, R5, PT ;  /* 0x000000050a00720c */ /* 0x000fe20003fc4070 */
[----:B------:R-:W-:Y:S01]  /*4380*/  IMAD.HI.U32 R9, R8, R13, RZ ;  /* 0x0000000d08097227 */ /* 0x000fe200078e00ff */
[----:B------:R-:W-:Y:S02]  /*4390*/  ISETP.GE.AND P3, PT, R103, RZ, PT ;  /* 0x000000ff6700720c */ /* 0x000fe40003f66270 */
[----:B------:R-:W-:Y:S01]  /*43a0*/  ISETP.GT.U32.AND P1, PT, R10, R7, PT ;  /* 0x000000070a00720c */ /* 0x000fe20003f24070 */
[----:B------:R-:W-:Y:S01]  /*43b0*/  IMAD.MOV.U32 R103, RZ, RZ, R29 ;  /* 0x000000ffff677224 */ /* 0x000fe200078e001d */
[----:B------:R-:W-:Y:S01]  /*43c0*/  IABS R29, R112 ;  /* 0x00000070001d7213 */ /* 0x000fe20000000000 */
[----:B------:R-:W-:-:S02]  /*43d0*/  IMAD.MOV R6, RZ, RZ, -R6 ;  /* 0x000000ffff067224 */ /* 0x000fc400078e0a06 */
[----:B------:R-:W-:Y:S01]  /*43e0*/  @!P5 IMAD.MOV R103, RZ, RZ, -R103 ;  /* 0x000000ffff67d224 */ /* 0x000fe200078e0a67 */
[----:B------:R-:W-:Y:S01]  /*43f0*/  ISETP.GE.AND P5, PT, R95, RZ, PT ;  /* 0x000000ff5f00720c */ /* 0x000fe20003fa6270 */
[----:B------:R-:W-:Y:S02]  /*4400*/  IMAD.MOV R9, RZ, RZ, -R9 ;  /* 0x000000ffff097224 */ /* 0x000fe400078e0a09 */
[C---:B------:R-:W-:Y:S01]  /*4410*/  IMAD R95, R10.reuse, R6, R11 ;  /* 0x000000060a5f7224 */ /* 0x040fe200078e020b */
[----:B------:R-:W-:Y:S01]  /*4420*/  IABS R11, R4 ;  /* 0x00000004000b7213 */ /* 0x000fe20000000000 */
[----:B------:R-:W-:Y:S01]  /*4430*/  @!P2 IMAD.MOV R109, RZ, RZ, -R109 ;  /* 0x000000ffff6da224 */ /* 0x000fe200078e0a6d */
[----:B------:R-:W-:Y:S01]  /*4440*/  ISETP.GE.AND P2, PT, R99, RZ, PT ;  /* 0x000000ff6300720c */ /* 0x000fe20003f46270 */
[C---:B------:R-:W-:Y:S01]  /*4450*/  IMAD R9, R10.reuse, R9, R13 ;  /* 0x000000090a097224 */ /* 0x040fe200078e020d */
[----:B------:R-:W-:Y:S01]  /*4460*/  IABS R13, R19 ;  /* 0x00000013000d7213 */ /* 0x000fe20000000000 */
[--C-:B------:R-:W-:Y:S01]  /*4470*/  @!P6 IMAD.IADD R5, R5, 0x1, -R10.reuse ;  /* 0x000000010505e824 */ /* 0x100fe200078e0a0a */
[C---:B------:R-:W-:Y:S01]  /*4480*/  ISETP.GT.U32.AND P6, PT, R10.reuse, R95, PT ;  /* 0x0000005f0a00720c */ /* 0x040fe20003fc4070 */
[--C-:B------:R-:W-:Y:S01]  /*4490*/  @!P1 IMAD.IADD R7, R7, 0x1, -R10.reuse ;  /* 0x0000000107079824 */ /* 0x100fe200078e0a0a */
[----:B------:R-:W-:Y:S01]  /*44a0*/  ISETP.GT.U32.AND P1, PT, R10, R9, PT ;  /* 0x000000090a00720c */ /* 0x000fe20003f24070 */
[--C-:B------:R-:W-:Y:S01]  /*44b0*/  @!P4 IMAD.IADD R27, R27, 0x1, -R10.reuse ;  /* 0x000000011b1bc824 */ /* 0x100fe200078e0a0a */
[----:B------:R-:W-:Y:S01]  /*44c0*/  ISETP.GE.AND P4, PT, R101, RZ, PT ;  /* 0x000000ff6500720c */ /* 0x000fe20003f86270 */
[----:B------:R-:W-:Y:S01]  /*44d0*/  IMAD.MOV.U32 R101, RZ, RZ, R31 ;  /* 0x000000ffff657224 */ /* 0x000fe200078e001f */
[----:B------:R-:W-:Y:S01]  /*44e0*/  IABS R31, R116 ;  /* 0x00000074001f7213 */ /* 0x000fe20000000000 */
[----:B------:R-:W-:Y:S01]  /*44f0*/  IMAD.MOV.U32 R105, RZ, RZ, R27 ;  /* 0x000000ffff697224 */ /* 0x000fe200078e001b */
[----:B------:R-:W-:Y:S01]  /*4500*/  IABS R27, R23 ;  /* 0x00000017001b7213 */ /* 0x000fe20000000000 */
[----:B------:R-:W-:Y:S01]  /*4510*/  @!P2 IMAD.MOV R101, RZ, RZ, -R101 ;  /* 0x000000ffff65a224 */ /* 0x000fe200078e0a65 */
[----:B------:R-:W-:Y:S01]  /*4520*/  ISETP.GE.AND P2, PT, R4, RZ, PT ;  /* 0x000000ff0400720c */ /* 0x000fe20003f46270 */
[----:B------:R-:W-:Y:S01]  /*4530*/  @!P0 IMAD.MOV R105, RZ, RZ, -R105 ;  /* 0x000000ffff698224 */ /* 0x000fe200078e0a69 */
[----:B------:R-:W-:Y:S01]  /*4540*/  IABS R4, R93 ;  /* 0x0000005d00047213 */ /* 0x000fe20000000000 */
[----:B------:R-:W-:Y:S01]  /*4550*/  @!P6 IMAD.IADD R95, R95, 0x1, -R10 ;  /* 0x000000015f5fe824 */ /* 0x000fe200078e0a0a */
[----:B------:R-:W-:Y:S01]  /*4560*/  ISETP.GE.AND P0, PT, R97, RZ, PT ;  /* 0x000000ff6100720c */ /* 0x000fe20003f06270 */
[----:B------:R-:W-:-:S02]  /*4570*/  IMAD.MOV.U32 R97, RZ, RZ, R7 ;  /* 0x000000ffff617224 */ /* 0x000fc400078e0007 */
[----:B------:R-:W-:Y:S01]  /*4580*/  @!P1 IMAD.IADD R9, R9, 0x1, -R10 ;  /* 0x0000000109099824 */ /* 0x000fe200078e0a0a */
[----:B------:R-:W-:Y:S01]  /*4590*/  ISETP.GT.U32.AND P6, PT, R10, R95, PT ;  /* 0x0000005f0a00720c */ /* 0x000fe20003fc4070 */
[----:B------:R-:W-:Y:S02]  /*45a0*/  IMAD.MOV.U32 R7, RZ, RZ, R4 ;  /* 0x000000ffff077224 */ /* 0x000fe400078e0004 */
[----:B------:R-:W-:Y:S01]  /*45b0*/  IMAD.HI.U32 R4, R8, R11, RZ ;  /* 0x0000000b08047227 */ /* 0x000fe200078e00ff */
[----:B------:R-:W-:-:S03]  /*45c0*/  ISETP.GT.U32.AND P1, PT, R10, R9, PT ;  /* 0x000000090a00720c */ /* 0x000fc60003f24070 */
[----:B------:R-:W-:Y:S02]  /*45d0*/  IMAD.MOV.U32 R99, RZ, RZ, R5 ;  /* 0x000000ffff637224 */ /* 0x000fe400078e0005 */
[----:B------:R-:W-:-:S04]  /*45e0*/  IMAD.HI.U32 R5, R8, R7, RZ ;  /* 0x0000000708057227 */ /* 0x000fc800078e00ff */
[----:B------:R-:W-:Y:S02]  /*45f0*/  IMAD.MOV R4, RZ, RZ, -R4 ;  /* 0x000000ffff047224 */ /* 0x000fe400078e0a04 */
[----:B------:R-:W-:Y:S01]  /*4600*/  @!P3 IMAD.MOV R97, RZ, RZ, -R97 ;  /* 0x000000ffff61b224 */ /* 0x000fe200078e0a61 */
[----:B------:R-:W-:Y:S01]  /*4610*/  ISETP.GE.AND P3, PT, R91, RZ, PT ;  /* 0x000000ff5b00720c */ /* 0x000fe20003f66270 */
        /* <DEDUP_REMOVED lines=8> */
[----:B------:R-:W-:-:S04]  /*46a0*/  IMAD.HI.U32 R6, R8, R87, RZ ;  /* 0x0000005708067227 */ /* 0x000fc800078e00ff */
[----:B------:R-:W-:Y:S02]  /*46b0*/  IMAD.MOV R4, RZ, RZ, -R4 ;  /* 0x000000ffff047224 */ /* 0x000fe400078e0a04 */
[--C-:B------:R-:W-:Y:S02]  /*46c0*/  @!P6 IMAD.IADD R91, R91, 0x1, -R10.reuse ;  /* 0x000000015b5be824 */ /* 0x100fe400078e0a0a */
[----:B------:R-:W-:Y:S02]  /*46d0*/  @!P1 IMAD.IADD R5, R5, 0x1, -R10 ;  /* 0x0000000105059824 */ /* 0x000fe400078e0a0a */
[----:B------:R-:W-:Y:S01]  /*46e0*/  IMAD.MOV R6, RZ, RZ, -R6 ;  /* 0x000000ffff067224 */ /* 0x000fe200078e0a06 */
[C---:B------:R-:W-:Y:S01]  /*46f0*/  ISETP.GT.U32.AND P1, PT, R10.reuse, R91, PT ;  /* 0x0000005b0a00720c */ /* 0x040fe20003f24070 */
[C---:B------:R-:W-:Y:S02]  /*4700*/  IMAD R85, R10.reuse, R4, R85 ;  /* 0x000000040a557224 */ /* 0x040fe400078e0255 */
[----:B------:R-:W-:-:S02]  /*4710*/  IMAD R87, R10, R6, R87 ;  /* 0x000000060a577224 */ /* 0x000fc400078e0257 */
[----:B------:R-:W-:-:S03]  /*4720*/  IMAD.HI.U32 R4, R8, R83, RZ ;  /* 0x0000005308047227 */ /* 0x000fc600078e00ff */
[----:B------:R-:W-:Y:S01]  /*4730*/  ISETP.GT.U32.AND P6, PT, R10, R87, PT ;  /* 0x000000570a00720c */ /* 0x000fe20003fc4070 */
[----:B------:R-:W-:Y:S02]  /*4740*/  IMAD.MOV R4, RZ, RZ, -R4 ;  /* 0x000000ffff047224 */ /* 0x000fe400078e0a04 */
[----:B------:R-:W-:Y:S01]  /*4750*/  @!P4 IMAD.MOV R99, RZ, RZ, -R99 ;  /* 0x000000ffff63c224 */ /* 0x000fe200078e0a63 */
[----:B------:R-:W-:Y:S01]  /*4760*/  ISETP.GE.AND P4, PT, R93, RZ, PT ;  /* 0x000000ff5d00720c */ /* 0x000fe20003f86270 */
[----:B------:R-:W-:-:S04]  /*4770*/  IMAD.HI.U32 R6, R8, R81, RZ ;  /* 0x0000005108067227 */ /* 0x000fc800078e00ff */
[C---:B------:R-:W-:Y:S02]  /*4780*/  IMAD R83, R10.reuse, R4, R83 ;  /* 0x000000040a537224 */ /* 0x040fe400078e0253 */
[----:B------:R-:W-:Y:S01]  /*4790*/  @!P1 IMAD.IADD R91, R91, 0x1, -R10 ;  /* 0x000000015b5b9824 */ /* 0x000fe200078e0a0a */
[C---:B------:R-:W-:Y:S01]  /*47a0*/  ISETP.GT.U32.AND P1, PT, R10.reuse, R85, PT ;  /* 0x000000550a00720c */ /* 0x040fe20003f24070 */
[----:B------:R-:W-:Y:S01]  /*47b0*/  IMAD.MOV.U32 R93, RZ, RZ, R9 ;  /* 0x000000ffff5d7224 */ /* 0x000fe200078e0009 */
[----:B------:R-:W-:Y:S01]  /*47c0*/  IABS R9, R17 ;  /* 0x0000001100097213 */ /* 0x000fe20000000000 */
[----:B------:R-:W-:Y:S02]  /*47d0*/  IMAD.MOV R6, RZ, RZ, -R6 ;  /* 0x000000ffff067224 */ /* 0x000fe400078e0a06 */
[----:B------:R-:W-:Y:S01]  /*47e0*/  @!P5 IMAD.MOV R93, RZ, RZ, -R93 ;  /* 0x000000ffff5dd224 */ /* 0x000fe200078e0a5d */
[C---:B------:R-:W-:Y:S01]  /*47f0*/  ISETP.GT.U32.AND P5, PT, R10.reuse, R83, PT ;  /* 0x000000530a00720c */ /* 0x040fe20003fa4070 */
[----:B------:R-:W-:-:S02]  /*4800*/  IMAD R81, R10, R6, R81 ;  /* 0x000000060a517224 */ /* 0x000fc400078e0251 */
[----:B------:R-:W-:Y:S01]  /*4810*/  @!P6 IMAD.IADD R87, R87, 0x1, -R10 ;  /* 0x000000015757e824 */ /* 0x000fe200078e0a0a */
[C---:B------:R-:W-:Y:S01]  /*4820*/  ISETP.GT.U32.AND P6, PT, R10.reuse, R5, PT ;  /* 0x000000050a00720c */ /* 0x040fe20003fc4070 */
[----:B------:R-:W-:Y:S01]  /*4830*/  @!P2 IMAD.MOV R91, RZ, RZ, -R91 ;  /* 0x000000ffff5ba224 */ /* 0x000fe200078e0a5b */
[----:B------:R-:W-:Y:S01]  /*4840*/  ISETP.GT.U32.AND P2, PT, R10, R81, PT ;  /* 0x000000510a00720c */ /* 0x000fe20003f44070 */
        /* <DEDUP_REMOVED lines=9> */
[----:B------:R-:W-:Y:S02]  /*48e0*/  IMAD.MOV R4, RZ, RZ, -R4 ;  /* 0x000000ffff047224 */ /* 0x000fe400078e0a04 */
[--C-:B------:R-:W-:Y:S01]  /*48f0*/  @!P6 IMAD.IADD R5, R5, 0x1, -R10.reuse ;  /* 0x000000010505e824 */ /* 0x100fe200078e0a0a */
[C---:B------:R-:W-:Y:S01]  /*4900*/  ISETP.GT.U32.AND P6, PT, R10.reuse, R79, PT ;  /* 0x0000004f0a00720c */ /* 0x040fe20003fc4070 */
[----:B------:R-:W-:Y:S01]  /*4910*/  @!P2 IMAD.IADD R81, R81, 0x1, -R10 ;  /* 0x000000015151a824 */ /* 0x000fe200078e0a0a */
[----:B------:R-:W-:Y:S01]  /*4920*/  ISETP.GT.U32.AND P2, PT, R10, R83, PT ;  /* 0x000000530a00720c */ /* 0x000fe20003f44070 */
[----:B------:R-:W-:-:S04]  /*4930*/  IMAD.HI.U32 R6, R8, R75, RZ ;  /* 0x0000004b08067227 */ /* 0x000fc800078e00ff */
[----:B------:R-:W-:Y:S01]  /*4940*/  @!P0 IMAD.MOV R95, RZ, RZ, -R95 ;  /* 0x000000ffff5f8224 */ /* 0x000fe200078e0a5f */
[C---:B------:R-:W-:Y:S01]  /*4950*/  ISETP.GT.U32.AND P0, PT, R10.reuse, R87, PT ;  /* 0x000000570a00720c */ /* 0x040fe20003f04070 */
[C---:B------:R-:W-:Y:S02]  /*4960*/  IMAD R77, R10.reuse, R4, R77 ;  /* 0x000000040a4d7224 */ /* 0x040fe400078e024d */
[----:B------:R-:W-:Y:S02]  /*4970*/  IMAD.MOV R6, RZ, RZ, -R6 ;  /* 0x000000ffff067224 */ /* 0x000fe400078e0a06 */
[--C-:B------:R-:W-:Y:S01]  /*4980*/  @!P5 IMAD.IADD R85, R85, 0x1, -R10.reuse ;  /* 0x000000015555d824 */ /* 0x100fe200078e0a0a */
[C---:B------:R-:W-:Y:S01]  /*4990*/  ISETP.GT.U32.AND P5, PT, R10.reuse, R77, PT ;  /* 0x0000004d0a00720c */ /* 0x040fe20003fa4070 */
[----:B------:R-:W-:Y:S02]  /*49a0*/  IMAD R75, R10, R6, R75 ;  /* 0x000000060a4b7224 */ /* 0x000fe400078e024b */
[----:B------:R-:W-:-:S02]  /*49b0*/  @!P6 IMAD.IADD R79, R79, 0x1, -R10 ;  /* 0x000000014f4fe824 */ /* 0x000fc400078e0a0a */
[--C-:B------:R-:W-:Y:S01]  /*49c0*/  @!P2 IMAD.IADD R83, R83, 0x1, -R10.reuse ;  /* 0x000000015353a824 */ /* 0x100fe200078e0a0a */
[----:B------:R-:W-:Y:S01]  /*49d0*/  ISETP.GT.U32.AND P2, PT, R10, R75, PT ;  /* 0x0000004b0a00720c */ /* 0x000fe20003f44070 */
[----:B------:R-:W-:Y:S01]  /*49e0*/  @!P0 IMAD.IADD R87, R87, 0x1, -R10 ;  /* 0x0000000157578824 */ /* 0x000fe200078e0a0a */
[----:B------:R-:W-:Y:S01]  /*49f0*/  ISETP.GE.AND P0, PT, R89, RZ, PT ;  /* 0x000000ff5900720c */ /* 0x000fe20003f06270 */
[----:B------:R-:W-:Y:S01]  /*4a00*/  IMAD.HI.U32 R4, R8, R73, RZ ;  /* 0x0000004908047227 */ /* 0x000fe200078e00ff */
[----:B------:R-:W-:-:S03]  /*4a10*/  ISETP.GT.U32.AND P6, PT, R10, R79, PT ;  /* 0x0000004f0a00720c */ /* 0x000fc60003fc4070 */
[----:B------:R-:W-:Y:S01]  /*4a20*/  @!P5 IMAD.IADD R77, R77, 0x1, -R10 ;  /* 0x000000014d4dd824 */ /* 0x000fe200078e0a0a */
[----:B------:R-:W-:Y:S01]  /*4a30*/  ISETP.GE.AND P5, PT, R162, RZ, PT ;  /* 0x000000ffa200720c */ /* 0x000fe20003fa6270 */
[----:B------:R-:W-:Y:S02]  /*4a40*/  IMAD.MOV R4, RZ, RZ, -R4 ;  /* 0x000000ffff047224 */ /* 0x000fe400078e0a04 */
[----:B------:R-:W-:Y:S02]  /*4a50*/  IMAD.MOV.U32 R89, RZ, RZ, R5 ;  /* 0x000000ffff597224 */ /* 0x000fe400078e0005 */
[----:B------:R-:W-:Y:S02]  /*4a60*/  IMAD R73, R10, R4, R73 ;  /* 0x000000040a497224 */ /* 0x000fe400078e0249 */
[----:B------:R-:W-:Y:S01]  /*4a70*/  @!P2 IMAD.IADD R75, R75, 0x1, -R10 ;  /* 0x000000014b4ba824 */ /* 0x000fe200078e0a0a */
[----:B------:R-:W-:Y:S01]  /*4a80*/  ISETP.GE.AND P2, PT, R164, RZ, PT ;  /* 0x000000ffa400720c */ /* 0x000fe20003f46270 */
[----:B------:R-:W-:-:S04]  /*4a90*/  IMAD.HI.U32 R4, R8, R71, RZ ;  /* 0x0000004708047227 */ /* 0x000fc800078e00ff */
[----:B------:R-:W-:Y:S01]  /*4aa0*/  @!P6 IMAD.IADD R79, R79, 0x1, -R10 ;  /* 0x000000014f4fe824 */ /* 0x000fe200078e0a0a */
[C---:B------:R-:W-:Y:S01]  /*4ab0*/  ISETP.GT.U32.AND P6, PT, R10.reuse, R73, PT ;  /* 0x000000490a00720c */ /* 0x040fe20003fc4070 */
[----:B------:R-:W-:Y:S01]  /*4ac0*/  @!P0 IMAD.MOV R85, RZ, RZ, -R85 ;  /* 0x000000ffff558224 */ /* 0x000fe200078e0a55 */
[C---:B------:R-:W-:Y:S01]  /*4ad0*/  ISETP.GT.U32.AND P0, PT, R10.reuse, R75, PT ;  /* 0x0000004b0a00720c */ /* 0x040fe20003f04070 */
[----:B------:R-:W-:Y:S02]  /*4ae0*/  IMAD.MOV R4, RZ, RZ, -R4 ;  /* 0x000000ffff047224 */ /* 0x000fe400078e0a04 */
[----:B------:R-:W-:Y:S01]  /*4af0*/  @!P4 IMAD.MOV R89, RZ, RZ, -R89 ;  /* 0x000000ffff59c224 */ /* 0x000fe200078e0a59 */
[----:B------:R-:W-:Y:S01]  /*4b00*/  ISETP.GT.U32.AND P4, PT, R10, R81, PT ;  /* 0x000000510a00720c */ /* 0x000fe20003f84070 */
[----:B------:R-:W-:Y:S01]  /*4b10*/  @!P5 IMAD.MOV R79, RZ, RZ, -R79 ;  /* 0x000000ffff4fd224 */ /* 0x000fe200078e0a4f */
[----:B------:R-:W-:Y:S01]  /*4b20*/  ISETP.GE.AND P5, PT, R154, RZ, PT ;  /* 0x000000ff9a00720c */ /* 0x000fe20003fa6270 */
[----:B------:R-:W-:-:S02]  /*4b30*/  IMAD R71, R10, R4, R71 ;  /* 0x000000040a477224 */ /* 0x000fc400078e0247 */
[----:B------:R-:W-:-:S04]  /*4b40*/  IMAD.HI.U32 R4, R8, R67, RZ ;  /* 0x0000004308047227 */ /* 0x000fc800078e00ff */
[----:B------:R-:W-:Y:S02]  /*4b50*/  IMAD.MOV R4, RZ, RZ, -R4 ;  /* 0x000000ffff047224 */ /* 0x000fe400078e0a04 */
[--C-:B------:R-:W-:Y:S01]  /*4b60*/  @!P0 IMAD.IADD R75, R75, 0x1, -R10.reuse ;  /* 0x000000014b4b8824 */ /* 0x100fe200078e0a0a */
[----:B------:R-:W-:Y:S01]  /*4b70*/  ISETP.GE.AND P0, PT, R150, RZ, PT ;  /* 0x000000ff9600720c */ /* 0x000fe20003f06270 */
[----:B------:R-:W-:Y:S02]  /*4b80*/  IMAD R67, R10, R4, R67 ;  /* 0x000000040a437224 */ /* 0x000fe400078e0243 */
[----:B------:R-:W-:Y:S01]  /*4b90*/  @!P4 IMAD.IADD R81, R81, 0x1, -R10 ;  /* 0x000000015151c824 */ /* 0x000fe200078e0a0a */
[----:B------:R-:W-:Y:S01]  /*4ba0*/  ISETP.GE.AND P4, PT, R160, RZ, PT ;  /* 0x000000ffa000720c */ /* 0x000fe20003f86270 */
[----:B------:R-:W-:-:S04]  /*4bb0*/  IMAD.HI.U32 R5, R8, R69, RZ ;  /* 0x0000004508057227 */ /* 0x000fc800078e00ff */
[----:B------:R-:W-:Y:S01]  /*4bc0*/  @!P5 IMAD.MOV R75, RZ, RZ, -R75 ;  /* 0x000000ffff4bd224 */ /* 0x000fe200078e0a4b */
[C---:B------:R-:W-:Y:S01]  /*4bd0*/  ISETP.GT.U32.AND P5, PT, R10.reuse, R67, PT ;  /* 0x000000430a00720c */ /* 0x040fe20003fa4070 */
[----:B------:R-:W-:Y:S02]  /*4be0*/  IMAD.MOV R5, RZ, RZ, -R5 ;  /* 0x000000ffff057224 */ /* 0x000fe400078e0a05 */
[----:B------:R-:W-:Y:S01]  /*4bf0*/  @!P1 IMAD.MOV R83, RZ, RZ, -R83 ;  /* 0x000000ffff539224 */ /* 0x000fe200078e0a53 */
[C---:B------:R-:W-:Y:S01]  /*4c00*/  ISETP.GT.U32.AND P1, PT, R10.reuse, R71, PT ;  /* 0x000000470a00720c */ /* 0x040fe20003f24070 */
[C---:B------:R-:W-:Y:S02]  /*4c10*/  IMAD R69, R10.reuse, R5, R69 ;  /* 0x000000050a457224 */ /* 0x040fe400078e0245 */
[----:B------:R-:W-:Y:S02]  /*4c20*/  @!P4 IMAD.MOV R81, RZ, RZ, -R81 ;  /* 0x000000ffff51c224 */ /* 0x000fe400078e0a51 */
[----:B------:R-:W-:Y:S01]  /*4c30*/  @!P6 IMAD.IADD R73, R73, 0x1, -R10 ;  /* 0x000000014949e824 */ /* 0x000fe200078e0a0a */
[----:B------:R-:W-:Y:S01]  /*4c40*/  ISETP.GT.U32.AND P4, PT, R10, R69, PT ;  /* 0x000000450a00720c */ /* 0x000fe20003f84070 */
[----:B------:R-:W-:-:S03]  /*4c50*/  IMAD.HI.U32 R5, R8, R61, RZ ;  /* 0x0000003d08057227 */ /* 0x000fc600078e00ff */
[----:B------:R-:W-:Y:S01]  /*4c60*/  ISETP.GT.U32.AND P6, PT, R10, R73, PT ;  /* 0x000000490a00720c */ /* 0x000fe20003fc4070 */
[--C-:B------:R-:W-:Y:S02]  /*4c70*/  @!P5 IMAD.IADD R67, R67, 0x1, -R10.reuse ;  /* 0x000000014343d824 */ /* 0x100fe400078e0a0a */
[----:B------:R-:W-:Y:S01]  /*4c80*/  @!P1 IMAD.IADD R71, R71, 0x1, -R10 ;  /* 0x0000000147479824 */ /* 0x000fe200078e0a0a */
[----:B------:R-:W-:Y:S01]  /*4c90*/  ISETP.GE.AND P1, PT, R148, RZ, PT ;  /* 0x000000ff9400720c */ /* 0x000fe20003f26270 */
[----:B------:R-:W-:Y:S01]  /*4ca0*/  IMAD.MOV R5, RZ, RZ, -R5 ;  /* 0x000000ffff057224 */ /* 0x000fe200078e0a05 */
[----:B------:R-:W-:Y:S01]  /*4cb0*/  ISETP.GT.U32.AND P5, PT, R10, R67, PT ;  /* 0x000000430a00720c */ /* 0x000fe20003fa4070 */
[----:B------:R-:W-:-:S04]  /*4cc0*/  IMAD.HI.U32 R4, R8, R65, RZ ;  /* 0x0000004108047227 */ /* 0x000fc800078e00ff */
[--C-:B------:R-:W-:Y:S02]  /*4cd0*/  @!P4 IMAD.IADD R69, R69, 0x1, -R10.reuse ;  /* 0x000000014545c824 */ /* 0x100fe400078e0a0a */
[C---:B------:R-:W-:Y:S02]  /*4ce0*/  IMAD R61, R10.reuse, R5, R61 ;  /* 0x000000050a3d7224 */ /* 0x040fe400078e023d */
[----:B------:R-:W-:Y:S01]  /*4cf0*/  @!P6 IMAD.IADD R73, R73, 0x1, -R10 ;  /* 0x000000014949e824 */ /* 0x000fe200078e0a0a */
[----:B------:R-:W-:Y:S01]  /*4d00*/  ISETP.GT.U32.AND P4, PT, R10, R69, PT ;  /* 0x000000450a00720c */ /* 0x000fe20003f84070 */
[----:B------:R-:W-:Y:S01]  /*4d10*/  IMAD.MOV R4, RZ, RZ, -R4 ;  /* 0x000000ffff047224 */ /* 0x000fe200078e0a04 */
[----:B------:R-:W-:Y:S01]  /*4d20*/  ISETP.GE.AND P6, PT, R152, RZ, PT ;  /* 0x000000ff9800720c */ /* 0x000fe20003fc6270 */
[----:B------:R-:W-:Y:S02]  /*4d30*/  @!P5 IMAD.IADD R67, R67, 0x1, -R10 ;  /* 0x000000014343d824 */ /* 0x000fe400078e0a0a */
[----:B------:R-:W-:-:S02]  /*4d40*/  IMAD R65, R10, R4, R65 ;  /* 0x000000040a417224 */ /* 0x000fc400078e0241 */
[----:B------:R-:W-:Y:S01]  /*4d50*/  @!P1 IMAD.MOV R67, RZ, RZ, -R67 ;  /* 0x000000ffff439224 */ /* 0x000fe200078e0a43 */
[----:B------:R-:W-:Y:S01]  /*4d60*/  ISETP.GT.U32.AND P1, PT, R10, R61, PT ;  /* 0x0000003d0a00720c */ /* 0x000fe20003f24070 */
[----:B------:R-:W-:-:S04]  /*4d70*/  IMAD.HI.U32 R4, R8, R63, RZ ;  /* 0x0000003f08047227 */ /* 0x000fc800078e00ff */
[----:B------:R-:W-:Y:S01]  /*4d80*/  @!P4 IMAD.IADD R69, R69, 0x1, -R10 ;  /* 0x000000014545c824 */ /* 0x000fe200078e0a0a */
[----:B------:R-:W-:Y:S01]  /*4d90*/  ISETP.GE.AND P4, PT, R146, RZ, PT ;  /* 0x000000ff9200720c */ /* 0x000fe20003f86270 */
[----:B------:R-:W-:Y:S01]  /*4da0*/  @!P3 IMAD.MOV R87, RZ, RZ, -R87 ;  /* 0x000000ffff57b224 */ /* 0x000fe200078e0a57 */
[----:B------:R-:W-:Y:S01]  /*4db0*/  ISETP.GT.U32.AND P3, PT, R10, R77, PT ;  /* 0x0000004d0a00720c */ /* 0x000fe20003f64070 */
[----:B------:R-:W-:Y:S01]  /*4dc0*/  @!P6 IMAD.MOV R69, RZ, RZ, -R69 ;  /* 0x000000ffff45e224 */ /* 0x000fe200078e0a45 */
[----:B------:R-:W-:Y:S01]  /*4dd0*/  ISETP.GE.AND P6, PT, R2, RZ, PT ;  /* 0x000000ff0200720c */ /* 0x000fe20003fc6270 */
[----:B------:R-:W-:Y:S02]  /*4de0*/  IMAD.MOV R4, RZ, RZ, -R4 ;  /* 0x000000ffff047224 */ /* 0x000fe400078e0a04 */
[----:B------:R-:W-:-:S04]  /*4df0*/  IMAD.HI.U32 R2, R8, R59, RZ ;  /* 0x0000003b08027227 */ /* 0x000fc800078e00ff */
[----:B------:R-:W-:Y:S02]  /*4e00*/  @!P1 IMAD.IADD R61, R61, 0x1, -R10 ;  /* 0x000000013d3d9824 */ /* 0x000fe400078e0a0a */
[C---:B------:R-:W-:Y:S02]  /*4e10*/  IMAD R63, R10.reuse, R4, R63 ;  /* 0x000000040a3f7224 */ /* 0x040fe400078e023f */
[----:B------:R-:W-:Y:S01]  /*4e20*/  IMAD.MOV R4, RZ, RZ, -R2 ;  /* 0x000000ffff047224 */ /* 0x000fe200078e0a02 */
[----:B------:R-:W-:Y:S01]  /*4e30*/  ISETP.GT.U32.AND P1, PT, R10, R61, PT ;  /* 0x0000003d0a00720c */ /* 0x000fe20003f24070 */
[----:B------:R-:W-:Y:S01]  /*4e40*/  IMAD.HI.U32 R2, R8, R57, RZ ;  /* 0x0000003908027227 */ /* 0x000fe200078e00ff */
[----:B------:R-:W-:-:S03]  /*4e50*/  ISETP.GT.U32.AND P5, PT, R10, R63, PT ;  /* 0x0000003f0a00720c */ /* 0x000fc60003fa4070 */
[----:B------:R-:W-:Y:S02]  /*4e60*/  IMAD.MOV R5, RZ, RZ, -R2 ;  /* 0x000000ffff057224 */ /* 0x000fe400078e0a02 */
[----:B------:R-:W-:-:S04]  /*4e70*/  IMAD.HI.U32 R2, R8, R53, RZ ;  /* 0x0000003508027227 */ /* 0x000fc800078e00ff */
[----:B------:R-:W-:Y:S01]  /*4e80*/  @!P3 IMAD.IADD R77, R77, 0x1, -R10 ;  /* 0x000000014d4db824 */ /* 0x000fe200078e0a0a */
[----:B------:R-:W-:Y:S01]  /*4e90*/  ISETP.GE.AND P3, PT, R156, RZ, PT ;  /* 0x000000ff9c00720c */ /* 0x000fe20003f66270 */
[----:B------:R-:W-:Y:S02]  /*4ea0*/  IMAD.MOV R2, RZ, RZ, -R2 ;  /* 0x000000ffff027224 */ /* 0x000fe400078e0a02 */
[----:B------:R-:W-:Y:S01]  /*4eb0*/  @!P2 IMAD.MOV R77, RZ, RZ, -R77 ;  /* 0x000000ffff4da224 */ /* 0x000fe200078e0a4d */
[C---:B------:R-:W-:Y:S01]  /*4ec0*/  ISETP.GT.U32.AND P2, PT, R10.reuse, R71, PT ;  /* 0x000000470a00720c */ /* 0x040fe20003f44070 */
[----:B------:R-:W-:Y:S02]  /*4ed0*/  IMAD R53, R10, R2, R53 ;  /* 0x000000020a357224 */ /* 0x000fe400078e0235 */
[----:B------:R-:W-:Y:S02]  /*4ee0*/  @!P1 IMAD.IADD R61, R61, 0x1, -R10 ;  /* 0x000000013d3d9824 */ /* 0x000fe400078e0a0a */
[----:B------:R-:W-:-:S04]  /*4ef0*/  IMAD.HI.U32 R2, R8, R51, RZ ;  /* 0x0000003308027227 */ /* 0x000fc800078e00ff */
[----:B------:R-:W-:Y:S01]  /*4f00*/  @!P4 IMAD.MOV R61, RZ, RZ, -R61 ;  /* 0x000000ffff3dc224 */ /* 0x000fe200078e0a3d */
[----:B------:R-:W-:Y:S01]  /*4f10*/  ISETP.GT.U32.AND P4, PT, R10, R53, PT ;  /* 0x000000350a00720c */ /* 0x000fe20003f84070 */
[----:B------:R-:W-:Y:S02]  /*4f20*/  IMAD.MOV R2, RZ, RZ, -R2 ;  /* 0x000000ffff027224 */ /* 0x000fe400078e0a02 */
[----:B------:R-:W-:Y:S01]  /*4f30*/  @!P2 IMAD.IADD R71, R71, 0x1, -R10 ;  /* 0x000000014747a824 */ /* 0x000fe200078e0a0a */
[----:B------:R-:W-:Y:S01]  /*4f40*/  ISETP.GE.AND P2, PT, R144, RZ, PT ;  /* 0x000000ff9000720c */ /* 0x000fe20003f46270 */
[C---:B------:R-:W-:Y:S02]  /*4f50*/  IMAD R51, R10.reuse, R2, R51 ;  /* 0x000000020a337224 */ /* 0x040fe400078e0233 */
[----:B------:R-:W-:Y:S01]  /*4f60*/  @!P0 IMAD.MOV R71, RZ, RZ, -R71 ;  /* 0x000000ffff478224 */ /* 0x000fe200078e0a47 */
[----:B------:R-:W-:Y:S01]  /*4f70*/  ISETP.GT.U32.AND P0, PT, R10, R65, PT ;  /* 0x000000410a00720c */ /* 0x000fe20003f04070 */
[----:B------:R-:W-:-:S04]  /*4f80*/  IMAD.HI.U32 R2, R8, R49, RZ ;  /* 0x0000003108027227 */ /* 0x000fc800078e00ff */
[----:B------:R-:W-:Y:S02]  /*4f90*/  @!P4 IMAD.IADD R53, R53, 0x1, -R10 ;  /* 0x000000013535c824 */ /* 0x000fe400078e0a0a */
[----:B------:R-:W-:Y:S02]  /*4fa0*/  IMAD.MOV R2, RZ, RZ, -R2 ;  /* 0x000000ffff027224 */ /* 0x000fe400078e0a02 */
[C---:B------:R-:W-:Y:S01]  /*4fb0*/  IMAD R59, R10.reuse, R4, R59 ;  /* 0x000000040a3b7224 */ /* 0x040fe200078e023b */
[C---:B------:R-:W-:Y:S01]  /*4fc0*/  ISETP.GT.U32.AND P4, PT, R10.reuse, R53, PT ;  /* 0x000000350a00720c */ /* 0x040fe20003f84070 */
[----:B------:R-:W-:Y:S02]  /*4fd0*/  IMAD R49, R10, R2, R49 ;  /* 0x000000020a317224 */ /* 0x000fe400078e0231 */
[----:B------:R-:W-:Y:S02]  /*4fe0*/  @!P0 IMAD.IADD R65, R65, 0x1, -R10 ;  /* 0x0000000141418824 */ /* 0x000fe400078e0a0a */
[----:B------:R-:W-:-:S03]  /*4ff0*/  IMAD.HI.U32 R4, R8, R55, RZ ;  /* 0x0000003708047227 */ /* 0x000fc600078e00ff */
[----:B------:R-:W-:Y:S01]  /*5000*/  ISETP.GT.U32.AND P0, PT, R10, R65, PT ;  /* 0x000000410a00720c */ /* 0x000fe20003f04070 */
[----:B------:R-:W-:Y:S02]  /*5010*/  IMAD.MOV R4, RZ, RZ, -R4 ;  /* 0x000000ffff047224 */ /* 0x000fe400078e0a04 */
[----:B------:R-:W-:Y:S01]  /*5020*/  @!P3 IMAD.MOV R73, RZ, RZ, -R73 ;  /* 0x000000ffff49b224 */ /* 0x000fe200078e0a49 */
[----:B------:R-:W-:Y:S01]  /*5030*/  ISETP.GE.AND P3, PT, R142, RZ, PT ;  /* 0x000000ff8e00720c */ /* 0x000fe20003f66270 */
[--C-:B------:R-:W-:Y:S01]  /*5040*/  @!P4 IMAD.IADD R53, R53, 0x1, -R10.reuse ;  /* 0x000000013535c824 */ /* 0x100fe200078e0a0a */
[C---:B------:R-:W-:Y:S01]  /*5050*/  ISETP.GT.U32.AND P4, PT, R10.reuse, R49, PT ;  /* 0x000000310a00720c */ /* 0x040fe20003f84070 */
[C---:B------:R-:W-:Y:S02]  /*5060*/  IMAD R55, R10.reuse, R4, R55 ;  /* 0x000000040a377224 */ /* 0x040fe400078e0237 */
[C---:B------:R-:W-:Y:S02]  /*5070*/  IMAD R57, R10.reuse, R5, R57 ;  /* 0x000000050a397224 */ /* 0x040fe400078e0239 */
[--C-:B------:R-:W-:Y:S01]  /*5080*/  @!P5 IMAD.IADD R63, R63, 0x1, -R10.reuse ;  /* 0x000000013f3fd824 */ /* 0x100fe200078e0a0a */
[C---:B------:R-:W-:Y:S01]  /*5090*/  ISETP.GT.U32.AND P1, PT, R10.reuse, R55, PT ;  /* 0x000000370a00720c */ /* 0x040fe20003f24070 */
[----:B------:R-:W-:Y:S01]  /*50a0*/  @!P0 IMAD.IADD R65, R65, 0x1, -R10 ;  /* 0x0000000141418824 */ /* 0x000fe200078e0a0a */
[----:B------:R-:W-:Y:S01]  /*50b0*/  ISETP.GT.U32.AND P0, PT, R10, R59, PT ;  /* 0x0000003b0a00720c */ /* 0x000fe20003f04070 */
[----:B------:R-:W-:Y:S01]  /*50c0*/  IMAD.HI.U32 R2, R8, R45, RZ ;  /* 0x0000002d08027227 */ /* 0x000fe200078e00ff */
[----:B------:R-:W-:-:S03]  /*50d0*/  ISETP.GT.U32.AND P5, PT, R10, R63, PT ;  /* 0x0000003f0a00720c */ /* 0x000fc60003fa4070 */
[----:B------:R-:W-:Y:S02]  /*50e0*/  @!P4 IMAD.IADD R49, R49, 0x1, -R10 ;  /* 0x000000013131c824 */ /* 0x000fe400078e0a0a */
[----:B------:R-:W-:Y:S01]  /*50f0*/  @!P3 IMAD.MOV R65, RZ, RZ, -R65 ;  /* 0x000000ffff41b224 */ /* 0x000fe200078e0a41 */
[C---:B------:R-:W-:Y:S01]  /*5100*/  ISETP.GT.U32.AND P3, PT, R10.reuse, R57, PT ;  /* 0x000000390a00720c */ /* 0x040fe20003f64070 */
[----:B------:R-:W-:Y:S01]  /*5110*/  IMAD.MOV R2, RZ, RZ, -R2 ;  /* 0x000000ffff027224 */ /* 0x000fe200078e0a02 */
[C---:B------:R-:W-:Y:S01]  /*5120*/  ISETP.GT.U32.AND P4, PT, R10.reuse, R49, PT ;  /* 0x000000310a00720c */ /* 0x040fe20003f84070 */
[--C-:B------:R-:W-:Y:S02]  /*5130*/  @!P1 IMAD.IADD R55, R55, 0x1, -R10.reuse ;  /* 0x0000000137379824 */ /* 0x100fe400078e0a0a */
[C---:B------:R-:W-:Y:S02]  /*5140*/  IMAD R45, R10.reuse, R2, R45 ;  /* 0x000000020a2d7224 */ /* 0x040fe400078e022d */
[----:B------:R-:W-:Y:S01]  /*5150*/  @!P5 IMAD.IADD R63, R63, 0x1, -R10 ;  /* 0x000000013f3fd824 */ /* 0x000fe200078e0a0a */
[----:B------:R-:W-:Y:S01]  /*5160*/  ISETP.GT.U32.AND P1, PT, R10, R55, PT ;  /* 0x000000370a00720c */ /* 0x000fe20003f24070 */
[----:B------:R-:W-:Y:S01]  /*5170*/  IMAD.HI.U32 R4, R8, R47, RZ ;  /* 0x0000002f08047227 */ /* 0x000fe200078e00ff */
[----:B------:R-:W-:-:S03]  /*5180*/  ISETP.GE.AND P5, PT, R140, RZ, PT ;  /* 0x000000ff8c00720c */ /* 0x000fc60003fa6270 */
[--C-:B------:R-:W-:Y:S01]  /*5190*/  @!P3 IMAD.IADD R57, R57, 0x1, -R10.reuse ;  /* 0x000000013939b824 */ /* 0x100fe200078e0a0a */
[----:B------:R-:W-:Y:S01]  /*51a0*/  ISETP.GE.AND P3, PT, R136, RZ, PT ;  /* 0x000000ff8800720c */ /* 0x000fe20003f66270 */
[--C-:B------:R-:W-:Y:S01]  /*51b0*/  @!P4 IMAD.IADD R49, R49, 0x1, -R10.reuse ;  /* 0x000000013131c824 */ /* 0x100fe200078e0a0a */
[C---:B------:R-:W-:Y:S01]  /*51c0*/  ISETP.GT.U32.AND P4, PT, R10.reuse, R45, PT ;  /* 0x0000002d0a00720c */ /* 0x040fe20003f84070 */
[----:B------:R-:W-:Y:S02]  /*51d0*/  @!P0 IMAD.IADD R59, R59, 0x1, -R10 ;  /* 0x000000013b3b8824 */ /* 0x000fe400078e0a0a */
[----:B------:R-:W-:Y:S01]  /*51e0*/  @!P2 IMAD.MOV R63, RZ, RZ, -R63 ;  /* 0x000000ffff3fa224 */ /* 0x000fe200078e0a3f */
[C---:B------:R-:W-:Y:S01]  /*51f0*/  ISETP.GT.U32.AND P2, PT, R10.reuse, R57, PT ;  /* 0x000000390a00720c */ /* 0x040fe20003f44070 */
[----:B------:R-:W-:Y:S01]  /*5200*/  IMAD.MOV R4, RZ, RZ, -R4 ;  /* 0x000000ffff047224 */ /* 0x000fe200078e0a04 */
[----:B------:R-:W-:Y:S01]  /*5210*/  ISETP.GT.U32.AND P0, PT, R10, R59, PT ;  /* 0x0000003b0a00720c */ /* 0x000fe20003f04070 */
[----:B------:R-:W-:Y:S01]  /*5220*/  @!P1 IMAD.IADD R55, R55, 0x1, -R10 ;  /* 0x0000000137379824 */ /* 0x000fe200078e0a0a */
[----:B------:R-:W-:Y:S01]  /*5230*/  ISETP.GE.AND P1, PT, R134, RZ, PT ;  /* 0x000000ff8600720c */ /* 0x000fe20003f26270 */
[----:B------:R-:W-:-:S02]  /*5240*/  IMAD R47, R10, R4, R47 ;  /* 0x000000040a2f7224 */ /* 0x000fc400078e022f */
[----:B------:R-:W-:Y:S02]  /*5250*/  @!P3 IMAD.MOV R55, RZ, RZ, -R55 ;  /* 0x000000ffff37b224 */ /* 0x000fe400078e0a37 */
[----:B------:R-:W-:Y:S01]  /*5260*/  @!P4 IMAD.IADD R45, R45, 0x1, -R10 ;  /* 0x000000012d2dc824 */ /* 0x000fe200078e0a0a */
[----:B------:R-:W-:Y:S01]  /*5270*/  ISETP.GT.U32.AND P3, PT, R10, R47, PT ;  /* 0x0000002f0a00720c */ /* 0x000fe20003f64070 */
[----:B------:R-:W-:-:S03]  /*5280*/  IMAD.HI.U32 R5, R8, R41, RZ ;  /* 0x0000002908057227 */ /* 0x000fc600078e00ff */
[C---:B------:R-:W-:Y:S01]  /*5290*/  ISETP.GT.U32.AND P4, PT, R10.reuse, R45, PT ;  /* 0x0000002d0a00720c */ /* 0x040fe20003f84070 */
[----:B------:R-:W-:Y:S01]  /*52a0*/  @!P2 IMAD.IADD R57, R57, 0x1, -R10 ;  /* 0x000000013939a824 */ /* 0x000fe200078e0a0a */
[----:B------:R-:W-:Y:S01]  /*52b0*/  ISETP.GT.U32.AND P2, PT, R10, R51, PT ;  /* 0x000000330a00720c */ /* 0x000fe20003f44070 */
[----:B------:R-:W-:-:S04]  /*52c0*/  IMAD.HI.U32 R2, R8, R39, RZ ;  /* 0x0000002708027227 */ /* 0x000fc800078e00ff */
[----:B------:R-:W-:Y:S01]  /*52d0*/  @!P0 IMAD.IADD R59, R59, 0x1, -R10 ;  /* 0x000000013b3b8824 */ /* 0x000fe200078e0a0a */
[----:B------:R-:W-:Y:S01]  /*52e0*/  ISETP.GE.AND P0, PT, R138, RZ, PT ;  /* 0x000000ff8a00720c */ /* 0x000fe20003f06270 */
[----:B------:R-:W-:Y:S02]  /*52f0*/  IMAD.MOV R5, RZ, RZ, -R5 ;  /* 0x000000ffff057224 */ /* 0x000fe400078e0a05 */
[----:B------:R-:W-:Y:S02]  /*5300*/  IMAD.MOV R2, RZ, RZ, -R2 ;  /* 0x000000ffff027224 */ /* 0x000fe400078e0a02 */
[--C-:B------:R-:W-:Y:S02]  /*5310*/  @!P3 IMAD.IADD R47, R47, 0x1, -R10.reuse ;  /* 0x000000012f2fb824 */ /* 0x100fe400078e0a0a */
[C---:B------:R-:W-:Y:S02]  /*5320*/  IMAD R41, R10.reuse, R5, R41 ;  /* 0x000000050a297224 */ /* 0x040fe400078e0229 */
[C---:B------:R-:W-:Y:S01]  /*5330*/  IMAD R39, R10.reuse, R2, R39 ;  /* 0x000000020a277224 */ /* 0x040fe200078e0227 */
[----:B------:R-:W-:Y:S01]  /*5340*/  ISETP.GT.U32.AND P3, PT, R10, R47, PT ;  /* 0x0000002f0a00720c */ /* 0x000fe20003f64070 */
[----:B------:R-:W-:-:S02]  /*5350*/  @!P2 IMAD.IADD R51, R51, 0x1, -R10 ;  /* 0x000000013333a824 */ /* 0x000fc400078e0a0a */
[----:B------:R-:W-:Y:S01]  /*5360*/  @!P1 IMAD.MOV R49, RZ, RZ, -R49 ;  /* 0x000000ffff319224 */ /* 0x000fe200078e0a31 */
[C---:B------:R-:W-:Y:S01]  /*5370*/  ISETP.GT.U32.AND P1, PT, R10.reuse, R41, PT ;  /* 0x000000290a00720c */ /* 0x040fe20003f24070 */
[----:B------:R-:W-:Y:S01]  /*5380*/  @!P4 IMAD.IADD R45, R45, 0x1, -R10 ;  /* 0x000000012d2dc824 */ /* 0x000fe200078e0a0a */
[----:B------:R-:W-:Y:S01]  /*5390*/  ISETP.GT.U32.AND P4, PT, R10, R39, PT ;  /* 0x000000270a00720c */ /* 0x000fe20003f84070 */
[----:B------:R-:W-:Y:S01]  /*53a0*/  IMAD.HI.U32 R4, R8, R43, RZ ;  /* 0x0000002b08047227 */ /* 0x000fe200078e00ff */
[----:B------:R-:W-:-:S03]  /*53b0*/  ISETP.GT.U32.AND P2, PT, R10, R51, PT ;  /* 0x000000330a00720c */ /* 0x000fc60003f44070 */
[----:B------:R-:W-:Y:S01]  /*53c0*/  @!P0 IMAD.MOV R53, RZ, RZ, -R53 ;  /* 0x000000ffff358224 */ /* 0x000fe200078e0a35 */
[----:B------:R-:W-:Y:S01]  /*53d0*/  ISETP.GE.AND P0, PT, R126, RZ, PT ;  /* 0x000000ff7e00720c */ /* 0x000fe20003f06270 */
[----:B------:R-:W-:Y:S02]  /*53e0*/  IMAD.MOV R4, RZ, RZ, -R4 ;  /* 0x000000ffff047224 */ /* 0x000fe400078e0a04 */
[----:B------:R-:W-:Y:S01]  /*53f0*/  @!P6 IMAD.MOV R59, RZ, RZ, -R59 ;  /* 0x000000ffff3be224 */ /* 0x000fe200078e0a3b */
[----:B------:R-:W-:Y:S01]  /*5400*/  ISETP.GE.AND P6, PT, R132, RZ, PT ;  /* 0x000000ff8400720c */ /* 0x000fe20003fc6270 */
[----:B------:R-:W-:Y:S02]  /*5410*/  IMAD R43, R10, R4, R43 ;  /* 0x000000040a2b7224 */ /* 0x000fe400078e022b */
[----:B------:R-:W-:-:S04]  /*5420*/  IMAD.HI.U32 R2, R8, R37, RZ ;  /* 0x0000002508027227 */ /* 0x000fc800078e00ff */
[--C-:B------:R-:W-:Y:S01]  /*5430*/  @!P3 IMAD.IADD R47, R47, 0x1, -R10.reuse ;  /* 0x000000012f2fb824 */ /* 0x100fe200078e0a0a */
[----:B------:R-:W-:Y:S01]  /*5440*/  ISETP.GT.U32.AND P3, PT, R10, R43, PT ;  /* 0x0000002b0a00720c */ /* 0x000fe20003f64070 */
[--C-:B------:R-:W-:Y:S02]  /*5450*/  @!P1 IMAD.IADD R41, R41, 0x1, -R10.reuse ;  /* 0x0000000129299824 */ /* 0x100fe400078e0a0a */
[----:B------:R-:W-:Y:S01]  /*5460*/  @!P4 IMAD.IADD R39, R39, 0x1, -R10 ;  /* 0x000000012727c824 */ /* 0x000fe200078e0a0a */
[----:B------:R-:W-:Y:S01]  /*5470*/  ISETP.GE.AND P4, PT, R118, RZ, PT ;  /* 0x000000ff7600720c */ /* 0x000fe20003f86270 */
[----:B------:R-:W-:Y:S01]  /*5480*/  IMAD.HI.U32 R4, R8, R35, RZ ;  /* 0x0000002308047227 */ /* 0x000fe200078e00ff */
[----:B------:R-:W-:-:S03]  /*5490*/  ISETP.GT.U32.AND P1, PT, R10, R41, PT ;  /* 0x000000290a00720c */ /* 0x000fc60003f24070 */
[----:B------:R-:W-:Y:S02]  /*54a0*/  IMAD.MOV R2, RZ, RZ, -R2 ;  /* 0x000000ffff027224 */ /* 0x000fe400078e0a02 */
[----:B------:R-:W-:Y:S01]  /*54b0*/  @!P2 IMAD.IADD R51, R51, 0x1, -R10 ;  /* 0x000000013333a824 */ /* 0x000fe200078e0a0a */
[----:B------:R-:W-:Y:S01]  /*54c0*/  ISETP.GE.AND P2, PT, R128, RZ, PT ;  /* 0x000000ff8000720c */ /* 0x000fe20003f46270 */
[----:B------:R-:W-:Y:S01]  /*54d0*/  @!P0 IMAD.MOV R45, RZ, RZ, -R45 ;  /* 0x000000ffff2d8224 */ /* 0x000fe200078e0a2d */
[C---:B------:R-:W-:Y:S01]  /*54e0*/  ISETP.GT.U32.AND P0, PT, R10.reuse, R39, PT ;  /* 0x000000270a00720c */ /* 0x040fe20003f04070 */
[----:B------:R-:W-:Y:S02]  /*54f0*/  IMAD.MOV R4, RZ, RZ, -R4 ;  /* 0x000000ffff047224 */ /* 0x000fe400078e0a04 */
[----:B------:R-:W-:Y:S02]  /*5500*/  IMAD R37, R10, R2, R37 ;  /* 0x000000020a257224 */ /* 0x000fe400078e0225 */
[----:B------:R-:W-:-:S04]  /*5510*/  IMAD.HI.U32 R2, R8, R33, RZ ;  /* 0x0000002108027227 */ /* 0x000fc800078e00ff */
[----:B------:R-:W-:Y:S01]  /*5520*/  @!P6 IMAD.MOV R51, RZ, RZ, -R51 ;  /* 0x000000ffff33e224 */ /* 0x000fe200078e0a33 */
[----:B------:R-:W-:Y:S01]  /*5530*/  ISETP.GE.AND P6, PT, R124, RZ, PT ;  /* 0x000000ff7c00720c */ /* 0x000fe20003fc6270 */
[----:B------:R-:W-:Y:S02]  /*5540*/  IMAD R35, R10, R4, R35 ;  /* 0x000000040a237224 */ /* 0x000fe400078e0223 */
[----:B------:R-:W-:-:S04]  /*5550*/  IMAD.HI.U32 R4, R8, R31, RZ ;  /* 0x0000001f08047227 */ /* 0x000fc800078e00ff */
[----:B------:R-:W-:Y:S02]  /*5560*/  IMAD.MOV R5, RZ, RZ, -R2 ;  /* 0x000000ffff057224 */ /* 0x000fe400078e0a02 */
[----:B------:R-:W-:Y:S02]  /*5570*/  @!P3 IMAD.IADD R43, R43, 0x1, -R10 ;  /* 0x000000012b2bb824 */ /* 0x000fe400078e0a0a */
[----:B------:R-:W-:Y:S02]  /*5580*/  IMAD.MOV R4, RZ, RZ, -R4 ;  /* 0x000000ffff047224 */ /* 0x000fe400078e0a04 */
[C---:B------:R-:W-:Y:S01]  /*5590*/  IMAD R33, R10.reuse, R5, R33 ;  /* 0x000000050a217224 */ /* 0x040fe200078e0221 */
[C---:B------:R-:W-:Y:S01]  /*55a0*/  ISETP.GT.U32.AND P3, PT, R10.reuse, R43, PT ;  /* 0x0000002b0a00720c */ /* 0x040fe20003f64070 */
[----:B------:R-:W-:Y:S01]  /*55b0*/  @!P1 IMAD.IADD R41, R41, 0x1, -R10 ;  /* 0x0000000129299824 */ /* 0x000fe200078e0a0a */
[C---:B------:R-:W-:Y:S01]  /*55c0*/  ISETP.GT.U32.AND P1, PT, R10.reuse, R35, PT ;  /* 0x000000230a00720c */ /* 0x040fe20003f24070 */
[----:B------:R-:W-:-:S02]  /*55d0*/  IMAD R31, R10, R4, R31 ;  /* 0x000000040a1f7224 */ /* 0x000fc400078e021f */
[----:B------:R-:W-:Y:S01]  /*55e0*/  @!P0 IMAD.IADD R39, R39, 0x1, -R10 ;  /* 0x0000000127278824 */ /* 0x000fe200078e0a0a */
[C---:B------:R-:W-:Y:S01]  /*55f0*/  ISETP.GT.U32.AND P0, PT, R10.reuse, R33, PT ;  /* 0x000000210a00720c */ /* 0x040fe20003f04070 */
[----:B------:R-:W-:Y:S01]  /*5600*/  @!P6 IMAD.MOV R41, RZ, RZ, -R41 ;  /* 0x000000ffff29e224 */ /* 0x000fe200078e0a29 */
[----:B------:R-:W-:Y:S01]  /*5610*/  ISETP.GT.U32.AND P6, PT, R10, R31, PT ;  /* 0x0000001f0a00720c */ /* 0x000fe20003fc4070 */
[----:B------:R-:W-:-:S04]  /*5620*/  IMAD.HI.U32 R2, R8, R29, RZ ;  /* 0x0000001d08027227 */ /* 0x000fc800078e00ff */
[----:B------:R-:W-:Y:S01]  /*5630*/  @!P3 IMAD.IADD R43, R43, 0x1, -R10 ;  /* 0x000000012b2bb824 */ /* 0x000fe200078e0a0a */
[----:B------:R-:W-:Y:S01]  /*5640*/  ISETP.GT.U32.AND P3, PT, R10, R37, PT ;  /* 0x000000250a00720c */ /* 0x000fe20003f64070 */
[----:B------:R-:W-:Y:S02]  /*5650*/  IMAD.MOV R2, RZ, RZ, -R2 ;  /* 0x000000ffff027224 */ /* 0x000fe400078e0a02 */
[----:B------:R-:W-:Y:S02]  /*5660*/  @!P2 IMAD.MOV R43, RZ, RZ, -R43 ;  /* 0x000000ffff2ba224 */ /* 0x000fe400078e0a2b */
[--C-:B------:R-:W-:Y:S01]  /*5670*/  @!P0 IMAD.IADD R33, R33, 0x1, -R10.reuse ;  /* 0x0000000121218824 */ /* 0x100fe200078e0a0a */
[----:B------:R-:W-:Y:S01]  /*5680*/  ISETP.GE.AND P0, PT, R112, RZ, PT ;  /* 0x000000ff7000720c */ /* 0x000fe20003f06270 */
[----:B------:R-:W-:Y:S02]  /*5690*/  @!P6 IMAD.IADD R31, R31, 0x1, -R10 ;  /* 0x000000011f1fe824 */ /* 0x000fe400078e0a0a */
[C---:B------:R-:W-:Y:S01]  /*56a0*/  IMAD R29, R10.reuse, R2, R29 ;  /* 0x000000020a1d7224 */ /* 0x040fe200078e021d */
[----:B------:R-:W-:Y:S01]  /*56b0*/  ISETP.GT.U32.AND P6, PT, R10, R33, PT ;  /* 0x000000210a00720c */ /* 0x000fe20003fc4070 */
[----:B------:R-:W-:-:S04]  /*56c0*/  IMAD.HI.U32 R2, R8, R27, RZ ;  /* 0x0000001b08027227 */ /* 0x000fc800078e00ff */
[----:B------:R-:W-:Y:S02]  /*56d0*/  IMAD.MOV R2, RZ, RZ, -R2 ;  /* 0x000000ffff027224 */ /* 0x000fe400078e0a02 */
[--C-:B------:R-:W-:Y:S01]  /*56e0*/  @!P3 IMAD.IADD R37, R37, 0x1, -R10.reuse ;  /* 0x000000012525b824 */ /* 0x100fe200078e0a0a */
[----:B------:R-:W-:Y:S01]  /*56f0*/  ISETP.GE.AND P3, PT, R120, RZ, PT ;  /* 0x000000ff7800720c */ /* 0x000fe20003f66270 */
[C---:B------:R-:W-:Y:S02]  /*5700*/  IMAD R27, R10.reuse, R2, R27 ;  /* 0x000000020a1b7224 */ /* 0x040fe400078e021b */
[----:B------:R-:W-:Y:S01]  /*5710*/  @!P5 IMAD.MOV R57, RZ, RZ, -R57 ;  /* 0x000000ffff39d224 */ /* 0x000fe200078e0a39 */
[C---:B------:R-:W-:Y:S01]  /*5720*/  ISETP.GT.U32.AND P2, PT, R10.reuse, R37, PT ;  /* 0x000000250a00720c */ /* 0x040fe20003f44070 */
[--C-:B------:R-:W-:Y:S01]  /*5730*/  @!P6 IMAD.IADD R33, R33, 0x1, -R10.reuse ;  /* 0x000000012121e824 */ /* 0x100fe200078e0a0a */
[----:B------:R-:W-:Y:S01]  /*5740*/  ISETP.GT.U32.AND P6, PT, R10, R27, PT ;  /* 0x0000001b0a00720c */ /* 0x000fe20003fc4070 */
[----:B------:R-:W-:Y:S01]  /*5750*/  @!P1 IMAD.IADD R35, R35, 0x1, -R10 ;  /* 0x0000000123239824 */ /* 0x000fe200078e0a0a */
[----:B------:R-:W-:Y:S01]  /*5760*/  ISETP.GE.AND P5, PT, R130, RZ, PT ;  /* 0x000000ff8200720c */ /* 0x000fe20003fa6270 */
[----:B------:R-:W-:-:S03]  /*5770*/  IMAD.HI.U32 R2, R8, R25, RZ ;  /* 0x0000001908027227 */ /* 0x000fc600078e00ff */
[----:B------:R-:W-:Y:S01]  /*5780*/  ISETP.GT.U32.AND P1, PT, R10, R35, PT ;  /* 0x000000230a00720c */ /* 0x000fe20003f24070 */
[----:B------:R-:W-:Y:S02]  /*5790*/  IMAD.MOV R2, RZ, RZ, -R2 ;  /* 0x000000ffff027224 */ /* 0x000fe400078e0a02 */
[----:B------:R-:W-:-:S04]  /*57a0*/  IMAD.HI.U32 R5, R8, R7, RZ ;  /* 0x0000000708057227 */ /* 0x000fc800078e00ff */
[--C-:B------:R-:W-:Y:S01]  /*57b0*/  @!P2 IMAD.IADD R37, R37, 0x1, -R10.reuse ;  /* 0x000000012525a824 */ /* 0x100fe200078e0a0a */
[----:B------:R-:W-:Y:S01]  /*57c0*/  ISETP.GT.U32.AND P2, PT, R10, R29, PT ;  /* 0x0000001d0a00720c */ /* 0x000fe20003f44070 */
[--C-:B------:R-:W-:Y:S02]  /*57d0*/  @!P6 IMAD.IADD R27, R27, 0x1, -R10.reuse ;  /* 0x000000011b1be824 */ /* 0x100fe400078e0a0a */
[----:B------:R-:W-:Y:S01]  /*57e0*/  @!P5 IMAD.MOV R47, RZ, RZ, -R47 ;  /* 0x000000ffff2fd224 */ /* 0x000fe200078e0a2f */
[----:B------:R-:W-:Y:S01]  /*57f0*/  ISETP.GE.AND P5, PT, R122, RZ, PT ;  /* 0x000000ff7a00720c */ /* 0x000fe20003fa6270 */
[C---:B------:R-:W-:Y:S01]  /*5800*/  IMAD R25, R10.reuse, R2, R25 ;  /* 0x000000020a197224 */ /* 0x040fe200078e0219 */
[----:B------:R-:W-:Y:S01]  /*5810*/  ISETP.GT.U32.AND P6, PT, R10, R27, PT ;  /* 0x0000001b0a00720c */ /* 0x000fe20003fc4070 */
[----:B------:R-:W-:Y:S01]  /*5820*/  @!P1 IMAD.IADD R35, R35, 0x1, -R10 ;  /* 0x0000000123239824 */ /* 0x000fe200078e0a0a */
[----:B------:R-:W-:Y:S01]  /*5830*/  IABS R2, R15 ;  /* 0x0000000f00027213 */ /* 0x000fe20000000000 */
[----:B------:R-:W-:Y:S01]  /*5840*/  IMAD.MOV R5, RZ, RZ, -R5 ;  /* 0x000000ffff057224 */ /* 0x000fe200078e0a05 */
[----:B------:R-:W-:Y:S01]  /*5850*/  ISETP.GE.AND P1, PT, R116, RZ, PT ;  /* 0x000000ff7400720c */ /* 0x000fe20003f26270 */
[----:B------:R-:W-:-:S02]  /*5860*/  @!P3 IMAD.MOV R35, RZ, RZ, -R35 ;  /* 0x000000ffff23b224 */ /* 0x000fc400078e0a23 */
[--C-:B------:R-:W-:Y:S01]  /*5870*/  @!P2 IMAD.IADD R29, R29, 0x1, -R10.reuse ;  /* 0x000000011d1da824 */ /* 0x100fe200078e0a0a */
[----:B------:R-:W-:Y:S01]  /*5880*/  ISETP.GE.AND P2, PT, R23, RZ, PT ;  /* 0x000000ff1700720c */ /* 0x000fe20003f46270 */
[----:B------:R-:W-:Y:S01]  /*5890*/  @!P4 IMAD.MOV R37, RZ, RZ, -R37 ;  /* 0x000000ffff25c224 */ /* 0x000fe200078e0a25 */
[----:B------:R-:W-:Y:S01]  /*58a0*/  IABS R23, R110 ;  /* 0x0000006e00177213 */ /* 0x000fe20000000000 */
[----:B------:R-:W-:Y:S01]  /*58b0*/  @!P5 IMAD.MOV R39, RZ, RZ, -R39 ;  /* 0x000000ffff27d224 */ /* 0x000fe200078e0a27 */
[----:B------:R-:W-:Y:S01]  /*58c0*/  ISETP.GE.AND P5, PT, R114, RZ, PT ;  /* 0x000000ff7200720c */ /* 0x000fe20003fa6270 */
[----:B------:R-:W-:Y:S01]  /*58d0*/  @!P6 IMAD.IADD R27, R27, 0x1, -R10 ;  /* 0x000000011b1be824 */ /* 0x000fe200078e0a0a */
[----:B------:R-:W-:Y:S01]  /*58e0*/  ISETP.GT.U32.AND P6, PT, R10, R25, PT ;  /* 0x000000190a00720c */ /* 0x000fe20003fc4070 */
[----:B------:R-:W-:Y:S01]  /*58f0*/  IMAD.HI.U32 R4, R8, R23, RZ ;  /* 0x0000001708047227 */ /* 0x000fe200078e00ff */
[C---:B------:R-:W-:Y:S02]  /*5900*/  ISETP.GT.U32.AND P3, PT, R10.reuse, R29, PT ;  /* 0x0000001d0a00720c */ /* 0x040fe40003f64070 */
[----:B------:R-:W-:Y:S01]  /*5910*/  ISETP.GT.U32.AND P4, PT, R10, R31, PT ;  /* 0x0000001f0a00720c */ /* 0x000fe20003f84070 */
[----:B------:R-:W-:-:S02]  /*5920*/  IMAD.MOV R4, RZ, RZ, -R4 ;  /* 0x000000ffff047224 */ /* 0x000fc400078e0a04 */
[----:B------:R-:W-:Y:S02]  /*5930*/  @!P2 IMAD.MOV R27, RZ, RZ, -R27 ;  /* 0x000000ffff1ba224 */ /* 0x000fe400078e0a1b */
[----:B------:R-:W-:Y:S02]  /*5940*/  IMAD R23, R10, R4, R23 ;  /* 0x000000040a177224 */ /* 0x000fe400078e0217 */
[----:B------:R-:W-:Y:S01]  /*5950*/  @!P5 IMAD.MOV R33, RZ, RZ, -R33 ;  /* 0x000000ffff21d224 */ /* 0x000fe200078e0a21 */
[----:B------:R-:W-:Y:S01]  /*5960*/  ISETP.GE.AND P5, PT, R22, RZ, PT ;  /* 0x000000ff1600720c */ /* 0x000fe20003fa6270 */
[----:B------:R-:W-:Y:S01]  /*5970*/  @!P6 IMAD.IADD R25, R25, 0x1, -R10 ;  /* 0x000000011919e824 */ /* 0x000fe200078e0a0a */
[C---:B------:R-:W-:Y:S01]  /*5980*/  ISETP.GT.U32.AND P6, PT, R10.reuse, R23, PT ;  /* 0x000000170a00720c */ /* 0x040fe20003fc4070 */
[----:B------:R-:W-:Y:S02]  /*5990*/  IMAD R22, R10, R5, R7 ;  /* 0x000000050a167224 */ /* 0x000fe400078e0207 */
[----:B------:R-:W-:-:S02]  /*59a0*/  IMAD.MOV.U32 R5, RZ, RZ, R2 ;  /* 0x000000ffff057224 */ /* 0x000fc400078e0002 */
[----:B------:R-:W-:Y:S01]  /*59b0*/  @!P3 IMAD.IADD R29, R29, 0x1, -R10 ;  /* 0x000000011d1db824 */ /* 0x000fe200078e0a0a */
[----:B------:R-:W-:Y:S01]  /*59c0*/  ISETP.GE.AND P3, PT, R110, RZ, PT ;  /* 0x000000ff6e00720c */ /* 0x000fe20003f66270 */
[----:B------:R-:W-:-:S04]  /*59d0*/  IMAD.HI.U32 R2, R8, R5, RZ ;  /* 0x0000000508027227 */ /* 0x000fc800078e00ff */
[----:B------:R-:W-:-:S04]  /*59e0*/  IMAD.HI.U32 R4, R8, R9, RZ ;  /* 0x0000000908047227 */ /* 0x000fc800078e00ff */
[----:B------:R-:W-:Y:S02]  /*59f0*/  IMAD.MOV R7, RZ, RZ, -R2 ;  /* 0x000000ffff077224 */ /* 0x000fe400078e0a02 */
[----:B------:R-:W-:Y:S01]  /*5a00*/  @!P0 IMAD.MOV R29, RZ, RZ, -R29 ;  /* 0x000000ffff1d8224 */ /* 0x000fe200078e0a1d */
[----:B------:R-:W-:Y:S01]  /*5a10*/  ISETP.GT.U32.AND P0, PT, R10, R22, PT ;  /* 0x000000160a00720c */ /* 0x000fe20003f04070 */
[----:B------:R-:W-:Y:S02]  /*5a20*/  IMAD.MOV R11, RZ, RZ, -R4 ;  /* 0x000000ffff0b7224 */ /* 0x000fe400078e0a04 */
[----:B------:R-:W-:-:S04]  /*5a30*/  IMAD.HI.U32 R4, R8, R229, RZ ;  /* 0x000000e508047227 */ /* 0x000fc800078e00ff */
[--C-:B------:R-:W-:Y:S01]  /*5a40*/  @!P4 IMAD.IADD R31, R31, 0x1, -R10.reuse ;  /* 0x000000011f1fc824 */ /* 0x100fe200078e0a0a */
[----:B------:R-:W-:Y:S01]  /*5a50*/  ISETP.GE.AND P4, PT, R108, RZ, PT ;  /* 0x000000ff6c00720c */ /* 0x000fe20003f86270 */
[C---:B------:R-:W-:Y:S02]  /*5a60*/  IMAD R5, R10.reuse, R7, R5 ;  /* 0x000000070a057224 */ /* 0x040fe400078e0205 */
[----:B------:R-:W-:Y:S02]  /*5a70*/  @!P6 IMAD.IADD R23, R23, 0x1, -R10 ;  /* 0x000000011717e824 */ /* 0x000fe400078e0a0a */
[----:B------:R-:W-:Y:S01]  /*5a80*/  IMAD.MOV R4, RZ, RZ, -R4 ;  /* 0x000000ffff047224 */ /* 0x000fe200078e0a04 */
[C---:B------:R-:W-:Y:S01]  /*5a90*/  ISETP.GT.U32.AND P2, PT, R10.reuse, R5, PT ;  /* 0x000000050a00720c */ /* 0x040fe20003f44070 */
[----:B------:R-:W-:Y:S01]  /*5aa0*/  @!P1 IMAD.MOV R31, RZ, RZ, -R31 ;  /* 0x000000ffff1f9224 */ /* 0x000fe200078e0a1f */
[C---:B------:R-:W-:Y:S01]  /*5ab0*/  ISETP.GT.U32.AND P1, PT, R10.reuse, R25, PT ;  /* 0x000000190a00720c */ /* 0x040fe20003f24070 */
[C---:B------:R-:W-:Y:S01]  /*5ac0*/  IMAD R7, R10.reuse, R11, R9 ;  /* 0x0000000b0a077224 */ /* 0x040fe200078e0209 */
[----:B------:R-:W-:Y:S01]  /*5ad0*/  ISETP.GT.U32.AND P6, PT, R10, R23, PT ;  /* 0x000000170a00720c */ /* 0x000fe20003fc4070 */
[----:B------:R-:W-:-:S04]  /*5ae0*/  IMAD.HI.U32 R2, R8, R13, RZ ;  /* 0x0000000d08027227 */ /* 0x000fc800078e00ff */
[----:B------:R-:W-:Y:S01]  /*5af0*/  IMAD R11, R10, R4, R229 ;  /* 0x000000040a0b7224 */ /* 0x000fe200078e02e5 */
[----:B------:R-:W-:Y:S01]  /*5b00*/  IABS R229, R102 ;  /* 0x0000006600e57213 */ /* 0x000fe20000000000 */
[----:B------:R-:W-:Y:S02]  /*5b10*/  IMAD.MOV R2, RZ, RZ, -R2 ;  /* 0x000000ffff027224 */ /* 0x000fe400078e0a02 */
[--C-:B------:R-:W-:Y:S01]  /*5b20*/  @!P0 IMAD.IADD R22, R22, 0x1, -R10.reuse ;  /* 0x0000000116168824 */ /* 0x100fe200078e0a0a */
[C---:B------:R-:W-:Y:S01]  /*5b30*/  ISETP.GT.U32.AND P0, PT, R10.reuse, R11, PT ;  /* 0x0000000b0a00720c */ /* 0x040fe20003f04070 */
[C---:B------:R-:W-:Y:S02]  /*5b40*/  IMAD R9, R10.reuse, R2, R13 ;  /* 0x000000020a097224 */ /* 0x040fe400078e020d */
[--C-:B------:R-:W-:Y:S01]  /*5b50*/  @!P1 IMAD.IADD R25, R25, 0x1, -R10.reuse ;  /* 0x0000000119199824 */ /* 0x100fe200078e0a0a */
[C---:B------:R-:W-:Y:S01]  /*5b60*/  ISETP.GT.U32.AND P1, PT, R10.reuse, R7, PT ;  /* 0x000000070a00720c */ /* 0x040fe20003f24070 */
[--C-:B------:R-:W-:Y:S01]  /*5b70*/  @!P6 IMAD.IADD R23, R23, 0x1, -R10.reuse ;  /* 0x000000011717e824 */ /* 0x100fe200078e0a0a */
[C---:B------:R-:W-:Y:S01]  /*5b80*/  ISETP.GT.U32.AND P6, PT, R10.reuse, R9, PT ;  /* 0x000000090a00720c */ /* 0x040fe20003fc4070 */
[----:B------:R-:W-:Y:S01]  /*5b90*/  @!P2 IMAD.IADD R5, R5, 0x1, -R10 ;  /* 0x000000010505a824 */ /* 0x000fe200078e0a0a */
[----:B------:R-:W-:Y:S01]  /*5ba0*/  ISETP.GT.U32.AND P2, PT, R10, R22, PT ;  /* 0x000000160a00720c */ /* 0x000fe20003f44070 */
[----:B------:R-:W-:-:S04]  /*5bb0*/  IMAD.HI.U32 R6, R8, R239, RZ ;  /* 0x000000ef08067227 */ /* 0x000fc800078e00ff */
[----:B------:R-:W-:Y:S02]  /*5bc0*/  IMAD.MOV R6, RZ, RZ, -R6 ;  /* 0x000000ffff067224 */ /* 0x000fe400078e0a06 */
[----:B------:R-:W-:Y:S02]  /*5bd0*/  @!P0 IMAD.IADD R11, R11, 0x1, -R10 ;  /* 0x000000010b0b8824 */ /* 0x000fe400078e0a0a */
[C---:B------:R-:W-:Y:S01]  /*5be0*/  IMAD R13, R10.reuse, R6, R239 ;  /* 0x000000060a0d7224 */ /* 0x040fe200078e02ef */
[----:B------:R-:W-:Y:S01]  /*5bf0*/  IABS R239, R106 ;  /* 0x0000006a00ef7213 */ /* 0x000fe20000000000 */
[----:B------:R-:W-:Y:S01]  /*5c00*/  @!P4 IMAD.MOV R25, RZ, RZ, -R25 ;  /* 0x000000ffff19c224 */ /* 0x000fe200078e0a19 */
[----:B------:R-:W-:Y:S01]  /*5c10*/  ISETP.GT.U32.AND P4, PT, R10, R11, PT ;  /* 0x0000000b0a00720c */ /* 0x000fe20003f84070 */
[----:B------:R-:W-:-:S04]  /*5c20*/  IMAD.HI.U32 R6, R8, R249, RZ ;  /* 0x000000f908067227 */ /* 0x000fc800078e00ff */
[----:B------:R-:W-:-:S04]  /*5c30*/  IMAD.HI.U32 R12, R8, R251, RZ ;  /* 0x000000fb080c7227 */ /* 0x000fc800078e00ff */
[--C-:B------:R-:W-:Y:S01]  /*5c40*/  @!P1 IMAD.IADD R7, R7, 0x1, -R10.reuse ;  /* 0x0000000107079824 */ /* 0x100fe200078e0a0a */
[----:B------:R-:W-:Y:S01]  /*5c50*/  ISETP.GT.U32.AND P1, PT, R10, R5, PT ;  /* 0x000000050a00720c */ /* 0x000fe20003f24070 */
[--C-:B------:R-:W-:Y:S02]  /*5c60*/  @!P6 IMAD.IADD R9, R9, 0x1, -R10.reuse ;  /* 0x000000010909e824 */ /* 0x100fe400078e0a0a */
[----:B------:R-:W-:Y:S01]  /*5c70*/  @!P2 IMAD.IADD R22, R22, 0x1, -R10 ;  /* 0x000000011616a824 */ /* 0x000fe200078e0a0a */
[----:B------:R-:W-:Y:S01]  /*5c80*/  ISETP.GT.U32.AND P2, PT, R10, R13, PT ;  /* 0x0000000d0a00720c */ /* 0x000fe20003f44070 */
[----:B------:R-:W-:Y:S01]  /*5c90*/  IMAD.HI.U32 R2, R8, R229, RZ ;  /* 0x000000e508027227 */ /* 0x000fe200078e00ff */
[C---:B------:R-:W-:Y:S02]  /*5ca0*/  ISETP.GT.U32.AND P0, PT, R10.reuse, R9, PT ;  /* 0x000000090a00720c */ /* 0x040fe40003f04070 */
[----:B------:R-:W-:Y:S01]  /*5cb0*/  ISETP.GT.U32.AND P6, PT, R10, R7, PT ;  /* 0x000000070a00720c */ /* 0x000fe20003fc4070 */
[----:B------:R-:W-:-:S02]  /*5cc0*/  IMAD.MOV R6, RZ, RZ, -R6 ;  /* 0x000000ffff067224 */ /* 0x000fc400078e0a06 */
[----:B------:R-:W-:Y:S02]  /*5cd0*/  IMAD.MOV R12, RZ, RZ, -R12 ;  /* 0x000000ffff0c7224 */ /* 0x000fe400078e0a0c */
[----:B------:R-:W-:Y:S02]  /*5ce0*/  IMAD.MOV R2, RZ, RZ, -R2 ;  /* 0x000000ffff027224 */ /* 0x000fe400078e0a02 */
[C---:B------:R-:W-:Y:S01]  /*5cf0*/  IMAD R249, R10.reuse, R6, R249 ;  /* 0x000000060af97224 */ /* 0x040fe200078e02f9 */
[----:B------:R-:W-:Y:S01]  /*5d00*/  IABS R6, R96 ;  /* 0x0000006000067213 */ /* 0x000fe20000000000 */
[C---:B------:R-:W-:Y:S01]  /*5d10*/  IMAD R251, R10.reuse, R12, R251 ;  /* 0x0000000c0afb7224 */ /* 0x040fe200078e02fb */
[----:B------:R-:W-:Y:S01]  /*5d20*/  IABS R12, R16 ;  /* 0x00000010000c7213 */ /* 0x000fe20000000000 */
[C---:B------:R-:W-:Y:S02]  /*5d30*/  IMAD R229, R10.reuse, R2, R229 ;  /* 0x000000020ae57224 */ /* 0x040fe400078e02e5 */
[----:B------:R-:W-:Y:S01]  /*5d40*/  @!P4 IMAD.IADD R11, R11, 0x1, -R10 ;  /* 0x000000010b0bc824 */ /* 0x000fe200078e0a0a */
[----:B------:R-:W-:Y:S01]  /*5d50*/  ISETP.GT.U32.AND P4, PT, R10, R251, PT ;  /* 0x000000fb0a00720c */ /* 0x000fe20003f84070 */
[----:B------:R-:W-:-:S04]  /*5d60*/  IMAD.HI.U32 R2, R8, R6, RZ ;  /* 0x0000000608027227 */ /* 0x000fc800078e00ff */
[--C-:B------:R-:W-:Y:S01]  /*5d70*/  @!P1 IMAD.IADD R5, R5, 0x1, -R10.reuse ;  /* 0x0000000105059824 */ /* 0x100fe200078e0a0a */
[----:B------:R-:W-:Y:S01]  /*5d80*/  ISETP.GT.U32.AND P1, PT, R10, R229, PT ;  /* 0x000000e50a00720c */ /* 0x000fe20003f24070 */
[----:B------:R-:W-:Y:S01]  /*5d90*/  @!P2 IMAD.IADD R13, R13, 0x1, -R10 ;  /* 0x000000010d0da824 */ /* 0x000fe200078e0a0a */
[----:B------:R-:W-:Y:S01]  /*5da0*/  ISETP.GE.AND P2, PT, R15, RZ, PT ;  /* 0x000000ff0f00720c */ /* 0x000fe20003f46270 */
[----:B------:R-:W-:-:S04]  /*5db0*/  IMAD.HI.U32 R4, R8, R239, RZ ;  /* 0x000000ef08047227 */ /* 0x000fc800078e00ff */
[----:B------:R-:W-:Y:S02]  /*5dc0*/  IMAD.MOV R15, RZ, RZ, -R2 ;  /* 0x000000ffff0f7224 */ /* 0x000fe400078e0a02 */
[----:B------:R-:W-:Y:S01]  /*5dd0*/  @!P0 IMAD.IADD R9, R9, 0x1, -R10 ;  /* 0x0000000109098824 */ /* 0x000fe200078e0a0a */
[C---:B------:R-:W-:Y:S01]  /*5de0*/  ISETP.GT.U32.AND P0, PT, R10.reuse, R249, PT ;  /* 0x000000f90a00720c */ /* 0x040fe20003f04070 */
[----:B------:R-:W-:Y:S02]  /*5df0*/  IMAD.MOV R4, RZ, RZ, -R4 ;  /* 0x000000ffff047224 */ /* 0x000fe400078e0a04 */
[C---:B------:R-:W-:Y:S02]  /*5e00*/  IMAD R2, R10.reuse, R15, R6 ;  /* 0x0000000f0a027224 */ /* 0x040fe400078e0206 */
[C---:B------:R-:W-:Y:S02]  /*5e10*/  IMAD R239, R10.reuse, R4, R239 ;  /* 0x000000040aef7224 */ /* 0x040fe400078e02ef */
[----:B------:R-:W-:Y:S01]  /*5e20*/  @!P4 IMAD.IADD R251, R251, 0x1, -R10 ;  /* 0x00000001fbfbc824 */ /* 0x000fe200078e0a0a */
[----:B------:R-:W-:Y:S01]  /*5e30*/  ISETP.GT.U32.AND P4, PT, R10, R2, PT ;  /* 0x000000020a00720c */ /* 0x000fe20003f84070 */
[----:B------:R-:W-:-:S04]  /*5e40*/  IMAD.HI.U32 R4, R8, R12, RZ ;  /* 0x0000000c08047227 */ /* 0x000fc800078e00ff */
[--C-:B------:R-:W-:Y:S01]  /*5e50*/  @!P6 IMAD.IADD R7, R7, 0x1, -R10.reuse ;  /* 0x000000010707e824 */ /* 0x100fe200078e0a0a */
[C---:B------:R-:W-:Y:S01]  /*5e60*/  ISETP.GT.U32.AND P6, PT, R10.reuse, R239, PT ;  /* 0x000000ef0a00720c */ /* 0x040fe20003fc4070 */
[----:B------:R-:W-:Y:S01]  /*5e70*/  @!P1 IMAD.IADD R229, R229, 0x1, -R10 ;  /* 0x00000001e5e59824 */ /* 0x000fe200078e0a0a */
[----:B------:R-:W-:Y:S01]  /*5e80*/  ISETP.GE.AND P1, PT, R17, RZ, PT ;  /* 0x000000ff1100720c */ /* 0x000fe20003f26270 */
[----:B------:R-:W-:Y:S02]  /*5e90*/  IMAD.MOV R17, RZ, RZ, -R4 ;  /* 0x000000ffff117224 */ /* 0x000fe400078e0a04 */
[----:B------:R-:W-:Y:S01]  /*5ea0*/  @!P0 IMAD.IADD R249, R249, 0x1, -R10 ;  /* 0x00000001f9f98824 */ /* 0x000fe200078e0a0a */
[----:B------:R-:W-:Y:S01]  /*5eb0*/  ISETP.GE.AND P0, PT, R21, RZ, PT ;  /* 0x000000ff1500720c */ /* 0x000fe20003f06270 */
[----:B------:R-:W-:Y:S01]  /*5ec0*/  IMAD R4, R10, R17, R12 ;  /* 0x000000110a047224 */ /* 0x000fe200078e020c */
[----:B------:R-:W-:Y:S01]  /*5ed0*/  IABS R21, R88 ;  /* 0x0000005800157213 */ /* 0x000fe20000000000 */
[----:B------:R-:W-:-:S02]  /*5ee0*/  @!P4 IMAD.IADD R2, R2, 0x1, -R10 ;  /* 0x000000010202c824 */ /* 0x000fc400078e0a0a */
[----:B------:R-:W-:Y:S01]  /*5ef0*/  @!P3 IMAD.MOV R23, RZ, RZ, -R23 ;  /* 0x000000ffff17b224 */ /* 0x000fe200078e0a17 */
[----:B------:R-:W-:Y:S01]  /*5f00*/  ISETP.GT.U32.AND P4, PT, R10, R4, PT ;  /* 0x000000040a00720c */ /* 0x000fe20003f84070 */
[----:B------:R-:W-:Y:S01]  /*5f10*/  IMAD.HI.U32 R12, R8, R21, RZ ;  /* 0x00000015080c7227 */ /* 0x000fe200078e00ff */
[----:B------:R-:W-:-:S03]  /*5f20*/  ISETP.GT.U32.AND P3, PT, R10, R13, PT ;  /* 0x0000000d0a00720c */ /* 0x000fc60003f64070 */
[----:B------:R-:W-:Y:S01]  /*5f30*/  @!P6 IMAD.IADD R239, R239, 0x1, -R10 ;  /* 0x00000001efefe824 */ /* 0x000fe200078e0a0a */
[----:B------:R-:W-:Y:S01]  /*5f40*/  ISETP.GE.AND P6, PT, R19, RZ, PT ;  /* 0x000000ff1300720c */ /* 0x000fe20003fc6270 */
[----:B------:R-:W-:Y:S01]  /*5f50*/  IMAD.MOV R12, RZ, RZ, -R12 ;  /* 0x000000ffff0c7224 */ /* 0x000fe200078e0a0c */
[----:B------:R-:W-:Y:S01]  /*5f60*/  IABS R19, R18 ;  /* 0x0000001200137213 */ /* 0x000fe20000000000 */
[----:B------:R-:W-:-:S04]  /*5f70*/  IMAD.HI.U32 R15, R8, R24, RZ ;  /* 0x00000018080f7227 */ /* 0x000fc800078e00ff */
[----:B------:R-:W-:Y:S02]  /*5f80*/  IMAD R12, R10, R12, R21 ;  /* 0x0000000c0a0c7224 */ /* 0x000fe400078e0215 */
[----:B------:R-:W-:Y:S02]  /*5f90*/  IMAD.MOV.U32 R21, RZ, RZ, R5 ;  /* 0x000000ffff157224 */ /* 0x000fe400078e0005 */
[----:B------:R-:W-:-:S04]  /*5fa0*/  IMAD.HI.U32 R6, R8, R19, RZ ;  /* 0x0000001308067227 */ /* 0x000fc800078e00ff */
[----:B------:R-:W-:Y:S01]  /*5fb0*/  @!P4 IMAD.IADD R4, R4, 0x1, -R10 ;  /* 0x000000010404c824 */ /* 0x000fe200078e0a0a */
[C---:B------:R-:W-:Y:S01]  /*5fc0*/  ISETP.GT.U32.AND P4, PT, R10.reuse, R229, PT ;  /* 0x000000e50a00720c */ /* 0x040fe20003f84070 */
[----:B------:R-:W-:Y:S01]  /*5fd0*/  @!P2 IMAD.MOV R21, RZ, RZ, -R21 ;  /* 0x000000ffff15a224 */ /* 0x000fe200078e0a15 */
[C---:B------:R-:W-:Y:S01]  /*5fe0*/  ISETP.GT.U32.AND P2, PT, R10.reuse, R239, PT ;  /* 0x000000ef0a00720c */ /* 0x040fe20003f44070 */
[----:B------:R-:W-:Y:S02]  /*5ff0*/  IMAD.MOV R6, RZ, RZ, -R6 ;  /* 0x000000ffff067224 */ /* 0x000fe400078e0a06 */
[----:B------:R-:W-:Y:S02]  /*6000*/  IMAD.MOV R15, RZ, RZ, -R15 ;  /* 0x000000ffff0f7224 */ /* 0x000fe400078e0a0f */
[----:B------:R-:W-:Y:S02]  /*6010*/  IMAD R6, R10, R6, R19 ;  /* 0x000000060a067224 */ /* 0x000fe400078e0213 */
[----:B------:R-:W-:-:S02]  /*6020*/  IMAD.MOV.U32 R19, RZ, RZ, R7 ;  /* 0x000000ffff137224 */ /* 0x000fc400078e0007 */
[----:B------:R-:W-:-:S04]  /*6030*/  IMAD.HI.U32 R17, R8, R26, RZ ;  /* 0x0000001a08117227 */ /* 0x000fc800078e00ff */
[C---:B------:R-:W-:Y:S02]  /*6040*/  IMAD R24, R10.reuse, R15, R24 ;  /* 0x0000000f0a187224 */ /* 0x040fe400078e0218 */
[----:B------:R-:W-:Y:S01]  /*6050*/  @!P1 IMAD.MOV R19, RZ, RZ, -R19 ;  /* 0x000000ffff139224 */ /* 0x000fe200078e0a13 */
[C---:B------:R-:W-:Y:S01]  /*6060*/  ISETP.GT.U32.AND P1, PT, R10.reuse, R249, PT ;  /* 0x000000f90a00720c */ /* 0x040fe20003f24070 */
[----:B------:R-:W-:Y:S02]  /*6070*/  IMAD.MOV R17, RZ, RZ, -R17 ;  /* 0x000000ffff117224 */ /* 0x000fe400078e0a11 */
[----:B------:R-:W-:Y:S02]  /*6080*/  IMAD.MOV.U32 R15, RZ, RZ, R11 ;  /* 0x000000ffff0f7224 */ /* 0x000fe400078e000b */
[--C-:B------:R-:W-:Y:S01]  /*6090*/  @!P4 IMAD.IADD R229, R229, 0x1, -R10.reuse ;  /* 0x00000001e5e5c824 */ /* 0x100fe200078e0a0a */
[C---:B------:R-:W-:Y:S01]  /*60a0*/  ISETP.GT.U32.AND P4, PT, R10.reuse, R12, PT ;  /* 0x0000000c0a00720c */ /* 0x040fe20003f84070 */
[----:B------:R-:W-:Y:S01]  /*60b0*/  @!P2 IMAD.IADD R239, R239, 0x1, -R10 ;  /* 0x00000001efefa824 */ /* 0x000fe200078e0a0a */
[C---:B------:R-:W-:Y:S01]  /*60c0*/  ISETP.GT.U32.AND P2, PT, R10.reuse, R24, PT ;  /* 0x000000180a00720c */ /* 0x040fe20003f44070 */
[----:B------:R-:W-:-:S02]  /*60d0*/  IMAD R26, R10, R17, R26 ;  /* 0x000000110a1a7224 */ /* 0x000fc400078e021a */
[----:B------:R-:W-:Y:S01]  /*60e0*/  @!P5 IMAD.MOV R22, RZ, RZ, -R22 ;  /* 0x000000ffff16d224 */ /* 0x000fe200078e0a16 */
[C---:B------:R-:W-:Y:S01]  /*60f0*/  ISETP.GT.U32.AND P5, PT, R10.reuse, R251, PT ;  /* 0x000000fb0a00720c */ /* 0x040fe20003fa4070 */
[----:B------:R-:W-:Y:S01]  /*6100*/  @!P0 IMAD.MOV R15, RZ, RZ, -R15 ;  /* 0x000000ffff0f8224 */ /* 0x000fe200078e0a0f */
[C---:B------:R-:W-:Y:S01]  /*6110*/  ISETP.GT.U32.AND P0, PT, R10.reuse, R2, PT ;  /* 0x000000020a00720c */ /* 0x040fe20003f04070 */
[----:B------:R-:W-:Y:S01]  /*6120*/  @!P3 IMAD.IADD R13, R13, 0x1, -R10 ;  /* 0x000000010d0db824 */ /* 0x000fe200078e0a0a */
[----:B------:R-:W-:Y:S01]  /*6130*/  ISETP.GT.U32.AND P3, PT, R10, R6, PT ;  /* 0x000000060a00720c */ /* 0x000fe20003f64070 */
[----:B------:R-:W-:Y:S02]  /*6140*/  IMAD.MOV.U32 R17, RZ, RZ, R9 ;  /* 0x000000ffff117224 */ /* 0x000fe400078e0009 */
[----:B------:R-:W-:-:S04]  /*6150*/  IMAD.HI.U32 R8, R8, R28, RZ ;  /* 0x0000001c08087227 */ /* 0x000fc800078e00ff */
[----:B------:R-:W-:Y:S01]  /*6160*/  @!P6 IMAD.MOV R17, RZ, RZ, -R17 ;  /* 0x000000ffff11e224 */ /* 0x000fe200078e0a11 */
[C---:B------:R-:W-:Y:S01]  /*6170*/  ISETP.GT.U32.AND P6, PT, R10.reuse, R4, PT ;  /* 0x000000040a00720c */ /* 0x040fe20003fc4070 */
[----:B------:R-:W-:Y:S02]  /*6180*/  IMAD.MOV R8, RZ, RZ, -R8 ;  /* 0x000000ffff087224 */ /* 0x000fe400078e0a08 */
[----:B------:R-:W-:Y:S01]  /*6190*/  @!P1 IMAD.IADD R249, R249, 0x1, -R10 ;  /* 0x00000001f9f99824 */ /* 0x000fe200078e0a0a */
[C---:B------:R-:W-:Y:S01]  /*61a0*/  ISETP.GT.U32.AND P1, PT, R10.reuse, R26, PT ;  /* 0x0000001a0a00720c */ /* 0x040fe20003f24070 */
[----:B------:R-:W-:Y:S02]  /*61b0*/  IMAD R28, R10, R8, R28 ;  /* 0x000000080a1c7224 */ /* 0x000fe400078e021c */
[--C-:B------:R-:W-:Y:S01]  /*61c0*/  @!P4 IMAD.IADD R12, R12, 0x1, -R10.reuse ;  /* 0x000000010c0cc824 */ /* 0x100fe200078e0a0a */
[----:B------:R-:W-:Y:S01]  /*61d0*/  ISETP.GE.AND P4, PT, R104, RZ, PT ;  /* 0x000000ff6800720c */ /* 0x000fe20003f86270 */
[--C-:B------:R-:W-:Y:S01]  /*61e0*/  @!P2 IMAD.IADD R24, R24, 0x1, -R10.reuse ;  /* 0x000000011818a824 */ /* 0x100fe200078e0a0a */
[----:B------:R-:W-:Y:S01]  /*61f0*/  ISETP.GE.AND P2, PT, R100, RZ, PT ;  /* 0x000000ff6400720c */ /* 0x000fe20003f46270 */
[--C-:B------:R-:W-:Y:S01]  /*6200*/  @!P5 IMAD.IADD R251, R251, 0x1, -R10.reuse ;  /* 0x00000001fbfbd824 */ /* 0x100fe200078e0a0a */
[----:B------:R-:W-:Y:S01]  /*6210*/  ISETP.GT.U32.AND P5, PT, R10, R28, PT ;  /* 0x0000001c0a00720c */ /* 0x000fe20003fa4070 */
[--C-:B------:R-:W-:Y:S01]  /*6220*/  @!P0 IMAD.IADD R2, R2, 0x1, -R10.reuse ;  /* 0x0000000102028824 */ /* 0x100fe200078e0a0a */
[----:B------:R-:W-:Y:S01]  /*6230*/  ISETP.GE.AND P0, PT, R98, RZ, PT ;  /* 0x000000ff6200720c */ /* 0x000fe20003f06270 */
[--C-:B------:R-:W-:Y:S01]  /*6240*/  @!P3 IMAD.IADD R6, R6, 0x1, -R10.reuse ;  /* 0x000000010606b824 */ /* 0x100fe200078e0a0a */
[----:B------:R-:W-:Y:S01]  /*6250*/  ISETP.GE.AND P3, PT, R106, RZ, PT ;  /* 0x000000ff6a00720c */ /* 0x000fe20003f66270 */
[--C-:B------:R-:W-:Y:S01]  /*6260*/  @!P6 IMAD.IADD R4, R4, 0x1, -R10.reuse ;  /* 0x000000010404e824 */ /* 0x100fe200078e0a0a */
[----:B------:R-:W-:Y:S01]  /*6270*/  ISETP.GE.AND P6, PT, R102, RZ, PT ;  /* 0x000000ff6600720c */ /* 0x000fe20003fc6270 */
[----:B------:R-:W-:Y:S01]  /*6280*/  @!P1 IMAD.IADD R26, R26, 0x1, -R10 ;  /* 0x000000011a1a9824 */ /* 0x000fe200078e0a0a */
[----:B------:R-:W-:Y:S01]  /*6290*/  ISETP.GE.AND P1, PT, R96, RZ, PT ;  /* 0x000000ff6000720c */ /* 0x000fe20003f26270 */
[----:B------:R-:W-:-:S02]  /*62a0*/  IMAD.MOV.U32 R7, RZ, RZ, R249 ;  /* 0x000000ffff077224 */ /* 0x000fc400078e00f9 */
[----:B------:R-:W-:Y:S02]  /*62b0*/  IMAD.MOV.U32 R5, RZ, RZ, R251 ;  /* 0x000000ffff057224 */ /* 0x000fe400078e00fb */
[----:B------:R-:W-:Y:S02]  /*62c0*/  IMAD.MOV.U32 R9, RZ, RZ, R239 ;  /* 0x000000ffff097224 */ /* 0x000fe400078e00ef */
[----:B------:R-:W-:Y:S01]  /*62d0*/  @!P4 IMAD.MOV R7, RZ, RZ, -R7 ;  /* 0x000000ffff07c224 */ /* 0x000fe200078e0a07 */
[----:B------:R-:W-:Y:S01]  /*62e0*/  ISETP.GT.U32.AND P4, PT, R10, R26, PT ;  /* 0x0000001a0a00720c */ /* 0x000fe20003f84070 */
[----:B------:R-:W-:Y:S01]  /*62f0*/  @!P2 IMAD.MOV R5, RZ, RZ, -R5 ;  /* 0x000000ffff05a224 */ /* 0x000fe200078e0a05 */
[----:B------:R-:W-:Y:S01]  /*6300*/  ISETP.GE.AND P2, PT, R16, RZ, PT ;  /* 0x000000ff1000720c */ /* 0x000fe20003f46270 */
[----:B------:R-:W-:Y:S01]  /*6310*/  @!P5 IMAD.IADD R28, R28, 0x1, -R10 ;  /* 0x000000011c1cd824 */ /* 0x000fe200078e0a0a */
[C---:B------:R-:W-:Y:S01]  /*6320*/  ISETP.GT.U32.AND P5, PT, R10.reuse, R12, PT ;  /* 0x0000000c0a00720c */ /* 0x040fe20003fa4070 */
[----:B------:R-:W-:Y:S01]  /*6330*/  @!P0 IMAD.MOV R13, RZ, RZ, -R13 ;  /* 0x000000ffff0d8224 */ /* 0x000fe200078e0a0d */
[C---:B------:R-:W-:Y:S01]  /*6340*/  ISETP.GT.U32.AND P0, PT, R10.reuse, R6, PT ;  /* 0x000000060a00720c */ /* 0x040fe20003f04070 */
[----:B------:R-:W-:Y:S01]  /*6350*/  @!P3 IMAD.MOV R9, RZ, RZ, -R9 ;  /* 0x000000ffff09b224 */ /* 0x000fe200078e0a09 */
[----:B------:R-:W-:Y:S01]  /*6360*/  ISETP.GT.U32.AND P3, PT, R10, R24, PT ;  /* 0x000000180a00720c */ /* 0x000fe20003f64070 */
[----:B------:R-:W-:Y:S01]  /*6370*/  IMAD.MOV.U32 R11, RZ, RZ, R229 ;  /* 0x000000ffff0b7224 */ /* 0x000fe200078e00e5 */
[----:B------:R-:W-:Y:S01]  /*6380*/  SHF.R.S32.HI R229, RZ, 0x1f, R20 ;  /* 0x0000001fffe57819 */ /* 0x000fe20000011414 */
[----:B------:R-:W-:-:S02]  /*6390*/  IMAD.MOV.U32 R251, RZ, RZ, R2 ;  /* 0x000000fffffb7224 */ /* 0x000fc400078e0002 */
[----:B------:R-:W-:Y:S01]  /*63a0*/  @!P6 IMAD.MOV R11, RZ, RZ, -R11 ;  /* 0x000000ffff0be224 */ /* 0x000fe200078e0a0b */
[----:B------:R-:W-:Y:S01]  /*63b0*/  ISETP.GT.U32.AND P6, PT, R10, R28, PT ;  /* 0x0000001c0a00720c */ /* 0x000fe20003fc4070 */
[----:B------:R-:W-:Y:S01]  /*63c0*/  IMAD.MOV.U32 R8, RZ, RZ, R4 ;  /* 0x000000ffff087224 */ /* 0x000fe200078e0004 */
[----:B------:R-:W-:Y:S01]  /*63d0*/  LEA.HI R20, R229, R20, RZ, 0x7 ;  /* 0x00000014e5147211 */ /* 0x000fe200078f38ff */
[----:B------:R-:W-:Y:S01]  /*63e0*/  @!P1 IMAD.MOV R251, RZ, RZ, -R251 ;  /* 0x000000fffffb9224 */ /* 0x000fe200078e0afb */
[----:B------:R-:W-:Y:S01]  /*63f0*/  ISETP.GE.AND P1, PT, R18, RZ, PT ;  /* 0x000000ff1200720c */ /* 0x000fe20003f26270 */
[----:B------:R-:W-:Y:S01]  /*6400*/  @!P4 IMAD.IADD R26, R26, 0x1, -R10 ;  /* 0x000000011a1ac824 */ /* 0x000fe200078e0a0a */
[----:B------:R-:W-:Y:S01]  /*6410*/  ISETP.GE.AND P4, PT, R94, RZ, PT ;  /* 0x000000ff5e00720c */ /* 0x000fe20003f86270 */
[----:B------:R-:W-:Y:S01]  /*6420*/  @!P2 IMAD.MOV R8, RZ, RZ, -R8 ;  /* 0x000000ffff08a224 */ /* 0x000fe200078e0a08 */
[----:B------:R-:W-:Y:S01]  /*6430*/  ISETP.NE.AND P2, PT, R159, RZ, PT ;  /* 0x000000ff9f00720c */ /* 0x000fe20003f45270 */
[--C-:B------:R-:W-:Y:S01]  /*6440*/  @!P0 IMAD.IADD R6, R6, 0x1, -R10.reuse ;  /* 0x0000000106068824 */ /* 0x100fe200078e0a0a */
[----:B------:R-:W-:Y:S01]  /*6450*/  LOP3.LUT R18, RZ, R159, RZ, 0x33, !PT ;  /* 0x0000009fff127212 */ /* 0x000fe200078e33ff */
[--C-:B------:R-:W-:Y:S01]  /*6460*/  @!P5 IMAD.IADD R12, R12, 0x1, -R10.reuse ;  /* 0x000000010c0cd824 */ /* 0x100fe200078e0a0a */
[----:B------:R-:W-:Y:S01]  /*6470*/  ISETP.GE.AND P0, PT, R88, RZ, PT ;  /* 0x000000ff5800720c */ /* 0x000fe20003f06270 */
[--C-:B------:R-:W-:Y:S01]  /*6480*/  @!P3 IMAD.IADD R24, R24, 0x1, -R10.reuse ;  /* 0x000000011818b824 */ /* 0x100fe200078e0a0a */
[----:B------:R-:W-:Y:S01]  /*6490*/  ISETP.GE.AND P5, PT, R90, RZ, PT ;  /* 0x000000ff5a00720c */ /* 0x000fe20003fa6270 */
[----:B------:R-:W-:Y:S01]  /*64a0*/  @!P6 IMAD.IADD R28, R28, 0x1, -R10 ;  /* 0x000000011c1ce824 */ /* 0x000fe200078e0a0a */
[----:B------:R-:W-:Y:S01]  /*64b0*/  ISETP.GE.AND P3, PT, R92, RZ, PT ;  /* 0x000000ff5c00720c */ /* 0x000fe20003f66270 */
[----:B------:R-:W-:Y:S01]  /*64c0*/  IMAD R2, R204, UR60, RZ ;  /* 0x0000003ccc027c24 */ /* 0x000fe2000f8e02ff */
[C---:B------:R-:W-:Y:S01]  /*64d0*/  SEL R245, R18.reuse, R245, !P2 ;  /* 0x000000f512f57207 */ /* 0x040fe20005000000 */
[----:B------:R-:W-:Y:S01]  /*64e0*/  IMAD.MOV.U32 R229, RZ, RZ, R28 ;  /* 0x000000ffffe57224 */ /* 0x000fe200078e001c */
[----:B------:R-:W-:Y:S01]  /*64f0*/  SEL R243, R18, R243, !P2 ;  /* 0x000000f312f37207 */ /* 0x000fe20005000000 */
[----:B------:R-:W-:Y:S01]  /*6500*/  IMAD.MOV.U32 R10, RZ, RZ, R6 ;  /* 0x000000ffff0a7224 */ /* 0x000fe200078e0006 */
[----:B------:R-:W-:Y:S01]  /*6510*/  LEA R4, P6, R2, UR8, 0x1 ;  /* 0x0000000802047c11 */ /* 0x000fe2000f8c08ff */
[----:B------:R-:W-:Y:S01]  /*6520*/  IMAD R245, R245, UR10, RZ ;  /* 0x0000000af5f57c24 */ /* 0x000fe2000f8e02ff */
[C---:B------:R-:W-:Y:S01]  /*6530*/  SEL R227, R18.reuse, R227, !P2 ;  /* 0x000000e312e37207 */ /* 0x040fe20005000000 */
[----:B------:R-:W-:Y:S01]  /*6540*/  IMAD.MOV.U32 R249, RZ, RZ, R24 ;  /* 0x000000fffff97224 */ /* 0x000fe200078e0018 */
[----:B------:R-:W-:Y:S01]  /*6550*/  SEL R233, R18, R233, !P2 ;  /* 0x000000e912e97207 */ /* 0x000fe20005000000 */
[----:B------:R-:W-:Y:S01]  /*6560*/  IMAD.MOV.U32 R239, RZ, RZ, R26 ;  /* 0x000000ffffef7224 */ /* 0x000fe200078e001a */
[----:B------:R-:W-:Y:S01]  /*6570*/  LEA.HI.X.SX32 R2, R2, UR9, 0x1, P6 ;  /* 0x0000000902027c11 */ /* 0x000fe2000b0f0eff */
[----:B------:R-:W-:Y:S01]  /*6580*/  @!P4 IMAD.MOV R229, RZ, RZ, -R229 ;  /* 0x000000ffffe5c224 */ /* 0x000fe200078e0ae5 */
[----:B------:R-:W-:Y:S01]  /*6590*/  LEA R152, P4, R245, R4, 0x1 ;  /* 0x00000004f5987211 */ /* 0x000fe200078808ff */
[----:B------:R-:W-:Y:S01]  /*65a0*/  @!P1 IMAD.MOV R10, RZ, RZ, -R10 ;  /* 0x000000ffff0a9224 */ /* 0x000fe200078e0a0a */
[C---:B------:R-:W-:Y:S01]  /*65b0*/  SEL R231, R18.reuse, R231, !P2 ;  /* 0x000000e712e77207 */ /* 0x040fe20005000000 */
[----:B------:R-:W-:Y:S01]  /*65c0*/  @!P0 IMAD.MOV R12, RZ, RZ, -R12 ;  /* 0x000000ffff0c8224 */ /* 0x000fe200078e0a0c */
[C---:B------:R-:W-:Y:S01]  /*65d0*/  SEL R159, R18.reuse, R14, !P2 ;  /* 0x0000000e129f7207 */ /* 0x040fe20005000000 */
[----:B------:R-:W-:Y:S01]  /*65e0*/  @!P5 IMAD.MOV R249, RZ, RZ, -R249 ;  /* 0x000000fffff9d224 */ /* 0x000fe200078e0af9 */
[C---:B------:R-:W-:Y:S01]  /*65f0*/  SEL R217, R18.reuse, R217, !P2 ;  /* 0x000000d912d97207 */ /* 0x040fe20005000000 */
[----:B------:R-:W-:Y:S01]  /*6600*/  @!P3 IMAD.MOV R239, RZ, RZ, -R239 ;  /* 0x000000ffffefb224 */ /* 0x000fe200078e0aef */
[C---:B------:R-:W-:Y:S01]  /*6610*/  SEL R241, R18.reuse, R241, !P2 ;  /* 0x000000f112f17207 */ /* 0x040fe20005000000 */
[----:B------:R-:W-:Y:S01]  /*6620*/  IMAD R243, R243, UR10, RZ ;  /* 0x0000000af3f37c24 */ /* 0x000fe2000f8e02ff */
[C---:B------:R-:W-:Y:S01]  /*6630*/  SEL R237, R18.reuse, R237, !P2 ;  /* 0x000000ed12ed7207 */ /* 0x040fe20005000000 */
[----:B------:R0:W-:Y:S01]  /*6640*/  STL [R1+0x80c], R152 ;  /* 0x00080c9801007387 */ /* 0x0001e20000100800 */
[C---:B------:R-:W-:Y:S01]  /*6650*/  SEL R247, R18.reuse, R247, !P2 ;  /* 0x000000f712f77207 */ /* 0x040fe20005000000 */
[----:B------:R-:W-:Y:S01]  /*6660*/  IMAD R227, R227, UR10, RZ ;  /* 0x0000000ae3e37c24 */ /* 0x000fe2000f8e02ff */
        /* <DEDUP_REMOVED lines=216> */
[----:B------:R-:W-:Y:S01]  /*73f0*/  SEL R9, R18, R9, !P2 ;  /* 0x0000000912097207 */ /* 0x000fe20005000000 */
        /* <DEDUP_REMOVED lines=19> */
[----:B0-----:R-:W-:Y:S01]  /*7530*/  LEA.HI.X.SX32 R152, R245, R2, 0x1, P4 ;  /* 0x00000002f5987211 */ /* 0x001fe200020f0eff */
[----:B------:R-:W-:Y:S01]  /*7540*/  IMAD R6, R6, UR10, RZ ;  /* 0x0000000a06067c24 */ /* 0x000fe2000f8e02ff */
[-C--:B------:R-:W-:Y:S01]  /*7550*/  LEA R224, P2, R243, R4.reuse, 0x1 ;  /* 0x00000004f3e07211 */ /* 0x080fe200078408ff */
[----:B------:R-:W-:Y:S01]  /*7560*/  IMAD R8, R8, UR10, RZ ;  /* 0x0000000a08087c24 */ /* 0x000fe2000f8e02ff */
[----:B------:R-:W-:Y:S01]  /*7570*/  LEA R229, P1, R227, R4, 0x1 ;  /* 0x00000004e3e57211 */ /* 0x000fe200078208ff */
[----:B------:R0:W-:Y:S01]  /*7580*/  STL [R1+0x808], R152 ;  /* 0x0008089801007387 */ /* 0x0001e20000100800 */
[----:B------:R-:W-:Y:S01]  /*7590*/  LEA.HI.X.SX32 R222, R243, R2, 0x1, P2 ;  /* 0x00000002f3de7211 */ /* 0x000fe200010f0eff */
[----:B------:R-:W-:Y:S01]  /*75a0*/  IMAD R10, R10, UR10, RZ ;  /* 0x0000000a0a0a7c24 */ /* 0x000fe2000f8e02ff */
[----:B------:R-:W-:Y:S01]  /*75b0*/  LEA R234, P0, R231, R4, 0x1 ;  /* 0x00000004e7ea7211 */ /* 0x000fe200078008ff */
[----:B------:R-:W-:Y:S01]  /*75c0*/  IMAD R12, R12, UR10, RZ ;  /* 0x0000000a0c0c7c24 */ /* 0x000fe2000f8e02ff */
[----:B------:R-:W-:Y:S01]  /*75d0*/  LEA.HI.X.SX32 R227, R227, R2, 0x1, P1 ;  /* 0x00000002e3e37211 */ /* 0x000fe200008f0eff */
[----:B------:R-:W-:Y:S01]  /*75e0*/  IMAD R14, R14, UR10, RZ ;  /* 0x0000000a0e0e7c24 */ /* 0x000fe2000f8e02ff */
[-C--:B------:R-:W-:Y:S01]  /*75f0*/  LEA R154, P1, R225, R4.reuse, 0x1 ;  /* 0x00000004e19a7211 */ /* 0x080fe200078208ff */
[----:B------:R-:W-:Y:S01]  /*7600*/  IMAD R16, R16, UR10, RZ ;  /* 0x0000000a10107c24 */ /* 0x000fe2000f8e02ff */
[-C--:B------:R-:W-:Y:S01]  /*7610*/  LEA R239, P6, R241, R4.reuse, 0x1 ;  /* 0x00000004f1ef7211 */ /* 0x080fe200078c08ff */
[----:B------:R-:W-:Y:S01]  /*7620*/  IMAD R18, R18, UR10, RZ ;  /* 0x0000000a12127c24 */ /* 0x000fe2000f8e02ff */
[----:B0-----:R-:W-:Y:S01]  /*7630*/  LEA R152, P2, R233, R4, 0x1 ;  /* 0x00000004e9987211 */ /* 0x001fe200078408ff */
[----:B------:R-:W-:Y:S01]  /*7640*/  IMAD R3, R3, UR5, RZ ;  /* 0x0000000503037c24 */ /* 0x000fe2000f8e02ff */
[----:B------:R-:W-:Y:S01]  /*7650*/  LEA.HI.X.SX32 R231, R231, R2, 0x1, P0 ;  /* 0x00000002e7e77211 */ /* 0x000fe200000f0eff */
[----:B------:R-:W-:Y:S01]  /*7660*/  ULDC.64 UR8, c[0x0][0x210] ;  /* 0x0000840000087ab9 */ /* 0x000fe20000000a00 */
[-C--:B------:R-:W-:Y:S01]  /*7670*/  LEA R244, P5, R237, R4.reuse, 0x1 ;  /* 0x00000004edf47211 */ /* 0x080fe200078a08ff */
[----:B------:R0:W-:Y:S01]  /*7680*/  STL [R1+0x4], R152 ;  /* 0x0000049801007387 */ /* 0x0001e20000100800 */
[----:B------:R-:W-:Y:S01]  /*7690*/  LEA R220, P3, R217, R4, 0x1 ;  /* 0x00000004d9dc7211 */ /* 0x000fe200078608ff */
[----:B------:R-:W-:Y:S01]  /*76a0*/  UIADD3 UR5, UR4, 0x8000, URZ ;  /* 0x0000800004057890 */ /* 0x000fe2000fffe03f */
[----:B------:R-:W-:Y:S01]  /*76b0*/  LEA.HI.X.SX32 R236, R241, R2, 0x1, P6 ;  /* 0x00000002f1ec7211 */ /* 0x000fe200030f0eff */
[----:B------:R1:W-:Y:S01]  /*76c0*/  STL [R1+0xc], R154 ;  /* 0x00000c9a01007387 */ /* 0x0003e20000100800 */
[----:B------:R-:W-:Y:S01]  /*76d0*/  LEA R248, P4, R247, R4, 0x1 ;  /* 0x00000004f7f87211 */ /* 0x000fe200078808ff */
[----:B------:R-:W-:Y:S01]  /*76e0*/  USHF.R.U32.HI UR5, URZ, 0x4, UR5 ;  /* 0x000000043f057899 */ /* 0x000fe20008011605 */
[-C--:B------:R-:W-:Y:S01]  /*76f0*/  LEA.HI.X.SX32 R242, R237, R2.reuse, 0x1, P5 ;  /* 0x00000002edf27211 */ /* 0x080fe200028f0eff */
[----:B------:R-:W-:Y:S01]  /*7700*/  USHF.L.U32 UR60, UR60, 0x7, URZ ;  /* 0x000000073c3c7899 */ /* 0x000fe2000800063f */
[----:B------:R-:W-:Y:S01]  /*7710*/  LEA.HI.X.SX32 R217, R217, R2, 0x1, P3 ;  /* 0x00000002d9d97211 */ /* 0x000fe200018f0eff */
[----:B------:R-:W-:Y:S01]  /*7720*/  USGXT.U32 UR38, UR5, 0xe ;  /* 0x0000000e0526789a */ /* 0x000fe20008000000 */
[-C--:B0-----:R-:W-:Y:S01]  /*7730*/  LEA R152, P0, R223, R4.reuse, 0x1 ;  /* 0x00000004df987211 */ /* 0x081fe200078008ff */
[----:B------:R-:W-:Y:S01]  /*7740*/  USHF.R.S32.HI UR10, URZ, 0x1f, UR60 ;  /* 0x0000001f3f0a7899 */ /* 0x000fe2000801143c */
[-C--:B------:R-:W-:Y:S01]  /*7750*/  LEA R252, P3, R235, R4.reuse, 0x1 ;  /* 0x00000004ebfc7211 */ /* 0x080fe200078608ff */
[----:B------:R-:W-:Y:S01]  /*7760*/  USHF.L.U32 UR5, UR60, 0x1, URZ ;  /* 0x000000013c057899 */ /* 0x000fe2000800063f */
[----:B-1----:R-:W-:Y:S01]  /*7770*/  LEA R154, P6, R221, R4, 0x1 ;  /* 0x00000004dd9a7211 */ /* 0x002fe200078c08ff */
[----:B------:R0:W-:Y:S01]  /*7780*/  STL [R1+0x14], R152 ;  /* 0x0000149801007387 */ /* 0x0001e20000100800 */
[-C--:B------:R-:W-:Y:S01]  /*7790*/  LEA.HI.X.SX32 R247, R247, R2.reuse, 0x1, P4 ;  /* 0x00000002f7f77211 */ /* 0x080fe200020f0eff */
[----:B------:R-:W-:Y:S01]  /*77a0*/  USHF.L.U64.HI UR60, UR60, 0x1, UR10 ;  /* 0x000000013c3c7899 */ /* 0x000fe2000801020a */
[----:B------:R-:W-:Y:S01]  /*77b0*/  LEA.HI.X.SX32 R250, R235, R2, 0x1, P3 ;  /* 0x00000002ebfa7211 */ /* 0x000fe200018f0eff */
[----:B------:R1:W-:Y:S01]  /*77c0*/  STL [R1+0x1c], R154 ;  /* 0x00001c9a01007387 */ /* 0x0003e20000100800 */
[----:B0-----:R-:W-:-:S02]  /*77d0*/  LEA R152, P5, R219, R4, 0x1 ;  /* 0x00000004db987211 */ /* 0x001fc400078a08ff */
[----:B-1----:R-:W-:-:S03]  /*77e0*/  LEA R154, P4, R215, R4, 0x1 ;  /* 0x00000004d79a7211 */ /* 0x002fc600078808ff */
[----:B------:R0:W-:Y:S04]  /*77f0*/  STL [R1+0x24], R152 ;  /* 0x0000249801007387 */ /* 0x0001e80000100800 */
[----:B------:R1:W-:Y:S01]  /*7800*/  STL [R1+0x78], R154 ;  /* 0x0000789a01007387 */ /* 0x0003e20000100800 */
[----:B0-----:R-:W-:Y:S02]  /*7810*/  LEA R152, P3, R213, R4, 0x1 ;  /* 0x00000004d5987211 */ /* 0x001fe400078608ff */
[----:B-1----:R-:W-:-:S03]  /*7820*/  LEA.HI.X.SX32 R154, R233, R2, 0x1, P2 ;  /* 0x00000002e99a7211 */ /* 0x002fc600010f0eff */
[----:B------:R0:W-:Y:S01]  /*7830*/  STL [R1+0x80], R152 ;  /* 0x0000809801007387 */ /* 0x0001e20000100800 */
[----:B------:R-:W-:-:S03]  /*7840*/  LEA R156, P2, R211, R4, 0x1 ;  /* 0x00000004d39c7211 */ /* 0x000fc600078408ff */
[----:B------:R1:W-:Y:S04]  /*7850*/  STL [R1], R154 ;  /* 0x0000009a01007387 */ /* 0x0003e80000100800 */
[----:B------:R2:W-:Y:S01]  /*7860*/  STL [R1+0x88], R156 ;  /* 0x0000889c01007387 */ /* 0x0005e20000100800 */
[----:B0-----:R-:W-:Y:S02]  /*7870*/  LEA.HI.X.SX32 R152, R225, R2, 0x1, P1 ;  /* 0x00000002e1987211 */ /* 0x001fe400008f0eff */
[----:B-1----:R-:W-:-:S03]  /*7880*/  LEA R154, P1, R209, R4, 0x1 ;  /* 0x00000004d19a7211 */ /* 0x002fc600078208ff */
[----:B------:R0:W-:Y:S01]  /*7890*/  STL [R1+0x8], R152 ;  /* 0x0000089801007387 */ /* 0x0001e20000100800 */
[----:B--2---:R-:W-:-:S03]  /*78a0*/  LEA.HI.X.SX32 R156, R223, R2, 0x1, P0 ;  /* 0x00000002df9c7211 */ /* 0x004fc600000f0eff */
[----:B------:R1:W-:Y:S04]  /*78b0*/  STL [R1+0x90], R154 ;  /* 0x0000909a01007387 */ /* 0x0003e80000100800 */
[----:B------:R2:W-:Y:S01]  /*78c0*/  STL [R1+0x10], R156 ;  /* 0x0000109c01007387 */ /* 0x0005e20000100800 */
[----:B0-----:R-:W-:Y:S02]  /*78d0*/  LEA R152, P0, R207, R4, 0x1 ;  /* 0x00000004cf987211 */ /* 0x001fe400078008ff */
[----:B-1----:R-:W-:-:S03]  /*78e0*/  LEA.HI.X.SX32 R154, R221, R2, 0x1, P6 ;  /* 0x00000002dd9a7211 */ /* 0x002fc600030f0eff */
[----:B------:R0:W-:Y:S01]  /*78f0*/  STL [R1+0x98], R152 ;  /* 0x0000989801007387 */ /* 0x0001e20000100800 */
[----:B--2---:R-:W-:-:S03]  /*7900*/  LEA R156, P6, R205, R4, 0x1 ;  /* 0x00000004cd9c7211 */ /* 0x004fc600078c08ff */
[----:B------:R1:W-:Y:S04]  /*7910*/  STL [R1+0x18], R154 ;  /* 0x0000189a01007387 */ /* 0x0003e80000100800 */
        /* <DEDUP_REMOVED lines=101> */
[----:B------:R1:W-:Y:S01]  /*7f70*/  STL [R1+0x168], R154 ;  /* 0x0001689a01007387 */ /* 0x0003e20000100800 */
[----:B------:R-:W-:-:S03]  /*7f80*/  LEA.HI.X.SX32 R155, R155, R2, 0x1, P2 ;  /* 0x000000029b9b7211 */ /* 0x000fc600010f0eff */
        /* <DEDUP_REMOVED lines=18> */
[----:B------:R-:W-:Y:S01]  /*80b0*/  STL [R1+0x190], R156 ;  /* 0x0001909c01007387 */ /* 0x000fe20000100800 */
[----:B0-----:R-:W-:Y:S02]  /*80c0*/  LEA.HI.X.SX32 R152, R157, R2, 0x1, P3 ;  /* 0x000000029d987211 */ /* 0x001fe400018f0eff */
[----:B-1----:R-:W-:-:S03]  /*80d0*/  LEA R154, P3, R143, R4, 0x1 ;  /* 0x000000048f9a7211 */ /* 0x002fc600078608ff */
[----:B------:R0:W-:Y:S04]  /*80e0*/  STL [R1+0x15c], R152 ;  /* 0x00015c9801007387 */ /* 0x0001e80000100800 */
[----:B------:R1:W-:Y:S04]  /*80f0*/  STL [R1+0x198], R154 ;  /* 0x0001989a01007387 */ /* 0x0003e80000100800 */
[----:B------:R-:W-:Y:S01]  /*8100*/  STL [R1+0x164], R155 ;  /* 0x0001649b01007387 */ /* 0x000fe20000100800 */
[----:B0-----:R-:W-:Y:S02]  /*8110*/  LEA R152, P2, R141, R4, 0x1 ;  /* 0x000000048d987211 */ /* 0x001fe400078408ff */
[----:B-1----:R-:W-:-:S03]  /*8120*/  LEA.HI.X.SX32 R154, R153, R2, 0x1, P1 ;  /* 0x00000002999a7211 */ /* 0x002fc600008f0eff */
[----:B------:R0:W-:Y:S01]  /*8130*/  STL [R1+0x1a0], R152 ;  /* 0x0001a09801007387 */ /* 0x0001e20000100800 */
[----:B------:R-:W-:-:S03]  /*8140*/  LEA R153, P1, R139, R4, 0x1 ;  /* 0x000000048b997211 */ /* 0x000fc600078208ff */
[----:B------:R1:W-:Y:S04]  /*8150*/  STL [R1+0x16c], R154 ;  /* 0x00016c9a01007387 */ /* 0x0003e80000100800 */
[----:B------:R2:W-:Y:S01]  /*8160*/  STL [R1+0x1a8], R153 ;  /* 0x0001a89901007387 */ /* 0x0005e20000100800 */
[----:B0-----:R-:W-:Y:S02]  /*8170*/  LEA.HI.X.SX32 R152, R151, R2, 0x1, P0 ;  /* 0x0000000297987211 */ /* 0x001fe400000f0eff */
[----:B------:R-:W-:Y:S02]  /*8180*/  CS2R R150, SRZ ;  /* 0x0000000000967805 */ /* 0x000fe4000001ff00 */
[----:B-1----:R-:W-:Y:S01]  /*8190*/  LEA R154, P0, R137, R4, 0x1 ;  /* 0x00000004899a7211 */ /* 0x002fe200078008ff */
[----:B------:R0:W-:Y:S01]  /*81a0*/  STL [R1+0x174], R152 ;  /* 0x0001749801007387 */ /* 0x0001e20000100800 */
[----:B--2---:R-:W-:-:S03]  /*81b0*/  LEA.HI.X.SX32 R153, R149, R2, 0x1, P6 ;  /* 0x0000000295997211 */ /* 0x004fc600030f0eff */
[----:B------:R1:W-:Y:S01]  /*81c0*/  STL [R1+0x1b0], R154 ;  /* 0x0001b09a01007387 */ /* 0x0003e20000100800 */
[----:B------:R-:W-:-:S03]  /*81d0*/  CS2R R148, SRZ ;  /* 0x0000000000947805 */ /* 0x000fc6000001ff00 */
[----:B------:R2:W-:Y:S01]  /*81e0*/  STL [R1+0x17c], R153 ;  /* 0x00017c9901007387 */ /* 0x0005e20000100800 */
[----:B0-----:R-:W-:Y:S02]  /*81f0*/  LEA R152, P6, R135, R4, 0x1 ;  /* 0x0000000487987211 */ /* 0x001fe400078c08ff */
[----:B-1----:R-:W-:-:S03]  /*8200*/  LEA.HI.X.SX32 R154, R147, R2, 0x1, P5 ;  /* 0x00000002939a7211 */ /* 0x002fc600028f0eff */
[----:B------:R0:W-:Y:S01]  /*8210*/  STL [R1+0x1b8], R152 ;  /* 0x0001b89801007387 */ /* 0x0001e20000100800 */
[----:B------:R-:W-:Y:S02]  /*8220*/  CS2R R146, SRZ ;  /* 0x0000000000927805 */ /* 0x000fe4000001ff00 */
[----:B--2---:R-:W-:Y:S01]  /*8230*/  LEA R153, P5, R133, R4, 0x1 ;  /* 0x0000000485997211 */ /* 0x004fe200078a08ff */
[----:B------:R1:W-:Y:S04]  /*8240*/  STL [R1+0x184], R154 ;  /* 0x0001849a01007387 */ /* 0x0003e80000100800 */
[----:B------:R2:W-:Y:S01]  /*8250*/  STL [R1+0x1c0], R153 ;  /* 0x0001c09901007387 */ /* 0x0005e20000100800 */
[----:B0-----:R-:W-:Y:S02]  /*8260*/  LEA.HI.X.SX32 R152, R145, R2, 0x1, P4 ;  /* 0x0000000291987211 */ /* 0x001fe400020f0eff */
[----:B------:R-:W-:-:S02]  /*8270*/  CS2R R144, SRZ ;  /* 0x0000000000907805 */ /* 0x000fc4000001ff00 */
        /* <DEDUP_REMOVED lines=264> */
[C---:B--2---:R-:W-:Y:S01]  /*9300*/  LEA R153, P4, R21.reuse, R4, 0x1 ;  /* 0x0000000415997211 */ /* 0x044fe200078808ff */
[----:B------:R1:W-:Y:S03]  /*9310*/  STL [R1+0x34c], R154 ;  /* 0x00034c9a01007387 */ /* 0x0003e60000100800 */
[-C--:B------:R-:W-:Y:S01]  /*9320*/  LEA.HI.X.SX32 R21, R21, R2.reuse, 0x1, P4 ;  /* 0x0000000215157211 */ /* 0x080fe200020f0eff */
        /* <DEDUP_REMOVED lines=22> */
[----:B------:R-:W-:Y:S01]  /*9490*/  STL [R1+0x3a8], R154 ;  /* 0x0003a89a01007387 */ /* 0x000fe20000100800 */
[----:B------:R-:W-:Y:S02]  /*94a0*/  LEA.HI.X.SX32 R23, R22, R2, 0x1, P5 ;  /* 0x0000000216177211 */ /* 0x000fe400028f0eff */
[-C--:B------:R-:W-:Y:S01]  /*94b0*/  LEA R22, P5, R9, R4.reuse, 0x1 ;  /* 0x0000000409167211 */ /* 0x080fe200078a08ff */
[----:B------:R-:W-:Y:S01]  /*94c0*/  STL [R1+0x374], R153 ;  /* 0x0003749901007387 */ /* 0x000fe20000100800 */
[----:B0-----:R-:W-:Y:S02]  /*94d0*/  LEA R152, P6, R11, R4, 0x1 ;  /* 0x000000040b987211 */ /* 0x001fe400078c08ff */
[----:B------:R-:W-:-:S03]  /*94e0*/  LEA.HI.X.SX32 R9, R9, R2, 0x1, P5 ;  /* 0x0000000209097211 */ /* 0x000fc600028f0eff */
[----:B------:R-:W-:Y:S04]  /*94f0*/  STL [R1+0x3b0], R152 ;  /* 0x0003b09801007387 */ /* 0x000fe80000100800 */
[----:B------:R0:W-:Y:S04]  /*9500*/  STL [R1+0x37c], R23 ;  /* 0x00037c1701007387 */ /* 0x0001e80000100800 */
[----:B------:R1:W-:Y:S04]  /*9510*/  STL [R1+0x3c4], R22 ;  /* 0x0003c41601007387 */ /* 0x0003e80000100800 */
[----:B------:R2:W-:Y:S01]  /*9520*/  STL [R1+0x384], R21 ;  /* 0x0003841501007387 */ /* 0x0005e20000100800 */
[----:B0-----:R-:W-:-:S02]  /*9530*/  LEA R23, P4, R7, R4, 0x1 ;  /* 0x0000000407177211 */ /* 0x001fc400078808ff */
[----:B-1----:R-:W-:-:S03]  /*9540*/  LEA.HI.X.SX32 R22, R19, R2, 0x1, P3 ;  /* 0x0000000213167211 */ /* 0x002fc600018f0eff */
[----:B------:R-:W-:Y:S01]  /*9550*/  STL [R1+0x3cc], R23 ;  /* 0x0003cc1701007387 */ /* 0x000fe20000100800 */
[----:B------:R-:W-:Y:S02]  /*9560*/  LEA.HI.X.SX32 R19, R17, R2, 0x1, P2 ;  /* 0x0000000211137211 */ /* 0x000fe400010f0eff */
[-C--:B--2---:R-:W-:Y:S01]  /*9570*/  LEA R21, P3, R5, R4.reuse, 0x1 ;  /* 0x0000000405157211 */ /* 0x084fe200078608ff */
[----:B------:R-:W-:Y:S01]  /*9580*/  STL [R1+0x38c], R22 ;  /* 0x00038c1601007387 */ /* 0x000fe20000100800 */
[----:B------:R-:W-:-:S03]  /*9590*/  LEA R17, P2, R6, R4, 0x1 ;  /* 0x0000000406117211 */ /* 0x000fc600078408ff */
        /* <DEDUP_REMOVED lines=21> */
[----:B------:R-:W-:Y:S02]  /*96f0*/  LEA R5, P3, R18, R4, 0x1 ;  /* 0x0000000412057211 */ /* 0x000fe400078608ff */
[-C--:B------:R-:W-:Y:S01]  /*9700*/  LEA.HI.X.SX32 R4, R6, R2.reuse, 0x1, P2 ;  /* 0x0000000206047211 */ /* 0x080fe200010f0eff */
[----:B------:R-:W-:Y:S01]  /*9710*/  STL [R1+0x800], R9 ;  /* 0x0008000901007387 */ /* 0x000fe20000100800 */
[----:B------:R-:W-:-:S03]  /*9720*/  LEA.HI.X.SX32 R6, R12, R2, 0x1, P6 ;  /* 0x000000020c067211 */ /* 0x000fc600030f0eff */
[----:B------:R0:W-:Y:S04]  /*9730*/  STL [R1+0x3d0], R7 ;  /* 0x0003d00701007387 */ /* 0x0001e80000100800 */
[----:B------:R1:W-:Y:S04]  /*9740*/  STL [R1+0x804], R5 ;  /* 0x0008040501007387 */ /* 0x0003e80000100800 */
[----:B------:R2:W-:Y:S01]  /*9750*/  STL [R1+0x3d8], R4 ;  /* 0x0003d80401007387 */ /* 0x0005e20000100800 */
[----:B0-----:R-:W-:Y:S01]  /*9760*/  LEA R7, P2, R3, UR8, 0x1 ;  /* 0x0000000803077c11 */ /* 0x001fe2000f8408ff */
[----:B------:R-:W-:-:S02]  /*9770*/  UMOV UR8, URZ ;  /* 0x0000003f00087c82 */ /* 0x000fc40008000000 */
[----:B------:R-:W-:Y:S01]  /*9780*/  UIADD3.X UR12, UR8, 0x40000040, URZ, UP0, !UPT ;  /* 0x40000040080c7890 */ /* 0x000fe200087fe43f */
[-C--:B-1----:R-:W-:Y:S01]  /*9790*/  LEA.HI.X.SX32 R5, R8, R2.reuse, 0x1, P1 ;  /* 0x0000000208057211 */ /* 0x082fe200008f0eff */
[----:B------:R-:W-:Y:S01]  /*97a0*/  UIADD3 UR14, UP0, UR38, 0x2, URZ ;  /* 0x00000002260e7890 */ /* 0x000fe2000ff1e03f */
[----:B------:R-:W0:Y:S01]  /*97b0*/  LDC R8, c[0x0][0x238] ;  /* 0x00008e00ff087b82 */ /* 0x000e220000000800 */
[----:B------:R-:W-:Y:S01]  /*97c0*/  LEA.HI.X.SX32 R3, R3, UR9, 0x1, P2 ;  /* 0x0000000903037c11 */ /* 0x000fe200090f0eff */
[----:B------:R-:W-:Y:S01]  /*97d0*/  UMOV UR9, URZ ;  /* 0x0000003f00097c82 */ /* 0x000fe20008000000 */
[----:B--2---:R-:W-:Y:S01]  /*97e0*/  LEA.HI.X.SX32 R4, R10, R2, 0x1, P0 ;  /* 0x000000020a047211 */ /* 0x004fe200000f0eff */
[----:B------:R1:W-:Y:S01]  /*97f0*/  STL [R1+0x3e0], R5 ;  /* 0x0003e00501007387 */ /* 0x0003e20000100800 */
[----:B------:R-:W-:Y:S01]  /*9800*/  UIADD3.X UR15, UR9, 0x40000040, URZ, UP0, !UPT ;  /* 0x40000040090f7890 */ /* 0x000fe200087fe43f */
[----:B------:R-:W-:Y:S02]  /*9810*/  UMOV UR8, UR11 ;  /* 0x0000000b00087c82 */ /* 0x000fe40008000000 */
[----:B------:R2:W-:Y:S01]  /*9820*/  STL [R1+0x3e8], R4 ;  /* 0x0003e80401007387 */ /* 0x0005e20000100800 */
[----:B------:R-:W-:-:S02]  /*9830*/  UMOV UR9, UR12 ;  /* 0x0000000c00097c82 */ /* 0x000fc40008000000 */
[----:B------:R-:W-:Y:S01]  /*9840*/  UIADD3.64 UR10, UR8, 0x380, URZ ;  /* 0x00000380080a7897 */ /* 0x000fe2000fffe03f */
[----:B------:R-:W-:Y:S01]  /*9850*/  STL [R1+0x3f0], R6 ;  /* 0x0003f00601007387 */ /* 0x000fe20000100800 */
[----:B------:R-:W-:Y:S01]  /*9860*/  UIADD3.64 UR10, UR8, 0x480, URZ ;  /* 0x00000480080a7897 */ /* 0x000fe2000fffe03f */
[-C--:B-1----:R-:W-:Y:S01]  /*9870*/  LEA.HI.X.SX32 R5, R14, R2.reuse, 0x1, P5 ;  /* 0x000000020e057211 */ /* 0x082fe200028f0eff */
[----:B------:R-:W-:Y:S02]  /*9880*/  UIADD3.64 UR18, UR8, 0x400, URZ ;  /* 0x0000040008127897 */ /* 0x000fe4000fffe03f */
[----:B------:R-:W-:Y:S01]  /*9890*/  UIADD3.64 UR12, UR8, 0x80, URZ ;  /* 0x00000080080c7897 */ /* 0x000fe2000fffe03f */
[-C--:B--2---:R-:W-:Y:S01]  /*98a0*/  LEA.HI.X.SX32 R4, R16, R2.reuse, 0x1, P4 ;  /* 0x0000000210047211 */ /* 0x084fe200020f0eff */
[----:B------:R-:W-:Y:S01]  /*98b0*/  STL [R1+0x3f8], R5 ;  /* 0x0003f80501007387 */ /* 0x000fe20000100800 */
[----:B------:R-:W-:Y:S01]  /*98c0*/  LEA.HI.X.SX32 R2, R18, R2, 0x1, P3 ;  /* 0x0000000212027211 */ /* 0x000fe200018f0eff */
[----:B------:R-:W-:Y:S01]  /*98d0*/  UMOV UR10, UR14 ;  /* 0x0000000e000a7c82 */ /* 0x000fe20008000000 */
[----:B------:R-:W-:Y:S01]  /*98e0*/  UMOV UR11, UR15 ;  /* 0x0000000f000b7c82 */ /* 0x000fe20008000000 */
[----:B------:R1:W-:Y:S01]  /*98f0*/  STL [R1+0x7fc], R4 ;  /* 0x0007fc0401007387 */ /* 0x0003e20000100800 */
[C---:B0-----:R-:W-:Y:S01]  /*9900*/  IMAD R164, R8.reuse, 0xfe, RZ ;  /* 0x000000fe08a47824 */ /* 0x041fe200078e02ff */
[----:B------:R-:W-:Y:S01]  /*9910*/  UIADD3.64 UR16, UR8, 0x100, URZ ;  /* 0x0000010008107897 */ /* 0x000fe2000fffe03f */
[C---:B------:R-:W-:Y:S01]  /*9920*/  IMAD R165, R8.reuse, 0xfa, RZ ;  /* 0x000000fa08a57824 */ /* 0x040fe200078e02ff */
[----:B------:R-:W-:Y:S01]  /*9930*/  STL [R1+0x3fc], R2 ;  /* 0x0003fc0201007387 */ /* 0x000fe20000100800 */
[C---:B------:R-:W-:Y:S01]  /*9940*/  IMAD R166, R8.reuse, 0xf6, RZ ;  /* 0x000000f608a67824 */ /* 0x040fe200078e02ff */
[----:B------:R-:W-:Y:S01]  /*9950*/  UIADD3.64 UR20, UR8, 0x180, URZ ;  /* 0x0000018008147897 */ /* 0x000fe2000fffe03f */
[C---:B------:R-:W-:Y:S01]  /*9960*/  IMAD R167, R8.reuse, 0xf2, RZ ;  /* 0x000000f208a77824 */ /* 0x040fe200078e02ff */
[-C--:B------:R-:W-:Y:S01]  /*9970*/  IADD3 R165, P4, R165, R7.reuse, RZ ;  /* 0x00000007a5a57210 */ /* 0x080fe20007f9e0ff */
[C---:B------:R-:W-:Y:S01]  /*9980*/  IMAD R168, R8.reuse, 0xee, RZ ;  /* 0x000000ee08a87824 */ /* 0x040fe200078e02ff */
[----:B-1----:R-:W-:Y:S01]  /*9990*/  SHF.R.S32.HI R4, RZ, 0x7, R20 ;  /* 0x00000007ff047819 */ /* 0x002fe20000011414 */
[----:B------:R-:W-:Y:S01]  /*99a0*/  IMAD R169, R8, 0xea, RZ ;  /* 0x000000ea08a97824 */ /* 0x000fe200078e02ff */
[-C--:B------:R-:W-:Y:S01]  /*99b0*/  IADD3 R20, P2, R164, R7.reuse, RZ ;  /* 0x00000007a4147210 */ /* 0x080fe20007f5e0ff */
[----:B------:R-:W-:Y:S01]  /*99c0*/  IMAD R170, R8, 0xe6, RZ ;  /* 0x000000e608aa7824 */ /* 0x000fe200078e02ff */
[-C--:B------:R-:W-:Y:S01]  /*99d0*/  IADD3 R164, P5, R166, R7.reuse, RZ ;  /* 0x00000007a6a47210 */ /* 0x080fe20007fbe0ff */
[----:B------:R-:W-:Y:S01]  /*99e0*/  STL [R1+0x844], R4 ;  /* 0x0008440401007387 */ /* 0x000fe20000100800 */
[C---:B------:R-:W-:Y:S01]  /*99f0*/  IMAD R171, R8.reuse, 0x7f, RZ ;  /* 0x0000007f08ab7824 */ /* 0x040fe200078e02ff */
[----:B------:R-:W-:Y:S01]  /*9a00*/  UIADD3.64 UR24, UR8, 0x200, URZ ;  /* 0x0000020008187897 */ /* 0x000fe2000fffe03f */
[C---:B------:R-:W-:Y:S01]  /*9a10*/  IMAD R172, R8.reuse, 0xe2, RZ ;  /* 0x000000e208ac7824 */ /* 0x040fe200078e02ff */
[----:B------:R0:W-:Y:S01]  /*9a20*/  STL [R1+0x404], R20 ;  /* 0x0004041401007387 */ /* 0x0001e20000100800 */
        /* <DEDUP_REMOVED lines=9> */
[-C--:B0-----:R-:W-:Y:S01]  /*9ac0*/  IADD3 R20, P6, R167, R7.reuse, RZ ;  /* 0x00000007a7147210 */ /* 0x081fe20007fde0ff */
[C---:B------:R-:W-:Y:S01]  /*9ad0*/  IMAD R178, R8.reuse, 0xd6, RZ ;  /* 0x000000d608b27824 */ /* 0x040fe200078e02ff */
[----:B------:R-:W0:Y:S01]  /*9ae0*/  S2R R6, SR_TID.X ;  /* 0x0000000000067919 */ /* 0x000e220000002100 */
[----:B------:R-:W-:Y:S01]  /*9af0*/  IMAD R179, R8, 0x77, RZ ;  /* 0x0000007708b37824 */ /* 0x000fe200078e02ff */
[-C--:B-1----:R-:W-:Y:S01]  /*9b00*/  IADD3 R165, P0, R168, R7.reuse, RZ ;  /* 0x00000007a8a57210 */ /* 0x082fe20007f1e0ff */
[C---:B------:R-:W-:Y:S01]  /*9b10*/  IMAD R180, R8.reuse, 0xd2, RZ ;  /* 0x000000d208b47824 */ /* 0x040fe200078e02ff */
[----:B------:R1:W-:Y:S01]  /*9b20*/  STL [R1+0x434], R20 ;  /* 0x0004341401007387 */ /* 0x0003e20000100800 */
[C---:B------:R-:W-:Y:S01]  /*9b30*/  IMAD R181, R8.reuse, 0x75, RZ ;  /* 0x0000007508b57824 */ /* 0x040fe200078e02ff */
[-C--:B--2---:R-:W-:Y:S01]  /*9b40*/  IADD3 R164, P3, R169, R7.reuse, RZ ;  /* 0x00000007a9a47210 */ /* 0x084fe20007f7e0ff */
[C---:B------:R-:W-:Y:S01]  /*9b50*/  IMAD R182, R8.reuse, 0xce, RZ ;  /* 0x000000ce08b67824 */ /* 0x040fe200078e02ff */
[----:B------:R2:W-:Y:S01]  /*9b60*/  STL [R1+0x444], R165 ;  /* 0x000444a501007387 */ /* 0x0005e20000100800 */
[C---:B------:R-:W-:Y:S01]  /*9b70*/  IMAD R183, R8.reuse, 0x73, RZ ;  /* 0x0000007308b77824 */ /* 0x040fe200078e02ff */
[----:B------:R-:W-:Y:S01]  /*9b80*/  UIADD3.64 UR40, UR8, 0x500, URZ ;  /* 0x0000050008287897 */ /* 0x000fe2000fffe03f */
[C---:B------:R-:W-:Y:S01]  /*9b90*/  IMAD R184, R8.reuse, 0xca, RZ ;  /* 0x000000ca08b87824 */ /* 0x040fe200078e02ff */
[----:B------:R3:W-:Y:S01]  /*9ba0*/  STL [R1+0x454], R164 ;  /* 0x000454a401007387 */ /* 0x0007e20000100800 */
[----:B------:R-:W-:Y:S01]  /*9bb0*/  IMAD R185, R8, 0x71, RZ ;  /* 0x0000007108b97824 */ /* 0x000fe200078e02ff */
[----:B-1----:R-:W-:Y:S01]  /*9bc0*/  IADD3 R20, P1, R170, R7, RZ ;  /* 0x00000007aa147210 */ /* 0x002fe20007f3e0ff */
[C---:B------:R-:W-:Y:S01]  /*9bd0*/  IMAD R186, R8.reuse, 0xc6, RZ ;  /* 0x000000c608ba7824 */ /* 0x040fe200078e02ff */
[----:B------:R-:W-:Y:S01]  /*9be0*/  UIADD3.64 UR44, UR8, 0x580, URZ ;  /* 0x00000580082c7897 */ /* 0x000fe2000fffe03f */
[C---:B------:R-:W-:Y:S01]  /*9bf0*/  IMAD R187, R8.reuse, 0x6f, RZ ;  /* 0x0000006f08bb7824 */ /* 0x040fe200078e02ff */
[----:B--2---:R-:W-:Y:S01]  /*9c00*/  LEA.HI.X.SX32 R165, R171, R3, 0x1, P2 ;  /* 0x00000003aba57211 */ /* 0x004fe200010f0eff */
[----:B------:R1:W-:Y:S01]  /*9c10*/  STL [R1+0x464], R20 ;  /* 0x0004641401007387 */ /* 0x0003e20000100800 */
[----:B------:R-:W-:Y:S01]  /*9c20*/  IMAD R188, R8, 0xc2, RZ ;  /* 0x000000c208bc7824 */ /* 0x000fe200078e02ff */
[----:B------:R-:W-:Y:S01]  /*9c30*/  UIADD3.64 UR48, UR8, 0x600, URZ ;  /* 0x0000060008307897 */ /* 0x000fe2000fffe03f */
[----:B---3--:R-:W-:Y:S01]  /*9c40*/  IADD3 R164, P2, R172, R7, RZ ;  /* 0x00000007aca47210 */ /* 0x008fe20007f5e0ff */
[----:B------:R2:W-:Y:S01]  /*9c50*/  STL [R1+0x400], R165 ;  /* 0x000400a501007387 */ /* 0x0005e20000100800 */
[C---:B------:R-:W-:Y:S01]  /*9c60*/  IMAD R189, R8.reuse, 0x6d, RZ ;  /* 0x0000006d08bd7824 */ /* 0x040fe200078e02ff */
[----:B------:R-:W-:Y:S01]  /*9c70*/  UIADD3.64 UR52, UR8, 0x680, URZ ;  /* 0x0000068008347897 */ /* 0x000fe2000fffe03f */
[C---:B------:R-:W-:Y:S01]  /*9c80*/  IMAD R190, R8.reuse, 0xbe, RZ ;  /* 0x000000be08be7824 */ /* 0x040fe200078e02ff */
[----:B------:R3:W-:Y:S01]  /*9c90*/  STL [R1+0x474], R164 ;  /* 0x000474a401007387 */ /* 0x0007e20000100800 */
[C---:B------:R-:W-:Y:S01]  /*9ca0*/  IMAD R191, R8.reuse, 0x6b, RZ ;  /* 0x0000006b08bf7824 */ /* 0x040fe200078e02ff */
[----:B-1----:R-:W-:Y:S01]  /*9cb0*/  LEA.HI.X.SX32 R20, R173, R3, 0x1, P4 ;  /* 0x00000003ad147211 */ /* 0x002fe200020f0eff */
[C---:B------:R-:W-:Y:S01]  /*9cc0*/  IMAD R192, R8.reuse, 0xba, RZ ;  /* 0x000000ba08c07824 */ /* 0x040fe200078e02ff */
[----:B------:R-:W-:Y:S01]  /*9cd0*/  UIADD3.64 UR56, UR8, 0x700, URZ ;  /* 0x0000070008387897 */ /* 0x000fe2000fffe03f */
[----:B------:R-:W-:Y:S01]  /*9ce0*/  IMAD R193, R8, 0x69, RZ ;  /* 0x0000006908c17824 */ /* 0x000fe200078e02ff */
[----:B--2---:R-:W-:Y:S01]  /*9cf0*/  IADD3 R165, P4, R174, R7, RZ ;  /* 0x00000007aea57210 */ /* 0x004fe20007f9e0ff */
[----:B------:R1:W-:Y:S01]  /*9d00*/  STL [R1+0x410], R20 ;  /* 0x0004101401007387 */ /* 0x0003e20000100800 */
[C---:B------:R-:W-:Y:S01]  /*9d10*/  IMAD R194, R8.reuse, 0xb6, RZ ;  /* 0x000000b608c27824 */ /* 0x040fe200078e02ff */
[----:B------:R-:W-:Y:S01]  /*9d20*/  UIADD3.64 UR14, UR10, 0x2, URZ ;  /* 0x000000020a0e7897 */ /* 0x000fe2000fffe03f */
[----:B---3--:R-:W-:Y:S01]  /*9d30*/  LEA.HI.X.SX32 R164, R175, R3, 0x1, P5 ;  /* 0x00000003afa47211 */ /* 0x008fe200028f0eff */
        /* <DEDUP_REMOVED lines=27> */
[----:B------:R-:W-:Y:S01]  /*9ef0*/  IMAD R206, R8, 0x9e, RZ ;  /* 0x0000009e08ce7824 */ /* 0x000fe200078e02ff */
[----:B---3--:R-:W-:-:S02]  /*9f00*/  LEA.HI.X.SX32 R164, R181, R3, 0x1, P3 ;  /* 0x00000003b5a47211 */ /* 0x008fc400018f0eff */
[----:B------:R2:W-:Y:S01]  /*9f10*/  STL [R1+0x4b4], R165 ;  /* 0x0004b4a501007387 */ /* 0x0005e20000100800 */
[C---:B------:R-:W-:Y:S02]  /*9f20*/  IMAD R207, R8.reuse, 0x5b, RZ ;  /* 0x0000005b08cf7824 */ /* 0x040fe400078e02ff */
[C---:B------:R-:W-:Y:S01]  /*9f30*/  IMAD R208, R8.reuse, 0x9a, RZ ;  /* 0x0000009a08d07824 */ /* 0x040fe200078e02ff */
[----:B------:R3:W-:Y:S01]  /*9f40*/  STL [R1+0x450], R164 ;  /* 0x000450a401007387 */ /* 0x0007e20000100800 */
[----:B------:R-:W-:Y:S01]  /*9f50*/  IMAD R209, R8, 0x59, RZ ;  /* 0x0000005908d17824 */ /* 0x000fe200078e02ff */
[----:B-1----:R-:W-:Y:S01]  /*9f60*/  IADD3 R20, P3, R182, R7, RZ ;  /* 0x00000007b6147210 */ /* 0x002fe20007f7e0ff */
[C---:B------:R-:W-:Y:S02]  /*9f70*/  IMAD R210, R8.reuse, 0x96, RZ ;  /* 0x0000009608d27824 */ /* 0x040fe400078e02ff */
[C---:B------:R-:W-:Y:S01]  /*9f80*/  IMAD R211, R8.reuse, 0x57, RZ ;  /* 0x0000005708d37824 */ /* 0x040fe200078e02ff */
[----:B--2---:R-:W-:Y:S01]  /*9f90*/  LEA.HI.X.SX32 R165, R183, R3, 0x1, P1 ;  /* 0x00000003b7a57211 */ /* 0x004fe200008f0eff */
[----:B------:R1:W-:Y:S01]  /*9fa0*/  STL [R1+0x4c4], R20 ;  /* 0x0004c41401007387 */ /* 0x0003e20000100800 */
[----:B------:R-:W-:Y:S01]  /*9fb0*/  IMAD R212, R8, 0x92, RZ ;  /* 0x0000009208d47824 */ /* 0x000fe200078e02ff */
[----:B---3--:R-:W-:-:S02]  /*9fc0*/  IADD3 R164, P1, R184, R7, RZ ;  /* 0x00000007b8a47210 */ /* 0x008fc40007f3e0ff */
[----:B------:R2:W-:Y:S01]  /*9fd0*/  STL [R1+0x460], R165 ;  /* 0x000460a501007387 */ /* 0x0005e20000100800 */
[C---:B------:R-:W-:Y:S02]  /*9fe0*/  IMAD R213, R8.reuse, 0x55, RZ ;  /* 0x0000005508d57824 */ /* 0x040fe400078e02ff */
[C---:B------:R-:W-:Y:S01]  /*9ff0*/  IMAD R214, R8.reuse, 0x8e, RZ ;  /* 0x0000008e08d67824 */ /* 0x040fe200078e02ff */
[----:B------:R3:W-:Y:S01]  /*a000*/  STL [R1+0x4d4], R164 ;  /* 0x0004d4a401007387 */ /* 0x0007e20000100800 */
[C---:B------:R-:W-:Y:S01]  /*a010*/  IMAD R215, R8.reuse, 0x53, RZ ;  /* 0x0000005308d77824 */ /* 0x040fe200078e02ff */
[----:B-1----:R-:W-:Y:S01]  /*a020*/  LEA.HI.X.SX32 R20, R185, R3, 0x1, P2 ;  /* 0x00000003b9147211 */ /* 0x002fe200010f0eff */
[C---:B------:R-:W-:Y:S02]  /*a030*/  IMAD R216, R8.reuse, 0x8a, RZ ;  /* 0x0000008a08d87824 */ /* 0x040fe400078e02ff */
        /* <DEDUP_REMOVED lines=129> */
[C---:B------:R-:W-:Y:S01]  /*a850*/  IMAD R86, R8.reuse, 0x70, RZ ;  /* 0x0000007008567824 */ /* 0x040fe200078e02ff */
        /* <DEDUP_REMOVED lines=25> */
[C---:B------:R-:W-:Y:S02]  /*a9f0*/  IMAD.SHL.U32 R163, R8.reuse, 0x2, RZ ;  /* 0x0000000208a37824 */ /* 0x040fe400078e00ff */
[----:B------:R-:W-:Y:S01]  /*aa00*/  IMAD.SHL.U32 R166, R8, 0x20, RZ ;  /* 0x0000002008a67824 */ /* 0x000fe200078e00ff */
[----:B--2---:R-:W-:Y:S01]  /*aa10*/  LEA.HI.X.SX32 R165, R232, R3, 0x1, P1 ;  /* 0x00000003e8a57211 */ /* 0x004fe200008f0eff */
[----:B------:R1:W-:Y:S01]  /*aa20*/  STL [R1+0x42c], R20 ;  /* 0x00042c1401007387 */ /* 0x0003e20000100800 */
[----:B0-----:R-:W-:Y:S01]  /*aa30*/  IMAD R6, R6, 0x80, R6 ;  /* 0x0000008006067824 */ /* 0x001fe200078e0206 */
[----:B---3--:R-:W-:-:S02]  /*aa40*/  IADD3 R164, P1, R233, R7, RZ ;  /* 0x00000007e9a47210 */ /* 0x008fc40007f3e0ff */
[----:B------:R0:W-:Y:S01]  /*aa50*/  STL [R1+0x5b0], R165 ;  /* 0x0005b0a501007387 */ /* 0x0001e20000100800 */
[----:B------:R-:W-:Y:S02]  /*aa60*/  IMAD.SHL.U32 R6, R6, 0x2, RZ ;  /* 0x0000000206067824 */ /* 0x000fe400078e00ff */
[----:B------:R-:W-:Y:S01]  /*aa70*/  IMAD.SHL.U32 R5, R8, 0x80, RZ ;  /* 0x0000008008057824 */ /* 0x000fe200078e00ff */
[----:B------:R2:W-:Y:S01]  /*aa80*/  STL [R1+0x44c], R164 ;  /* 0x00044ca401007387 */ /* 0x0005e20000100800 */
[----:B------:R-:W-:Y:S01]  /*aa90*/  IMAD.MOV.U32 R2, RZ, RZ, RZ ;  /* 0x000000ffff027224 */ /* 0x000fe200078e00ff */
[----:B-1----:R-:W-:Y:S02]  /*aaa0*/  LEA.HI.X.SX32 R20, R235, R3, 0x1, P2 ;  /* 0x00000003eb147211 */ /* 0x002fe400010f0eff */
[----:B------:R-:W-:Y:S02]  /*aab0*/  LOP3.LUT R6, R6, 0x407e, RZ, 0xc0, !PT ;  /* 0x0000407e06067812 */ /* 0x000fe400078ec0ff */
[----:B0-----:R-:W-:Y:S01]  /*aac0*/  IADD3 R165, P2, R237, R7, RZ ;  /* 0x00000007eda57210 */ /* 0x001fe20007f5e0ff */
[----:B------:R0:W-:Y:S01]  /*aad0*/  STL [R1+0x5c0], R20 ;  /* 0x0005c01401007387 */ /* 0x0001e20000100800 */
[----:B------:R-:W-:-:S02]  /*aae0*/  SHF.R.S32.HI R4, RZ, 0x1f, R5 ;  /* 0x0000001fff047819 */ /* 0x000fc40000011405 */
[----:B--2---:R-:W-:Y:S01]  /*aaf0*/  LEA.HI.X.SX32 R164, R238, R3, 0x1, P4 ;  /* 0x00000003eea47211 */ /* 0x004fe200020f0eff */
[----:B------:R1:W-:Y:S01]  /*ab00*/  STL [R1+0x46c], R165 ;  /* 0x00046ca501007387 */ /* 0x0003e20000100800 */
[C---:B------:R-:W-:Y:S01]  /*ab10*/  SHF.L.U64.HI R4, R5.reuse, 0x1, R4 ;  /* 0x0000000105047819 */ /* 0x040fe20000010204 */
[----:B------:R-:W-:Y:S02]  /*ab20*/  IMAD.SHL.U32 R5, R5, 0x2, RZ ;  /* 0x0000000205057824 */ /* 0x000fe400078e00ff */
[----:B------:R2:W-:Y:S01]  /*ab30*/  STL [R1+0x5d0], R164 ;  /* 0x0005d0a401007387 */ /* 0x0005e20000100800 */
[----:B0-----:R-:W-:Y:S02]  /*ab40*/  IADD3 R20, P4, R240, R7, RZ ;  /* 0x00000007f0147210 */ /* 0x001fe40007f9e0ff */
[----:B-1----:R-:W-:-:S03]  /*ab50*/  LEA.HI.X.SX32 R165, R241, R3, 0x1, P5 ;  /* 0x00000003f1a57211 */ /* 0x002fc600028f0eff */
[----:B------:R0:W-:Y:S01]  /*ab60*/  STL [R1+0x48c], R20 ;  /* 0x00048c1401007387 */ /* 0x0001e20000100800 */
[----:B--2---:R-:W-:-:S03]  /*ab70*/  IADD3 R164, P5, R9, R7, RZ ;  /* 0x0000000709a47210 */ /* 0x004fc60007fbe0ff */
[----:B------:R1:W-:Y:S04]  /*ab80*/  STL [R1+0x5e0], R165 ;  /* 0x0005e0a501007387 */ /* 0x0003e80000100800 */
[----:B------:R2:W-:Y:S01]  /*ab90*/  STL [R1+0x604], R164 ;  /* 0x000604a401007387 */ /* 0x0005e20000100800 */
[----:B0-----:R-:W-:Y:S02]  /*aba0*/  LEA.HI.X.SX32 R20, R243, R3, 0x1, P6 ;  /* 0x00000003f3147211 */ /* 0x001fe400030f0eff */
[----:B-1----:R-:W-:-:S03]  /*abb0*/  IADD3 R165, P6, R245, R7, RZ ;  /* 0x00000007f5a57210 */ /* 0x002fc60007fde0ff */
[----:B------:R0:W-:Y:S01]  /*abc0*/  STL [R1+0x5f0], R20 ;  /* 0x0005f01401007387 */ /* 0x0001e20000100800 */
[----:B--2---:R-:W-:-:S03]  /*abd0*/  LEA.HI.X.SX32 R164, R9, R3, 0x1, P0 ;  /* 0x0000000309a47211 */ /* 0x004fc600000f0eff */
[----:B------:R1:W-:Y:S01]  /*abe0*/  STL [R1+0x4ac], R165 ;  /* 0x0004aca501007387 */ /* 0x0003e20000100800 */
[----:B------:R-:W-:-:S03]  /*abf0*/  LEA.HI.X.SX32 R9, R246, R3, 0x1, P5 ;  /* 0x00000003f6097211 */ /* 0x000fc600028f0eff */
[----:B------:R2:W-:Y:S01]  /*ac00*/  STL [R1+0x408], R164 ;  /* 0x000408a401007387 */ /* 0x0005e20000100800 */
[----:B0-----:R-:W-:Y:S01]  /*ac10*/  IADD3 R20, P0, R10, R7, RZ ;  /* 0x000000070a147210 */ /* 0x001fe20007f1e0ff */
[----:B-1----:R-:W-:-:S04]  /*ac20*/  IMAD.SHL.U32 R165, R8, 0x10, RZ ;  /* 0x0000001008a57824 */ /* 0x002fc800078e00ff */
[----:B------:R0:W-:Y:S01]  /*ac30*/  STL [R1+0x614], R20 ;  /* 0x0006141401007387 */ /* 0x0001e20000100800 */
[----:B--2---:R-:W-:-:S03]  /*ac40*/  IADD3 R164, P5, R249, R7, RZ ;  /* 0x00000007f9a47210 */ /* 0x004fc60007fbe0ff */
[----:B------:R1:W-:Y:S04]  /*ac50*/  STL [R1+0x600], R9 ;  /* 0x0006000901007387 */ /* 0x0003e80000100800 */
[----:B------:R2:W-:Y:S01]  /*ac60*/  STL [R1+0x4cc], R164 ;  /* 0x0004cca401007387 */ /* 0x0005e20000100800 */
[----:B0-----:R-:W-:Y:S01]  /*ac70*/  IMAD R20, R8, 0xc4, RZ ;  /* 0x000000c408147824 */ /* 0x001fe200078e02ff */
[-C--:B-1----:R-:W-:Y:S02]  /*ac80*/  LEA.HI.X.SX32 R9, R10, R3.reuse, 0x1, P3 ;  /* 0x000000030a097211 */ /* 0x082fe400018f0eff */
[----:B------:R-:W-:Y:S02]  /*ac90*/  LEA.HI.X.SX32 R10, R251, R3, 0x1, P0 ;  /* 0x00000003fb0a7211 */ /* 0x000fe400000f0eff */
[-C--:B--2---:R-:W-:Y:S01]  /*aca0*/  IADD3 R164, P3, R11, R7.reuse, RZ ;  /* 0x000000070ba47210 */ /* 0x084fe20007f7e0ff */
[----:B------:R0:W-:Y:S04]  /*acb0*/  STL [R1+0x428], R9 ;  /* 0x0004280901007387 */ /* 0x0001e80000100800 */
[----:B------:R1:W-:Y:S04]  /*acc0*/  STL [R1+0x624], R164 ;  /* 0x000624a401007387 */ /* 0x0003e80000100800 */
[----:B------:R2:W-:Y:S01]  /*acd0*/  STL [R1+0x610], R10 ;  /* 0x0006100a01007387 */ /* 0x0005e20000100800 */
[----:B0-----:R-:W-:Y:S01]  /*ace0*/  IADD3 R9, P0, R20, R7, RZ ;  /* 0x0000000714097210 */ /* 0x001fe20007f1e0ff */
[----:B------:R-:W-:-:S02]  /*acf0*/  IMAD R20, R8, 0xbc, RZ ;  /* 0x000000bc08147824 */ /* 0x000fc400078e02ff */
[----:B-1----:R-:W-:Y:S02]  /*ad00*/  IMAD R164, R8, 0x3b, RZ ;  /* 0x0000003b08a47824 */ /* 0x002fe400078e02ff */
[----:B------:R0:W-:Y:S03]  /*ad10*/  STL [R1+0x4ec], R9 ;  /* 0x0004ec0901007387 */ /* 0x0001e60000100800 */
[-C--:B--2---:R-:W-:Y:S01]  /*ad20*/  LEA.HI.X.SX32 R10, R164, R3.reuse, 0x1, P3 ;  /* 0x00000003a40a7211 */ /* 0x084fe200018f0eff */
[----:B------:R-:W-:Y:S01]  /*ad30*/  IMAD R164, R8, 0x39, RZ ;  /* 0x0000003908a47824 */ /* 0x000fe200078e02ff */
[----:B0-----:R-:W-:Y:S02]  /*ad40*/  LEA.HI.X.SX32 R9, R11, R3, 0x1, P1 ;  /* 0x000000030b097211 */ /* 0x001fe400008f0eff */
[----:B------:R-:W-:-:S03]  /*ad50*/  IADD3 R11, P1, R12, R7, RZ ;  /* 0x000000070c0b7210 */ /* 0x000fc60007f3e0ff */
[----:B------:R0:W-:Y:S04]  /*ad60*/  STL [R1+0x448], R9 ;  /* 0x0004480901007387 */ /* 0x0001e80000100800 */
[----:B------:R-:W-:Y:S04]  /*ad70*/  STL [R1+0x634], R11 ;  /* 0x0006340b01007387 */ /* 0x000fe80000100800 */
[----:B------:R1:W-:Y:S01]  /*ad80*/  STL [R1+0x620], R10 ;  /* 0x0006200a01007387 */ /* 0x0003e20000100800 */
[----:B0-----:R-:W-:Y:S01]  /*ad90*/  IADD3 R9, P3, R20, R7, RZ ;  /* 0x0000000714097210 */ /* 0x001fe20007f7e0ff */
[----:B------:R-:W-:-:S04]  /*ada0*/  IMAD R20, R8, 0xb4, RZ ;  /* 0x000000b408147824 */ /* 0x000fc800078e02ff */
[----:B------:R0:W-:Y:S01]  /*adb0*/  STL [R1+0x50c], R9 ;  /* 0x00050c0901007387 */ /* 0x0001e20000100800 */
[-C--:B-1----:R-:W-:Y:S01]  /*adc0*/  LEA.HI.X.SX32 R10, R164, R3.reuse, 0x1, P1 ;  /* 0x00000003a40a7211 */ /* 0x082fe200008f0eff */
        /* <DEDUP_REMOVED lines=99> */
[----:B-1----:R-:W-:Y:S02]  /*b400*/  LEA.HI.X.SX32 R10, R23, R3, 0x1, P5 ;  /* 0x00000003170a7211 */ /* 0x002fe400028f0eff */
[----:B------:R-:W-:-:S03]  /*b410*/  IADD3 R11, P5, R56, R7, RZ ;  /* 0x00000007380b7210 */ /* 0x000fc60007fbe0ff */
[----:B------:R1:W-:Y:S01]  /*b420*/  STL [R1+0x5a8], R10 ;  /* 0x0005a80a01007387 */ /* 0x0003e20000100800 */
[----:B0-----:R-:W-:Y:S01]  /*b430*/  LEA.HI.X.SX32 R9, R164, R3, 0x1, P6 ;  /* 0x00000003a4097211 */ /* 0x001fe200030f0eff */
[----:B------:R-:W-:Y:S02]  /*b440*/  IMAD R164, R8, 0xb8, RZ ;  /* 0x000000b808a47824 */ /* 0x000fe400078e02ff */
[----:B------:R0:W-:Y:S04]  /*b450*/  STL [R1+0x6e4], R11 ;  /* 0x0006e40b01007387 */ /* 0x0001e80000100800 */
[----:B------:R2:W-:Y:S01]  /*b460*/  STL [R1+0x6d0], R9 ;  /* 0x0006d00901007387 */ /* 0x0005e20000100800 */
[----:B-1----:R-:W-:Y:S01]  /*b470*/  IADD3 R10, P6, R20, R7, RZ ;  /* 0x00000007140a7210 */ /* 0x002fe20007fde0ff */
[----:B------:R-:W-:Y:S01]  /*b480*/  IMAD R20, R8, 0x23, RZ ;  /* 0x0000002308147824 */ /* 0x000fe200078e02ff */
[----:B0-----:R-:W-:-:S03]  /*b490*/  LEA.HI.X.SX32 R11, R57, R3, 0x1, P3 ;  /* 0x00000003390b7211 */ /* 0x001fc600018f0eff */
[----:B------:R0:W-:Y:S01]  /*b4a0*/  STL [R1+0x4dc], R10 ;  /* 0x0004dc0a01007387 */ /* 0x0001e20000100800 */
[----:B--2---:R-:W-:-:S05]  /*b4b0*/  LEA.HI.X.SX32 R9, R56, R3, 0x1, P0 ;  /* 0x0000000338097211 */ /* 0x004fca00000f0eff */
[----:B------:R1:W-:Y:S01]  /*b4c0*/  STL [R1+0x5c8], R9 ;  /* 0x0005c80901007387 */ /* 0x0003e20000100800 */
[----:B0-----:R-:W-:Y:S02]  /*b4d0*/  IADD3 R10, P0, R57, R7, RZ ;  /* 0x00000007390a7210 */ /* 0x001fe40007f1e0ff */
[----:B------:R-:W-:-:S03]  /*b4e0*/  CS2R R56, SRZ ;  /* 0x0000000000387805 */ /* 0x000fc6000001ff00 */
[----:B------:R0:W-:Y:S01]  /*b4f0*/  STL [R1+0x6f4], R10 ;  /* 0x0006f40a01007387 */ /* 0x0001e20000100800 */
[----:B-1----:R-:W-:Y:S01]  /*b500*/  LEA.HI.X.SX32 R9, R20, R3, 0x1, P5 ;  /* 0x0000000314097211 */ /* 0x002fe200028f0eff */
[----:B------:R-:W-:-:S04]  /*b510*/  IMAD R20, R8, 0x21, RZ ;  /* 0x0000002108147824 */ /* 0x000fc800078e02ff */
[----:B------:R1:W-:Y:S01]  /*b520*/  STL [R1+0x6e0], R9 ;  /* 0x0006e00901007387 */ /* 0x0003e20000100800 */
[----:B0-----:R-:W-:Y:S01]  /*b530*/  IADD3 R10, P5, R164, R7, RZ ;  /* 0x00000007a40a7210 */ /* 0x001fe20007fbe0ff */
[----:B------:R-:W-:-:S04]  /*b540*/  IMAD R164, R8, 0xa8, RZ ;  /* 0x000000a808a47824 */ /* 0x000fc800078e02ff */
[----:B------:R0:W-:Y:S01]  /*b550*/  STL [R1+0x51c], R10 ;  /* 0x00051c0a01007387 */ /* 0x0001e20000100800 */
[----:B-1----:R-:W-:-:S03]  /*b560*/  IADD3 R9, P3, R58, R7, RZ ;  /* 0x000000073a097210 */ /* 0x002fc60007f7e0ff */
[----:B------:R1:W-:Y:S04]  /*b570*/  STL [R1+0x5e8], R11 ;  /* 0x0005e80b01007387 */ /* 0x0003e80000100800 */
[----:B------:R2:W-:Y:S01]  /*b580*/  STL [R1+0x60c], R9 ;  /* 0x00060c0901007387 */ /* 0x0005e20000100800 */
[-C--:B0-----:R-:W-:Y:S01]  /*b590*/  LEA.HI.X.SX32 R10, R20, R3.reuse, 0x1, P0 ;  /* 0x00000003140a7211 */ /* 0x081fe200000f0eff */
[----:B------:R-:W-:Y:S01]  /*b5a0*/  IMAD R20, R8, 0x1f, RZ ;  /* 0x0000001f08147824 */ /* 0x000fe200078e02ff */
[----:B-1----:R-:W-:-:S03]  /*b5b0*/  LEA.HI.X.SX32 R11, R59, R3, 0x1, P3 ;  /* 0x000000033b0b7211 */ /* 0x002fc600018f0eff */
[----:B------:R0:W-:Y:S01]  /*b5c0*/  STL [R1+0x6f0], R10 ;  /* 0x0006f00a01007387 */ /* 0x0001e20000100800 */
[----:B--2---:R-:W-:-:S05]  /*b5d0*/  IADD3 R9, P0, R59, R7, RZ ;  /* 0x000000073b097210 */ /* 0x004fca0007f1e0ff */
[----:B------:R1:W-:Y:S01]  /*b5e0*/  STL [R1+0x704], R9 ;  /* 0x0007040901007387 */ /* 0x0003e20000100800 */
[----:B0-----:R-:W-:Y:S02]  /*b5f0*/  LEA.HI.X.SX32 R10, R58, R3, 0x1, P1 ;  /* 0x000000033a0a7211 */ /* 0x001fe400008f0eff */
[----:B------:R-:W-:-:S03]  /*b600*/  CS2R R58, SRZ ;  /* 0x00000000003a7805 */ /* 0x000fc6000001ff00 */
[----:B------:R0:W-:Y:S01]  /*b610*/  STL [R1+0x418], R10 ;  /* 0x0004180a01007387 */ /* 0x0001e20000100800 */
[----:B-1----:R-:W-:Y:S01]  /*b620*/  IADD3 R9, P1, R164, R7, RZ ;  /* 0x00000007a4097210 */ /* 0x002fe20007f3e0ff */
[----:B------:R-:W-:-:S04]  /*b630*/  IMAD R164, R8, 0x98, RZ ;  /* 0x0000009808a47824 */ /* 0x000fc800078e02ff */
[----:B------:R1:W-:Y:S01]  /*b640*/  STL [R1+0x55c], R9 ;  /* 0x00055c0901007387 */ /* 0x0003e20000100800 */
[----:B0-----:R-:W-:-:S03]  /*b650*/  IADD3 R10, P3, R60, R7, RZ ;  /* 0x000000073c0a7210 */ /* 0x001fc60007f7e0ff */
[----:B------:R0:W-:Y:S04]  /*b660*/  STL [R1+0x608], R11 ;  /* 0x0006080b01007387 */ /* 0x0001e80000100800 */
[----:B------:R2:W-:Y:S01]  /*b670*/  STL [R1+0x62c], R10 ;  /* 0x00062c0a01007387 */ /* 0x0005e20000100800 */
[-C--:B-1----:R-:W-:Y:S01]  /*b680*/  LEA.HI.X.SX32 R9, R20, R3.reuse, 0x1, P0 ;  /* 0x0000000314097211 */ /* 0x082fe200000f0eff */
[----:B------:R-:W-:Y:S01]  /*b690*/  IMAD R20, R8, 0x1d, RZ ;  /* 0x0000001d08147824 */ /* 0x000fe200078e02ff */
[----:B0-----:R-:W-:-:S03]  /*b6a0*/  LEA.HI.X.SX32 R11, R61, R3, 0x1, P3 ;  /* 0x000000033d0b7211 */ /* 0x001fc600018f0eff */
        /* <DEDUP_REMOVED lines=85> */
[----:B------:R-:W-:Y:S04]  /*bc00*/  STL [R1+0x6c8], R11 ;  /* 0x0006c80b01007387 */ /* 0x000fe80000100800 */
[----:B------:R0:W-:Y:S01]  /*bc10*/  STL [R1+0x6ec], R10 ;  /* 0x0006ec0a01007387 */ /* 0x0001e20000100800 */
[----:B-1----:R-:W-:Y:S01]  /*bc20*/  LEA.HI.X.SX32 R9, R20, R3, 0x1, P0 ;  /* 0x0000000314097211 */ /* 0x002fe200000f0eff */
[----:B------:R-:W-:-:S04]  /*bc30*/  IMAD R20, R8, 0x11, RZ ;  /* 0x0000001108147824 */ /* 0x000fc800078e02ff */
[----:B------:R1:W-:Y:S01]  /*bc40*/  STL [R1+0x760], R9 ;  /* 0x0007600901007387 */ /* 0x0003e20000100800 */
[----:B0-----:R-:W-:-:S05]  /*bc50*/  IADD3 R10, P0, R73, R7, RZ ;  /* 0x00000007490a7210 */ /* 0x001fca0007f1e0ff */
[----:B------:R0:W-:Y:S01]  /*bc60*/  STL [R1+0x774], R10 ;  /* 0x0007740a01007387 */ /* 0x0001e20000100800 */
[----:B-1----:R-:W-:Y:S02]  /*bc70*/  LEA.HI.X.SX32 R9, R72, R3, 0x1, P4 ;  /* 0x0000000348097211 */ /* 0x002fe400020f0eff */
[----:B------:R-:W-:Y:S01]  /*bc80*/  IADD3 R11, P4, R164, R7, RZ ;  /* 0x00000007a40b7210 */ /* 0x000fe20007f9e0ff */
[----:B------:R-:W-:Y:S02]  /*bc90*/  IMAD R164, R8, 0xa0, RZ ;  /* 0x000000a008a47824 */ /* 0x000fe400078e02ff */
[----:B------:R1:W-:Y:S01]  /*bca0*/  STL [R1+0x5d8], R9 ;  /* 0x0005d80901007387 */ /* 0x0003e20000100800 */
[----:B0-----:R-:W-:-:S03]  /*bcb0*/  LEA.HI.X.SX32 R10, R73, R3, 0x1, P3 ;  /* 0x00000003490a7211 */ /* 0x001fc600018f0eff */
[----:B------:R0:W-:Y:S01]  /*bcc0*/  STL [R1+0x47c], R11 ;  /* 0x00047c0b01007387 */ /* 0x0001e20000100800 */
[----:B------:R-:W-:-:S03]  /*bcd0*/  CS2R R72, SRZ ;  /* 0x0000000000487805 */ /* 0x000fc6000001ff00 */
[----:B------:R2:W-:Y:S01]  /*bce0*/  STL [R1+0x6e8], R10 ;  /* 0x0006e80a01007387 */ /* 0x0005e20000100800 */
[----:B-1----:R-:W-:Y:S02]  /*bcf0*/  IADD3 R9, P3, R74, R7, RZ ;  /* 0x000000074a097210 */ /* 0x002fe40007f7e0ff */
[----:B0-----:R-:W-:-:S03]  /*bd00*/  LEA.HI.X.SX32 R11, R20, R3, 0x1, P0 ;  /* 0x00000003140b7211 */ /* 0x001fc600000f0eff */
[----:B------:R0:W-:Y:S01]  /*bd10*/  STL [R1+0x61c], R9 ;  /* 0x00061c0901007387 */ /* 0x0001e20000100800 */
[----:B------:R-:W-:Y:S01]  /*bd20*/  IMAD R20, R8, 0xf, RZ ;  /* 0x0000000f08147824 */ /* 0x000fe200078e02ff */
[----:B--2---:R-:W-:Y:S02]  /*bd30*/  IADD3 R10, P0, R75, R7, RZ ;  /* 0x000000074b0a7210 */ /* 0x004fe40007f1e0ff */
[----:B------:R-:W-:Y:S04]  /*bd40*/  STL [R1+0x770], R11 ;  /* 0x0007700b01007387 */ /* 0x000fe80000100800 */
[----:B------:R1:W-:Y:S01]  /*bd50*/  STL [R1+0x70c], R10 ;  /* 0x00070c0a01007387 */ /* 0x0003e20000100800 */
[----:B0-----:R-:W-:-:S05]  /*bd60*/  LEA.HI.X.SX32 R9, R74, R3, 0x1, P6 ;  /* 0x000000034a097211 */ /* 0x001fca00030f0eff */
[----:B------:R0:W-:Y:S01]  /*bd70*/  STL [R1+0x438], R9 ;  /* 0x0004380901007387 */ /* 0x0001e20000100800 */
[----:B-1----:R-:W-:-:S05]  /*bd80*/  IADD3 R10, P6, R76, R7, RZ ;  /* 0x000000074c0a7210 */ /* 0x002fca0007fde0ff */
[----:B------:R-:W-:Y:S01]  /*bd90*/  STL [R1+0x784], R10 ;  /* 0x0007840a01007387 */ /* 0x000fe20000100800 */
[----:B0-----:R-:W-:Y:S02]  /*bda0*/  LEA.HI.X.SX32 R9, R75, R3, 0x1, P3 ;  /* 0x000000034b097211 */ /* 0x001fe400018f0eff */
[----:B------:R-:W-:Y:S02]  /*bdb0*/  CS2R R74, SRZ ;  /* 0x00000000004a7805 */ /* 0x000fe4000001ff00 */
[----:B------:R-:W-:Y:S01]  /*bdc0*/  IADD3 R11, P3, R164, R7, RZ ;  /* 0x00000007a40b7210 */ /* 0x000fe20007f7e0ff */
[----:B------:R-:W-:Y:S01]  /*bdd0*/  IMAD R164, R8, 0xc0, RZ ;  /* 0x000000c008a47824 */ /* 0x000fe200078e02ff */
[----:B------:R0:W-:Y:S04]  /*bde0*/  STL [R1+0x618], R9 ;  /* 0x0006180901007387 */ /* 0x0001e80000100800 */
[----:B------:R1:W-:Y:S01]  /*bdf0*/  STL [R1+0x57c], R11 ;  /* 0x00057c0b01007387 */ /* 0x0003e20000100800 */
[----:B0-----:R-:W-:-:S02]  /*be00*/  LEA.HI.X.SX32 R9, R76, R3, 0x1, P0 ;  /* 0x000000034c097211 */ /* 0x001fc400000f0eff */
[----:B------:R-:W-:Y:S02]  /*be10*/  IADD3 R10, P0, R77, R7, RZ ;  /* 0x000000074d0a7210 */ /* 0x000fe40007f1e0ff */
[----:B-1----:R-:W-:Y:S01]  /*be20*/  LEA.HI.X.SX32 R11, R20, R3, 0x1, P6 ;  /* 0x00000003140b7211 */ /* 0x002fe200030f0eff */
[----:B------:R0:W-:Y:S01]  /*be30*/  STL [R1+0x708], R9 ;  /* 0x0007080901007387 */ /* 0x0001e20000100800 */
[----:B------:R-:W-:-:S03]  /*be40*/  IMAD R20, R8, 0xd, RZ ;  /* 0x0000000d08147824 */ /* 0x000fc600078e02ff */
[----:B------:R1:W-:Y:S04]  /*be50*/  STL [R1+0x65c], R10 ;  /* 0x00065c0a01007387 */ /* 0x0003e80000100800 */
[----:B------:R-:W-:Y:S01]  /*be60*/  STL [R1+0x780], R11 ;  /* 0x0007800b01007387 */ /* 0x000fe20000100800 */
[----:B0-----:R-:W-:Y:S02]  /*be70*/  IADD3 R9, P6, R78, R7, RZ ;  /* 0x000000074e097210 */ /* 0x001fe40007fde0ff */
[----:B-1----:R-:W-:-:S03]  /*be80*/  LEA.HI.X.SX32 R10, R77, R3, 0x1, P5 ;  /* 0x000000034d0a7211 */ /* 0x002fc600028f0eff */
[----:B------:R0:W-:Y:S01]  /*be90*/  STL [R1+0x72c], R9 ;  /* 0x00072c0901007387 */ /* 0x0001e20000100800 */
[----:B------:R-:W-:-:S03]  /*bea0*/  CS2R R76, SRZ ;  /* 0x00000000004c7805 */ /* 0x000fc6000001ff00 */
[----:B------:R1:W-:Y:S01]  /*beb0*/  STL [R1+0x4b8], R10 ;  /* 0x0004b80a01007387 */ /* 0x0003e20000100800 */
[----:B0-----:R-:W-:Y:S02]  /*bec0*/  IADD3 R9, P5, R79, R7, RZ ;  /* 0x000000074f097210 */ /* 0x001fe40007fbe0ff */
[----:B-1----:R-:W-:-:S03]  /*bed0*/  LEA.HI.X.SX32 R10, R78, R3, 0x1, P0 ;  /* 0x000000034e0a7211 */ /* 0x002fc600000f0eff */
[----:B------:R0:W-:Y:S04]  /*bee0*/  STL [R1+0x794], R9 ;  /* 0x0007940901007387 */ /* 0x0001e80000100800 */
[----:B------:R1:W-:Y:S01]  /*bef0*/  STL [R1+0x658], R10 ;  /* 0x0006580a01007387 */ /* 0x0003e20000100800 */
[----:B0-----:R-:W-:Y:S01]  /*bf00*/  IADD3 R9, P0, R164, R7, RZ ;  /* 0x00000007a4097210 */ /* 0x001fe20007f1e0ff */
[----:B------:R-:W-:Y:S01]  /*bf10*/  IMAD R164, R8, 0x3, RZ ;  /* 0x0000000308a47824 */ /* 0x000fe200078e02ff */
[----:B-1----:R-:W-:-:S03]  /*bf20*/  LEA.HI.X.SX32 R10, R79, R3, 0x1, P6 ;  /* 0x000000034f0a7211 */ /* 0x002fc600030f0eff */
[----:B------:R0:W-:Y:S01]  /*bf30*/  STL [R1+0x4fc], R9 ;  /* 0x0004fc0901007387 */ /* 0x0001e20000100800 */
[----:B------:R-:W-:Y:S02]  /*bf40*/  IADD3 R11, P6, R80, R7, RZ ;  /* 0x00000007500b7210 */ /* 0x000fe40007fde0ff */
[----:B------:R-:W-:Y:S01]  /*bf50*/  CS2R R78, SRZ ;  /* 0x00000000004e7805 */ /* 0x000fe2000001ff00 */
[----:B------:R1:W-:Y:S04]  /*bf60*/  STL [R1+0x728], R10 ;  /* 0x0007280a01007387 */ /* 0x0003e80000100800 */
[----:B------:R2:W-:Y:S01]  /*bf70*/  STL [R1+0x69c], R11 ;  /* 0x00069c0b01007387 */ /* 0x0005e20000100800 */
[----:B0-----:R-:W-:Y:S01]  /*bf80*/  LEA.HI.X.SX32 R9, R20, R3, 0x1, P5 ;  /* 0x0000000314097211 */ /* 0x001fe200028f0eff */
[----:B------:R-:W-:Y:S01]  /*bf90*/  IMAD R20, R8, 0xb, RZ ;  /* 0x0000000b08147824 */ /* 0x000fe200078e02ff */
[----:B-1----:R-:W-:-:S03]  /*bfa0*/  IADD3 R10, P5, R81, R7, RZ ;  /* 0x00000007510a7210 */ /* 0x002fc60007fbe0ff */
[----:B------:R0:W-:Y:S01]  /*bfb0*/  STL [R1+0x790], R9 ;  /* 0x0007900901007387 */ /* 0x0001e20000100800 */
[----:B--2---:R-:W-:-:S03]  /*bfc0*/  LEA.HI.X.SX32 R11, R80, R3, 0x1, P1 ;  /* 0x00000003500b7211 */ /* 0x004fc600008f0eff */
        /* <DEDUP_REMOVED lines=9> */
[----:B------:R0:W-:Y:S01]  /*c060*/  STL [R1+0x6dc], R9 ;  /* 0x0006dc0901007387 */ /* 0x0001e20000100800 */
[----:B------:R-:W-:-:S03]  /*c070*/  IADD3 R11, P5, R84, R7, RZ ;  /* 0x00000007540b7210 */ /* 0x000fc60007fbe0ff */
[----:B------:R1:W-:Y:S04]  /*c080*/  STL [R1+0x748], R10 ;  /* 0x0007480a01007387 */ /* 0x0003e80000100800 */
[----:B------:R2:W-:Y:S01]  /*c090*/  STL [R1+0x76c], R11 ;  /* 0x00076c0b01007387 */ /* 0x0005e20000100800 */
[----:B0-----:R-:W-:Y:S01]  /*c0a0*/  LEA.HI.X.SX32 R9, R20, R3, 0x1, P1 ;  /* 0x0000000314097211 */ /* 0x001fe200008f0eff */
[----:B------:R-:W-:Y:S01]  /*c0b0*/  IMAD R20, R8, 0x9, RZ ;  /* 0x0000000908147824 */ /* 0x000fe200078e02ff */
[----:B-1----:R-:W-:-:S03]  /*c0c0*/  IADD3 R10, P1, R85, R7, RZ ;  /* 0x00000007550a7210 */ /* 0x002fc60007f3e0ff */
[----:B------:R0:W-:Y:S01]  /*c0d0*/  STL [R1+0x7a0], R9 ;  /* 0x0007a00901007387 */ /* 0x0001e20000100800 */
[----:B--2---:R-:W-:-:S03]  /*c0e0*/  LEA.HI.X.SX32 R11, R83, R3, 0x1, P2 ;  /* 0x00000003530b7211 */ /* 0x004fc600010f0eff */
[----:B------:R1:W-:Y:S01]  /*c0f0*/  STL [R1+0x7b4], R10 ;  /* 0x0007b40a01007387 */ /* 0x0003e20000100800 */
[----:B------:R-:W-:-:S03]  /*c100*/  CS2R R82, SRZ ;  /* 0x0000000000527805 */ /* 0x000fc6000001ff00 */
[----:B------:R2:W-:Y:S01]  /*c110*/  STL [R1+0x5b8], R11 ;  /* 0x0005b80b01007387 */ /* 0x0005e20000100800 */
[----:B0-----:R-:W-:Y:S02]  /*c120*/  IADD3 R9, P2, R86, R7, RZ ;  /* 0x0000000756097210 */ /* 0x001fe40007f5e0ff */
[----:B-1----:R-:W-:-:S03]  /*c130*/  LEA.HI.X.SX32 R10, R84, R3, 0x1, P6 ;  /* 0x00000003540a7211 */ /* 0x002fc600030f0eff */
[----:B------:R0:W-:Y:S01]  /*c140*/  STL [R1+0x63c], R9 ;  /* 0x00063c0901007387 */ /* 0x0001e20000100800 */
[----:B--2---:R-:W-:-:S03]  /*c150*/  LEA.HI.X.SX32 R11, R85, R3, 0x1, P5 ;  /* 0x00000003550b7211 */ /* 0x004fc600028f0eff */
[----:B------:R1:W-:Y:S01]  /*c160*/  STL [R1+0x6d8], R10 ;  /* 0x0006d80a01007387 */ /* 0x0003e20000100800 */
[----:B------:R-:W-:Y:S02]  /*c170*/  CS2R R84, SRZ ;  /* 0x0000000000547805 */ /* 0x000fe4000001ff00 */
[-C--:B0-----:R-:W-:Y:S02]  /*c180*/  IADD3 R9, P6, R87, R7.reuse, RZ ;  /* 0x0000000757097210 */ /* 0x081fe40007fde0ff */
[----:B-1----:R-:W-:-:S03]  /*c190*/  IADD3 R10, P5, R152, R7, RZ ;  /* 0x00000007980a7210 */ /* 0x002fc60007fbe0ff */
[----:B------:R0:W-:Y:S04]  /*c1a0*/  STL [R1+0x71c], R9 ;  /* 0x00071c0901007387 */ /* 0x0001e80000100800 */
        /* <DEDUP_REMOVED lines=8> */
[----:B------:R2:W-:Y:S01]  /*c230*/  STL [R1+0x478], R10 ;  /* 0x0004780a01007387 */ /* 0x0005e20000100800 */
[----:B0-----:R-:W-:Y:S02]  /*c240*/  IADD3 R9, P4, R154, R7, RZ ;  /* 0x000000079a097210 */ /* 0x001fe40007f9e0ff */
[----:B-1----:R-:W-:-:S03]  /*c250*/  LEA.HI.X.SX32 R11, R87, R3, 0x1, P2 ;  /* 0x00000003570b7211 */ /* 0x002fc600010f0eff */
[----:B------:R0:W-:Y:S01]  /*c260*/  STL [R1+0x6bc], R9 ;  /* 0x0006bc0901007387 */ /* 0x0001e20000100800 */
[----:B------:R-:W-:Y:S02]  /*c270*/  CS2R R86, SRZ ;  /* 0x0000000000567805 */ /* 0x000fe4000001ff00 */
[----:B--2---:R-:W-:Y:S01]  /*c280*/  IADD3 R10, P2, R155, R7, RZ ;  /* 0x000000079b0a7210 */ /* 0x004fe20007f5e0ff */
[----:B------:R1:W-:Y:S04]  /*c290*/  STL [R1+0x638], R11 ;  /* 0x0006380b01007387 */ /* 0x0003e80000100800 */
[----:B------:R2:W-:Y:S01]  /*c2a0*/  STL [R1+0x75c], R10 ;  /* 0x00075c0a01007387 */ /* 0x0005e20000100800 */
[-C--:B0-----:R-:W-:Y:S02]  /*c2b0*/  LEA.HI.X.SX32 R9, R152, R3.reuse, 0x1, P6 ;  /* 0x0000000398097211 */ /* 0x081fe400030f0eff */
[----:B-1----:R-:W-:-:S03]  /*c2c0*/  LEA.HI.X.SX32 R11, R153, R3, 0x1, P5 ;  /* 0x00000003990b7211 */ /* 0x002fc600028f0eff */
[----:B------:R0:W-:Y:S01]  /*c2d0*/  STL [R1+0x718], R9 ;  /* 0x0007180901007387 */ /* 0x0001e20000100800 */
[----:B--2---:R-:W-:-:S05]  /*c2e0*/  IADD3 R10, P6, R156, R7, RZ ;  /* 0x000000079c0a7210 */ /* 0x004fca0007fde0ff */
[----:B------:R1:W-:Y:S01]  /*c2f0*/  STL [R1+0x7ac], R10 ;  /* 0x0007ac0a01007387 */ /* 0x0003e20000100800 */
[----:B0-----:R-:W-:-:S03]  /*c300*/  IADD3 R9, P5, R157, R7, RZ ;  /* 0x000000079d097210 */ /* 0x001fc60007fbe0ff */
[----:B------:R0:W-:Y:S04]  /*c310*/  STL [R1+0x788], R11 ;  /* 0x0007880b01007387 */ /* 0x0001e80000100800 */
[----:B------:R2:W-:Y:S01]  /*c320*/  STL [R1+0x7d4], R9 ;  /* 0x0007d40901007387 */ /* 0x0005e20000100800 */
[----:B-1----:R-:W-:Y:S01]  /*c330*/  LEA.HI.X.SX32 R10, R20, R3, 0x1, P1 ;  /* 0x00000003140a7211 */ /* 0x002fe200008f0eff */
[----:B------:R-:W-:Y:S01]  /*c340*/  IMAD R20, R8, 0x5, RZ ;  /* 0x0000000508147824 */ /* 0x000fe200078e02ff */
[----:B0-----:R-:W-:-:S03]  /*c350*/  IADD3 R11, P1, R158, R7, RZ ;  /* 0x000000079e0b7210 */ /* 0x001fc60007f3e0ff */
[----:B------:R0:W-:Y:S01]  /*c360*/  STL [R1+0x7c0], R10 ;  /* 0x0007c00a01007387 */ /* 0x0001e20000100800 */
[----:B--2---:R-:W-:-:S03]  /*c370*/  LEA.HI.X.SX32 R9, R154, R3, 0x1, P3 ;  /* 0x000000039a097211 */ /* 0x004fc600018f0eff */
[----:B------:R1:W-:Y:S04]  /*c380*/  STL [R1+0x67c], R11 ;  /* 0x00067c0b01007387 */ /* 0x0003e80000100800 */
[----:B------:R2:W-:Y:S01]  /*c390*/  STL [R1+0x578], R9 ;  /* 0x0005780901007387 */ /* 0x0005e20000100800 */
[----:B0-----:R-:W-:Y:S02]  /*c3a0*/  IADD3 R10, P3, R159, R7, RZ ;  /* 0x000000079f0a7210 */ /* 0x001fe40007f7e0ff */
[----:B-1----:R-:W-:-:S03]  /*c3b0*/  LEA.HI.X.SX32 R11, R155, R3, 0x1, P4 ;  /* 0x000000039b0b7211 */ /* 0x002fc600020f0eff */
[----:B------:R0:W-:Y:S01]  /*c3c0*/  STL [R1+0x73c], R10 ;  /* 0x00073c0a01007387 */ /* 0x0001e20000100800 */
[----:B--2---:R-:W-:-:S03]  /*c3d0*/  IADD3 R9, P4, R160, R7, RZ ;  /* 0x00000007a0097210 */ /* 0x004fc60007f9e0ff */
        /* <DEDUP_REMOVED lines=11> */
[C---:B------:R-:W-:Y:S01]  /*c490*/  IMAD.SHL.U32 R20, R8.reuse, 0x40, RZ ;  /* 0x0000004008147824 */ /* 0x040fe200078e00ff */
[----:B0-----:R-:W-:-:S03]  /*c4a0*/  LEA R11, P5, R8, R7, 0x7 ;  /* 0x00000007080b7211 */ /* 0x001fc600078a38ff */
        /* <DEDUP_REMOVED lines=19> */
[----:B------:R-:W-:Y:S01]  /*c5e0*/  IMAD.SHL.U32 R164, R8, 0x8, RZ ;  /* 0x0000000808a47824 */ /* 0x000fe200078e00ff */
[----:B--2---:R-:W-:-:S05]  /*c5f0*/  LEA.HI.X.SX32 R10, R162, R3, 0x1, P2 ;  /* 0x00000003a20a7211 */ /* 0x004fca00010f0eff */
[----:B------:R1:W-:Y:S01]  /*c600*/  STL [R1+0x7c8], R10 ;  /* 0x0007c80a01007387 */ /* 0x0003e20000100800 */
[----:B0-----:R-:W-:-:S05]  /*c610*/  IADD3 R9, P2, R163, R7, RZ ;  /* 0x00000007a3097210 */ /* 0x001fca0007f5e0ff */
[----:B------:R0:W-:Y:S01]  /*c620*/  STL [R1+0x7f4], R9 ;  /* 0x0007f40901007387 */ /* 0x0001e20000100800 */
[----:B-1----:R-:W-:-:S03]  /*c630*/  LEA R10, P6, R8, R7, 0x2 ;  /* 0x00000007080a7211 */ /* 0x002fc600078c10ff */
[----:B------:R1:W-:Y:S04]  /*c640*/  STL [R1+0x7e0], R11 ;  /* 0x0007e00b01007387 */ /* 0x0003e80000100800 */
[----:B------:R2:W-:Y:S01]  /*c650*/  STL [R1+0x7ec], R10 ;  /* 0x0007ec0a01007387 */ /* 0x0005e20000100800 */
[-C--:B0-----:R-:W-:Y:S01]  /*c660*/  LEA.HI.X.SX32 R9, R20, R3.reuse, 0x1, P5 ;  /* 0x0000000314097211 */ /* 0x081fe200028f0eff */
[----:B------:R-:W-:Y:S01]  /*c670*/  IMAD.SHL.U32 R20, R8, 0x4, RZ ;  /* 0x0000000408147824 */ /* 0x000fe200078e00ff */
[----:B-1----:R-:W-:-:S03]  /*c680*/  LEA.HI.X.SX32 R11, R164, R3, 0x1, P3 ;  /* 0x00000003a40b7211 */ /* 0x002fc600018f0eff */
[----:B------:R0:W-:Y:S01]  /*c690*/  STL [R1+0x5f8], R9 ;  /* 0x0005f80901007387 */ /* 0x0001e20000100800 */
[----:B--2---:R-:W-:-:S05]  /*c6a0*/  LEA.HI.X.SX32 R10, R166, R3, 0x1, P0 ;  /* 0x00000003a60a7211 */ /* 0x004fca00000f0eff */
[----:B------:R1:W-:Y:S01]  /*c6b0*/  STL [R1+0x6f8], R10 ;  /* 0x0006f80a01007387 */ /* 0x0003e20000100800 */
[----:B0-----:R-:W-:-:S05]  /*c6c0*/  LEA.HI.X.SX32 R9, R165, R3, 0x1, P1 ;  /* 0x00000003a5097211 */ /* 0x001fca00008f0eff */
[----:B------:R0:W-:Y:S01]  /*c6d0*/  STL [R1+0x778], R9 ;  /* 0x0007780901007387 */ /* 0x0001e20000100800 */
[----:B-1----:R-:W-:-:S03]  /*c6e0*/  LEA.HI.X.SX32 R10, R20, R3, 0x1, P4 ;  /* 0x00000003140a7211 */ /* 0x002fc600020f0eff */
[----:B------:R-:W-:Y:S04]  /*c6f0*/  STL [R1+0x7b8], R11 ;  /* 0x0007b80b01007387 */ /* 0x000fe80000100800 */
[----:B------:R1:W-:Y:S01]  /*c700*/  STL [R1+0x7d8], R10 ;  /* 0x0007d80a01007387 */ /* 0x0003e20000100800 */
[-C--:B0-----:R-:W-:Y:S02]  /*c710*/  LEA.HI.X.SX32 R9, R8, R3.reuse, 0x1, P2 ;  /* 0x0000000308097211 */ /* 0x081fe400010f0eff */
[----:B------:R-:W-:-:S03]  /*c720*/  LEA.HI.X.SX32 R8, R163, R3, 0x1, P6 ;  /* 0x00000003a3087211 */ /* 0x000fc600030f0eff */
[----:B------:R0:W-:Y:S01]  /*c730*/  STL [R1+0x7f0], R9 ;  /* 0x0007f00901007387 */ /* 0x0001e20000100800 */
[----:B-1----:R-:W-:-:S03]  /*c740*/  LOP3.LUT R10, R6, 0x20, RZ, 0x3c, !PT ;  /* 0x00000020060a7812 */ /* 0x002fc600078e3cff */
[----:B------:R1:W-:Y:S01]  /*c750*/  STL [R1+0x7e8], R8 ;  /* 0x0007e80801007387 */ /* 0x0003e20000100800 */
[C---:B------:R-:W-:Y:S02]  /*c760*/  LOP3.LUT R10, R6.reuse, 0x50, RZ, 0x3c, !PT ;  /* 0x00000050060a7812 */ /* 0x040fe400078e3cff */
[C---:B0-----:R-:W-:Y:S02]  /*c770*/  LOP3.LUT R9, R6.reuse, 0x30, RZ, 0x3c, !PT ;  /* 0x0000003006097812 */ /* 0x041fe400078e3cff */
[C---:B------:R-:W-:Y:S02]  /*c780*/  LOP3.LUT R9, R6.reuse, 0x60, RZ, 0x3c, !PT ;  /* 0x0000006006097812 */ /* 0x040fe400078e3cff */
[C---:B-1----:R-:W-:Y:S02]  /*c790*/  LOP3.LUT R8, R6.reuse, 0x10, RZ, 0x3c, !PT ;  /* 0x0000001006087812 */ /* 0x042fe400078e3cff */
[C---:B------:R-:W-:Y:S02]  /*c7a0*/  LOP3.LUT R8, R6.reuse, 0x40, RZ, 0x3c, !PT ;  /* 0x0000004006087812 */ /* 0x040fe400078e3cff */
[----:B------:R-:W-:-:S07]  /*c7b0*/  LOP3.LUT R8, R6, 0x70, RZ, 0x3c, !PT ;  /* 0x0000007006087812 */ /* 0x000fce00078e3cff */
.L_x_1:
[----:B------:R-:W0:Y:S01]  /*c7c0*/  LDC R16, c[0x0][0x230] ;  /* 0x00008c00ff107b82 */ /* 0x000e220000000800 */
[----:B------:R-:W-:Y:S04]  /*c7d0*/  STL [R1+0x908], R242 ;  /* 0x000908f201007387 */ /* 0x000fe80000100800 */
[----:B------:R-:W-:Y:S04]  /*c7e0*/  STL [R1+0x904], R239 ;  /* 0x000904ef01007387 */ /* 0x000fe80000100800 */
[----:B------:R-:W-:Y:S04]  /*c7f0*/  STL [R1+0x900], R236 ;  /* 0x000900ec01007387 */ /* 0x000fe80000100800 */
[----:B------:R-:W-:Y:S04]  /*c800*/  STL [R1+0x8d0], R234 ;  /* 0x0008d0ea01007387 */ /* 0x000fe80000100800 */
[----:B------:R-:W-:Y:S04]  /*c810*/  STL [R1+0x8cc], R231 ;  /* 0x0008cce701007387 */ /* 0x000fe80000100800 */
[----:B------:R-:W-:Y:S01]  /*c820*/  STL [R1+0x8c8], R229 ;  /* 0x0008c8e501007387 */ /* 0x000fe20000100800 */
[----:B------:R-:W-:-:S03]  /*c830*/  MOV R8, UR49 ;  /* 0x0000003100087c02 */ /* 0x000fc60008000f00 */
[----:B------:R-:W-:Y:S01]  /*c840*/  STL [R1+0x8c4], R227 ;  /* 0x0008c4e301007387 */ /* 0x000fe20000100800 */
[----:B0-----:R-:W-:-:S03]  /*c850*/  IMAD R16, R2, -0x80, R16 ;  /* 0xffffff8002107824 */ /* 0x001fc600078e0210 */
[----:B------:R-:W-:Y:S01]  /*c860*/  STL [R1+0x8c0], R224 ;  /* 0x0008c0e001007387 */ /* 0x000fe20000100800 */
[----:B------:R-:W-:-:S03]  /*c870*/  MOV R5, UR48 ;  /* 0x0000003000057c02 */ /* 0x000fc60008000f00 */
[----:B------:R-:W-:Y:S04]  /*c880*/  STL [R1+0x8bc], R222 ;  /* 0x0008bcde01007387 */ /* 0x000fe80000100800 */
[----:B------:R-:W-:Y:S01]  /*c890*/  STL [R1+0x8b8], R220 ;  /* 0x0008b8dc01007387 */ /* 0x000fe20000100800 */
[----:B------:R-:W-:-:S03]  /*c8a0*/  MOV R9, UR53 ;  /* 0x0000003500097c02 */ /* 0x000fc60008000f00 */
[----:B------:R-:W-:Y:S01]  /*c8b0*/  STL [R1+0x8b4], R217 ;  /* 0x0008b4d901007387 */ /* 0x000fe20000100800 */
[----:B------:R-:W-:-:S03]  /*c8c0*/  ISETP.GT.AND P0, PT, R16, RZ, PT ;  /* 0x000000ff1000720c */ /* 0x000fc60003f04270 */
[----:B------:R0:W-:Y:S04]  /*c8d0*/  STL [R1+0x89c], R4 ;  /* 0x00089c0401007387 */ /* 0x0001e80000100800 */
[----:B0-----:R-:W2:Y:S04]  /*c8e0*/  LDL.LU R4, [R1+0x7e4] ;  /* 0x0007e40001047983 */ /* 0x001ea80000300800 */
[----:B-----5:R-:W-:Y:S04]  /*c8f0*/  STL [R1+0x84c], R0 ;  /* 0x00084c0001007387 */ /* 0x020fe80000100800 */
[----:B------:R0:W-:Y:S04]  /*c900*/  STL [R1+0x824], R8 ;  /* 0x0008240801007387 */ /* 0x0001e80000100800 */
[----:B------:R1:W-:Y:S04]  /*c910*/  STL [R1+0x820], R5 ;  /* 0x0008200501007387 */ /* 0x0003e80000100800 */
[----:B------:R-:W-:Y:S01]  /*c920*/  STL [R1+0x81c], R9 ;  /* 0x00081c0901007387 */ /* 0x000fe20000100800 */
[----:B0-----:R-:W-:-:S03]  /*c930*/  MOV R8, UR52 ;  /* 0x0000003400087c02 */ /* 0x001fc60008000f00 */
[----:B------:R-:W3:Y:S01]  /*c940*/  LDL R10, [R1+0x7f4] ;  /* 0x0007f400010a7983 */ /* 0x000ee20000100800 */
[----:B-1----:R-:W-:-:S03]  /*c950*/  MOV R5, UR57 ;  /* 0x0000003900057c02 */ /* 0x002fc60008000f00 */
[----:B------:R0:W-:Y:S04]  /*c960*/  STL [R1+0x818], R8 ;  /* 0x0008180801007387 */ /* 0x0001e80000100800 */
[----:B------:R-:W4:Y:S04]  /*c970*/  LDL R13, [R1+0x7e8] ;  /* 0x0007e800010d7983 */ /* 0x000f280000100800 */
[----:B------:R1:W-:Y:S01]  /*c980*/  STL [R1+0x814], R5 ;  /* 0x0008140501007387 */ /* 0x0003e20000100800 */
[----:B------:R-:W-:Y:S01]  /*c990*/  PRMT R154, RZ, 0x7610, R154 ;  /* 0x00007610ff9a7816 */ /* 0x000fe2000000009a */
[----:B0-----:R-:W-:-:S02]  /*c9a0*/  @P0 IMAD.MOV.U32 R8, RZ, RZ, R7 ;  /* 0x000000ffff080224 */ /* 0x001fc400078e0007 */
[----:B------:R-:W2:Y:S01]  /*c9b0*/  LDL R12, [R1+0x7e0] ;  /* 0x0007e000010c7983 */ /* 0x000ea20000100800 */
[----:B------:R-:W-:Y:S01]  /*c9c0*/  @P0 IMAD.MOV.U32 R9, RZ, RZ, R3 ;  /* 0x000000ffff090224 */ /* 0x000fe200078e0003 */
[----:B-1----:R-:W-:-:S04]  /*c9d0*/  MOV R5, UR56 ;  /* 0x0000003800057c02 */ /* 0x002fc80008000f00 */
[----:B------:R3:W2:Y:S04]  /*c9e0*/  @P0 LDG.E.U16 R154, desc[UR6][R8.64] ;  /* 0x00000006089a0981 */ /* 0x0006a8000c1e1500 */
[----:B------:R-:W-:Y:S04]  /*c9f0*/  STL [R1+0x8a4], R5 ;  /* 0x0008a40501007387 */ /* 0x000fe80000100800 */
[----:B------:R-:W-:Y:S04]  /*ca00*/  STL [R1+0x8a8], R2 ;  /* 0x0008a80201007387 */ /* 0x000fe80000100800 */
[----:B------:R-:W-:Y:S04]  /*ca10*/  STL [R1+0x8ac], R7 ;  /* 0x0008ac0701007387 */ /* 0x000fe80000100800 */
[----:B------:R0:W-:Y:S04]  /*ca20*/  STL [R1+0x8a0], R3 ;  /* 0x0008a00301007387 */ /* 0x0001e80000100800 */
[----:B0-----:R-:W4:Y:S04]  /*ca30*/  LDL.LU R3, [R1+0x7ec] ;  /* 0x0007ec0001037983 */ /* 0x001f280000300800 */
[----:B------:R-:W2:Y:S01]  /*ca40*/  LDL R9, [R1+0x7f0] ;  /* 0x0007f00001097983 */ /* 0x000ea20000100800 */
[----:B------:R-:W-:-:S02]  /*ca50*/  ISETP.GT.AND P1, PT, R16, 0x1, PT ;  /* 0x000000011000780c */ /* 0x000fc40003f24270 */
[C---:B------:R-:W-:Y:S02]  /*ca60*/  ISETP.GT.AND P2, PT, R16.reuse, 0x2, PT ;  /* 0x000000021000780c */ /* 0x040fe40003f44270 */
[----:B------:R-:W-:Y:S02]  /*ca70*/  PRMT R170, RZ, 0x7610, R170 ;  /* 0x00007610ffaa7816 */ /* 0x000fe400000000aa */
[----:B------:R-:W-:Y:S02]  /*ca80*/  ISETP.GT.AND P3, PT, R16, 0x3, PT ;  /* 0x000000031000780c */ /* 0x000fe40003f64270 */
[----:B------:R-:W-:Y:S02]  /*ca90*/  PRMT R186, RZ, 0x7610, R186 ;  /* 0x00007610ffba7816 */ /* 0x000fe400000000ba */
[----:B------:R-:W-:-:S03]  /*caa0*/  PRMT R203, RZ, 0x7610, R203 ;  /* 0x00007610ffcb7816 */ /* 0x000fc600000000cb */
[----:B---3--:R-:W-:Y:S02]  /*cab0*/  @P1 IMAD.MOV.U32 R8, RZ, RZ, R10 ;  /* 0x000000ffff081224 */ /* 0x008fe400078e000a */
[----:B------:R-:W3:Y:S04]  /*cac0*/  LDL R10, [R1+0x7d4] ;  /* 0x0007d400010a7983 */ /* 0x000ee80000100800 */
[----:B--2---:R4:W2:Y:S02]  /*cad0*/  @P1 LDG.E.U16 R170, desc[UR6][R8.64] ;  /* 0x0000000608aa1981 */ /* 0x0048a4000c1e1500 */
[----:B----4-:R-:W-:Y:S02]  /*cae0*/  @P2 IMAD.MOV.U32 R8, RZ, RZ, R3 ;  /* 0x000000ffff082224 */ /* 0x010fe400078e0003 */
[----:B------:R-:W-:-:S02]  /*caf0*/  @P2 IMAD.MOV.U32 R9, RZ, RZ, R13 ;  /* 0x000000ffff092224 */ /* 0x000fc400078e000d */
[----:B------:R-:W4:Y:S04]  /*cb00*/  LDL R13, [R1+0x7cc] ;  /* 0x0007cc00010d7983 */ /* 0x000f280000100800 */
[----:B------:R0:W2:Y:S04]  /*cb10*/  @P2 LDG.E.U16 R186, desc[UR6][R8.64] ;  /* 0x0000000608ba2981 */ /* 0x0000a8000c1e1500 */
[----:B------:R1:W-:Y:S01]  /*cb20*/  STL [R1+0x8b0], R3 ;  /* 0x0008b00301007387 */ /* 0x0003e20000100800 */
[----:B0-----:R-:W-:Y:S02]  /*cb30*/  @P3 IMAD.MOV.U32 R8, RZ, RZ, R4 ;  /* 0x000000ffff083224 */ /* 0x001fe400078e0004 */
[----:B------:R-:W-:-:S02]  /*cb40*/  @P3 IMAD.MOV.U32 R9, RZ, RZ, R12 ;  /* 0x000000ffff093224 */ /* 0x000fc400078e000c */
[----:B------:R-:W2:Y:S04]  /*cb50*/  LDL R12, [R1+0x7c4] ;  /* 0x0007c400010c7983 */ /* 0x000ea80000100800 */
[----:B------:R-:W-:Y:S04]  /*cb60*/  STL [R1+0x8d4], R4 ;  /* 0x0008d40401007387 */ /* 0x000fe80000100800 */
[----:B------:R0:W2:Y:S04]  /*cb70*/  @P3 LDG.E.U16 R203, desc[UR6][R8.64] ;  /* 0x0000000608cb3981 */ /* 0x0000a8000c1e1500 */
[----:B------:R-:W0:Y:S04]  /*cb80*/  LDL R8, [R1+0x7d8] ;  /* 0x0007d80001087983 */ /* 0x000e280000100800 */
[----:B------:R-:W0:Y:S01]  /*cb90*/  LDL R9, [R1+0x7dc] ;  /* 0x0007dc0001097983 */ /* 0x000e220000100800 */
[----:B------:R-:W-:-:S02]  /*cba0*/  ISETP.GT.AND P0, PT, R16, 0x4, PT ;  /* 0x000000041000780c */ /* 0x000fc40003f04270 */
[----:B------:R-:W-:-:S11]  /*cbb0*/  PRMT R242, RZ, 0x7610, R242 ;  /* 0x00007610fff27816 */ /* 0x000fd600000000f2 */
[----:B0-----:R-:W-:-:S04]  /*cbc0*/  @P0 LOP3.LUT R9, R9, R8, RZ, 0x3c, !PT ;  /* 0x0000000809090212 */ /* 0x001fc800078e3cff */
[----:B------:R-:W-:-:S04]  /*cbd0*/  @P0 LOP3.LUT R8, R9, R8, RZ, 0x3c, !PT ;  /* 0x0000000809080212 */ /* 0x000fc800078e3cff */
[----:B------:R-:W-:-:S05]  /*cbe0*/  @P0 LOP3.LUT R9, R9, R8, RZ, 0x3c, !PT ;  /* 0x0000000809090212 */ /* 0x000fca00078e3cff */
[----:B------:R-:W3:Y:S01]  /*cbf0*/  @P0 LDG.E.U16 R242, desc[UR6][R8.64] ;  /* 0x0000000608f20981 */ /* 0x000ee2000c1e1500 */
[C---:B------:R-:W-:Y:S02]  /*cc00*/  ISETP.GT.AND P1, PT, R16.reuse, 0x5, PT ;  /* 0x000000051000780c */ /* 0x040fe40003f24270 */
[----:B-1----:R-:W-:Y:S01]  /*cc10*/  PRMT R3, RZ, 0x7610, R3 ;  /* 0x00007610ff037816 */ /* 0x002fe20000000003 */
[----:B---3--:R0:W-:Y:S04]  /*cc20*/  STL [R1+0x70], R242 ;  /* 0x000070f201007387 */ /* 0x0081e80000100800 */
[----:B0-----:R-:W3:Y:S04]  /*cc30*/  LDL.LU R242, [R1+0x908] ;  /* 0x0009080001f27983 */ /* 0x001ee80000300800 */
[----:B------:R-:W4:Y:S02]  /*cc40*/  LDL R9, [R1+0x7d0] ;  /* 0x0007d00001097983 */ /* 0x000f240000100800 */
[----:B------:R-:W-:Y:S01]  /*cc50*/  @P1 IMAD.MOV.U32 R8, RZ, RZ, R10 ;  /* 0x000000ffff081224 */ /* 0x000fe200078e000a */
[----:B------:R-:W-:-:S02]  /*cc60*/  ISETP.GT.AND P2, PT, R16, 0x6, PT ;  /* 0x000000061000780c */ /* 0x000fc40003f44270 */
[----:B------:R-:W-:Y:S01]  /*cc70*/  PRMT R11, RZ, 0x7610, R11 ;  /* 0x00007610ff0b7816 */ /* 0x000fe2000000000b */
[----:B------:R-:W3:Y:S04]  /*cc80*/  LDL R10, [R1+0x7b0] ;  /* 0x0007b000010a7983 */ /* 0x000ee80000100800 */
[----:B----4-:R0:W4:Y:S04]  /*cc90*/  @P1 LDG.E.U16 R3, desc[UR6][R8.64] ;  /* 0x0000000608031981 */ /* 0x010128000c1e1500 */
[----:B------:R-:W2:Y:S02]  /*cca0*/  LDL R9, [R1+0x7c8] ;  /* 0x0007c80001097983 */ /* 0x000ea40000100800 */
[----:B0-----:R-:W-:Y:S01]  /*ccb0*/  @P2 IMAD.MOV.U32 R8, RZ, RZ, R13 ;  /* 0x000000ffff082224 */ /* 0x001fe200078e000d */
[----:B------:R-:W-:Y:S01]  /*ccc0*/  ISETP.GT.AND P3, PT, R16, 0x7, PT ;  /* 0x000000071000780c */ /* 0x000fe20003f64270 */
[----:B----4-:R0:W-:Y:S01]  /*ccd0*/  STL [R1+0x6c], R3 ;  /* 0x00006c0301007387 */ /* 0x0101e20000100800 */
[----:B------:R-:W-:-:S03]  /*cce0*/  PRMT R0, RZ, 0x7610, R0 ;  /* 0x00007610ff007816 */ /* 0x000fc60000000000 */
[----:B------:R-:W4:Y:S04]  /*ccf0*/  LDL R13, [R1+0x7a8] ;  /* 0x0007a800010d7983 */ /* 0x000f280000100800 */
[----:B--2---:R1:W2:Y:S04]  /*cd00*/  @P2 LDG.E.U16 R11, desc[UR6][R8.64] ;  /* 0x00000006080b2981 */ /* 0x0042a8000c1e1500 */
[----:B0-----:R-:W3:Y:S04]  /*cd10*/  LDL R3, [R1+0x7b4] ;  /* 0x0007b40001037983 */ /* 0x001ee80000100800 */
[----:B------:R-:W4:Y:S01]  /*cd20*/  LDL R9, [R1+0x7c0] ;  /* 0x0007c00001097983 */ /* 0x000f220000100800 */
[----:B-1----:R-:W-:-:S05]  /*cd30*/  @P3 IMAD.MOV.U32 R8, RZ, RZ, R12 ;  /* 0x000000ffff083224 */ /* 0x002fca00078e000c */
[----:B----4-:R-:W4:Y:S04]  /*cd40*/  @P3 LDG.E.U16 R0, desc[UR6][R8.64] ;  /* 0x0000000608003981 */ /* 0x010f28000c1e1500 */
[----:B--2---:R0:W-:Y:S04]  /*cd50*/  STL [R1+0x68], R11 ;  /* 0x0000680b01007387 */ /* 0x0041e80000100800 */
[----:B------:R-:W2:Y:S04]  /*cd60*/  LDL R12, [R1+0x7a0] ;  /* 0x0007a000010c7983 */ /* 0x000ea80000100800 */
[----:B------:R-:W3:Y:S04]  /*cd70*/  LDL R8, [R1+0x7b8] ;  /* 0x0007b80001087983 */ /* 0x000ee80000100800 */
[----:B------:R-:W3:Y:S04]  /*cd80*/  LDL R9, [R1+0x7bc] ;  /* 0x0007bc0001097983 */ /* 0x000ee80000100800 */
[----:B0-----:R-:W2:Y:S01]  /*cd90*/  LDL R11, [R1+0x7ac] ;  /* 0x0007ac00010b7983 */ /* 0x001ea20000100800 */
[----:B------:R-:W-:-:S02]  /*cda0*/  ISETP.GT.AND P0, PT, R16, 0x8, PT ;  /* 0x000000081000780c */ /* 0x000fc40003f04270 */
[----:B------:R-:W-:Y:S01]  /*cdb0*/  ISETP.GT.AND P1, PT, R16, 0x9, PT ;  /* 0x000000091000780c */ /* 0x000fe20003f24270 */
[----:B----4-:R0:W-:Y:S04]  /*cdc0*/  STL [R1+0x64], R0 ;  /* 0x0000640001007387 */ /* 0x0101e80000100800 */
[----:B0-----:R-:W4:Y:S06]  /*cdd0*/  LDL R0, [R1+0x7a4] ;  /* 0x0007a40001007983 */ /* 0x001f2c0000100800 */
[----:B---3--:R-:W-:-:S04]  /*cde0*/  @P0 LOP3.LUT R9, R9, R8, RZ, 0x3c, !PT ;  /* 0x0000000809090212 */ /* 0x008fc800078e3cff */
[C---:B------:R-:W-:Y:S02]  /*cdf0*/  @P0 LOP3.LUT R8, R9.reuse, R8, RZ, 0x3c, !PT ;  /* 0x0000000809080212 */ /* 0x040fe400078e3cff */
[----:B------:R-:W-:Y:S02]  /*ce00*/  PRMT R157, RZ, 0x7610, R157 ;  /* 0x00007610ff9d7816 */ /* 0x000fe4000000009d */
[C---:B------:R-:W-:Y:S02]  /*ce10*/  ISETP.GT.AND P2, PT, R16.reuse, 0xa, PT ;  /* 0x0000000a1000780c */ /* 0x040fe40003f44270 */
[----:B------:R-:W-:Y:S02]  /*ce20*/  @P0 LOP3.LUT R9, R9, R8, RZ, 0x3c, !PT ;  /* 0x0000000809090212 */ /* 0x000fe400078e3cff */
[----:B------:R-:W-:Y:S02]  /*ce30*/  PRMT R173, RZ, 0x7610, R173 ;  /* 0x00007610ffad7816 */ /* 0x000fe400000000ad */
[----:B------:R-:W-:Y:S01]  /*ce40*/  ISETP.GT.AND P3, PT, R16, 0xb, PT ;  /* 0x0000000b1000780c */ /* 0x000fe20003f64270 */
[----:B------:R0:W3:Y:S01]  /*ce50*/  @P0 LDG.E.U16 R157, desc[UR6][R8.64] ;  /* 0x00000006089d0981 */ /* 0x0000e2000c1e1500 */
[----:B------:R-:W-:Y:S01]  /*ce60*/  PRMT R189, RZ, 0x7610, R189 ;  /* 0x00007610ffbd7816 */ /* 0x000fe200000000bd */
[----:B0-----:R-:W-:-:S02]  /*ce70*/  @P1 IMAD.MOV.U32 R8, RZ, RZ, R3 ;  /* 0x000000ffff081224 */ /* 0x001fc400078e0003 */
[----:B------:R-:W-:Y:S01]  /*ce80*/  @P1 IMAD.MOV.U32 R9, RZ, RZ, R10 ;  /* 0x000000ffff091224 */ /* 0x000fe200078e000a */
[----:B------:R-:W-:Y:S01]  /*ce90*/  PRMT R202, RZ, 0x7610, R202 ;  /* 0x00007610ffca7816 */ /* 0x000fe200000000ca */
[----:B------:R-:W3:Y:S04]  /*cea0*/  LDL R10, [R1+0x790] ;  /* 0x00079000010a7983 */ /* 0x000ee80000100800 */
[----:B------:R2:W3:Y:S01]  /*ceb0*/  @P1 LDG.E.U16 R173, desc[UR6][R8.64] ;  /* 0x0000000608ad1981 */ /* 0x0004e2000c1e1500 */
[----:B------:R-:W-:-:S03]  /*cec0*/  ISETP.GT.AND P0, PT, R16, 0xc, PT ;  /* 0x0000000c1000780c */ /* 0x000fc60003f04270 */
[----:B------:R-:W3:Y:S01]  /*ced0*/  LDL R3, [R1+0x794] ;  /* 0x0007940001037983 */ /* 0x000ee20000100800 */
[----:B--2---:R-:W-:Y:S02]  /*cee0*/  @P2 IMAD.MOV.U32 R8, RZ, RZ, R11 ;  /* 0x000000ffff082224 */ /* 0x004fe400078e000b */
[----:B------:R-:W-:Y:S01]  /*cef0*/  @P2 IMAD.MOV.U32 R9, RZ, RZ, R13 ;  /* 0x000000ffff092224 */ /* 0x000fe200078e000d */
[----:B------:R-:W2:Y:S04]  /*cf00*/  LDL R11, [R1+0x78c] ;  /* 0x00078c00010b7983 */ /* 0x000ea80000100800 */
[----:B------:R0:W2:Y:S01]  /*cf10*/  @P2 LDG.E.U16 R189, desc[UR6][R8.64] ;  /* 0x0000000608bd2981 */ /* 0x0000a2000c1e1500 */
[----:B------:R-:W-:-:S03]  /*cf20*/  PRMT R239, RZ, 0x7610, R239 ;  /* 0x00007610ffef7816 */ /* 0x000fc600000000ef */
[----:B------:R-:W2:Y:S01]  /*cf30*/  LDL R13, [R1+0x788] ;  /* 0x00078800010d7983 */ /* 0x000ea20000100800 */
[----:B0-----:R-:W-:-:S03]  /*cf40*/  @P3 IMAD.MOV.U32 R9, RZ, RZ, R12 ;  /* 0x000000ffff093224 */ /* 0x001fc600078e000c */
[----:B------:R-:W2:Y:S01]  /*cf50*/  LDL R12, [R1+0x780] ;  /* 0x00078000010c7983 */ /* 0x000ea20000100800 */
[----:B----4-:R-:W-:-:S03]  /*cf60*/  @P3 IMAD.MOV.U32 R8, RZ, RZ, R0 ;  /* 0x000000ffff083224 */ /* 0x010fc600078e0000 */
[----:B------:R-:W4:Y:S04]  /*cf70*/  LDL R0, [R1+0x784] ;  /* 0x0007840001007983 */ /* 0x000f280000100800 */
[----:B------:R0:W4:Y:S04]  /*cf80*/  @P3 LDG.E.U16 R202, desc[UR6][R8.64] ;  /* 0x0000000608ca3981 */ /* 0x000128000c1e1500 */
[----:B------:R-:W0:Y:S04]  /*cf90*/  LDL R8, [R1+0x798] ;  /* 0x0007980001087983 */ /* 0x000e280000100800 */
[----:B------:R-:W0:Y:S01]  /*cfa0*/  LDL R9, [R1+0x79c] ;  /* 0x00079c0001097983 */ /* 0x000e220000100800 */
[----:B------:R-:W-:-:S02]  /*cfb0*/  ISETP.GT.AND P1, PT, R16, 0xd, PT ;  /* 0x0000000d1000780c */ /* 0x000fc40003f24270 */
[----:B------:R-:W-:Y:S02]  /*cfc0*/  ISETP.GT.AND P2, PT, R16, 0xe, PT ;  /* 0x0000000e1000780c */ /* 0x000fe40003f44270 */
[----:B0-----:R-:W-:-:S04]  /*cfd0*/  @P0 LOP3.LUT R9, R9, R8, RZ, 0x3c, !PT ;  /* 0x0000000809090212 */ /* 0x001fc800078e3cff */
[----:B------:R-:W-:-:S04]  /*cfe0*/  @P0 LOP3.LUT R8, R9, R8, RZ, 0x3c, !PT ;  /* 0x0000000809080212 */ /* 0x000fc800078e3cff */
[----:B------:R-:W-:-:S05]  /*cff0*/  @P0 LOP3.LUT R9, R9, R8, RZ, 0x3c, !PT ;  /* 0x0000000809090212 */ /* 0x000fca00078e3cff */
[----:B------:R3:W4:Y:S01]  /*d000*/  @P0 LDG.E.U16 R239, desc[UR6][R8.64] ;  /* 0x0000000608ef0981 */ /* 0x000722000c1e1500 */
[----:B------:R-:W-:Y:S02]  /*d010*/  PRMT R236, RZ, 0x7610, R236 ;  /* 0x00007610ffec7816 */ /* 0x000fe400000000ec */
[----:B------:R-:W-:Y:S01]  /*d020*/  ISETP.GT.AND P3, PT, R16, 0xf, PT ;  /* 0x0000000f1000780c */ /* 0x000fe20003f64270 */
[----:B---3--:R-:W-:Y:S02]  /*d030*/  @P1 IMAD.MOV.U32 R8, RZ, RZ, R3 ;  /* 0x000000ffff081224 */ /* 0x008fe400078e0003 */
[----:B------:R-:W-:Y:S01]  /*d040*/  @P1 IMAD.MOV.U32 R9, RZ, RZ, R10 ;  /* 0x000000ffff091224 */ /* 0x000fe200078e000a */
[----:B------:R-:W-:-:S04]  /*d050*/  PRMT R217, RZ, 0x7610, R217 ;  /* 0x00007610ffd97816 */ /* 0x000fc800000000d9 */
[----:B------:R2:W3:Y:S01]  /*d060*/  @P1 LDG.E.U16 R236, desc[UR6][R8.64] ;  /* 0x0000000608ec1981 */ /* 0x0004e2000c1e1500 */
[----:B------:R-:W-:Y:S01]  /*d070*/  PRMT R4, RZ, 0x7610, R4 ;  /* 0x00007610ff047816 */ /* 0x000fe20000000004 */
[----:B--2---:R-:W-:Y:S02]  /*d080*/  @P2 IMAD.MOV.U32 R8, RZ, RZ, R11 ;  /* 0x000000ffff082224 */ /* 0x004fe400078e000b */
[----:B------:R-:W-:-:S05]  /*d090*/  @P2 IMAD.MOV.U32 R9, RZ, RZ, R13 ;  /* 0x000000ffff092224 */ /* 0x000fca00078e000d */
[----:B------:R4:W2:Y:S02]  /*d0a0*/  @P2 LDG.E.U16 R217, desc[UR6][R8.64] ;  /* 0x0000000608d92981 */ /* 0x0008a4000c1e1500 */
[----:B----4-:R-:W-:Y:S02]  /*d0b0*/  @P3 IMAD.MOV.U32 R8, RZ, RZ, R0 ;  /* 0x000000ffff083224 */ /* 0x010fe400078e0000 */
[----:B------:R-:W-:-:S05]  /*d0c0*/  @P3 IMAD.MOV.U32 R9, RZ, RZ, R12 ;  /* 0x000000ffff093224 */ /* 0x000fca00078e000c */
[----:B------:R-:W4:Y:S04]  /*d0d0*/  @P3 LDG.E.U16 R4, desc[UR6][R8.64] ;  /* 0x0000000608043981 */ /* 0x000f28000c1e1500 */
[----:B------:R0:W-:Y:S04]  /*d0e0*/  STL [R1+0x60], R239 ;  /* 0x000060ef01007387 */ /* 0x0001e80000100800 */
[----:B0-----:R-:W2:Y:S04]  /*d0f0*/  LDL.LU R239, [R1+0x904] ;  /* 0x0009040001ef7983 */ /* 0x001ea80000300800 */
[----:B------:R-:W2:Y:S04]  /*d100*/  LDL R10, [R1+0x778] ;  /* 0x00077800010a7983 */ /* 0x000ea80000100800 */
[----:B------:R-:W2:Y:S01]  /*d110*/  LDL R3, [R1+0x77c] ;  /* 0x00077c0001037983 */ /* 0x000ea20000100800 */
[----:B------:R-:W-:-:S03]  /*d120*/  ISETP.GT.AND P0, PT, R16, 0x10, PT ;  /* 0x000000101000780c */ /* 0x000fc60003f04270 */
[----:B---3--:R0:W-:Y:S04]  /*d130*/  STL [R1+0x5c], R236 ;  /* 0x00005cec01007387 */ /* 0x0081e80000100800 */
[----:B0-----:R-:W3:Y:S04]  /*d140*/  LDL.LU R236, [R1+0x900] ;  /* 0x0009000001ec7983 */ /* 0x001ee80000300800 */
[----:B------:R-:W3:Y:S04]  /*d150*/  LDL R13, [R1+0x770] ;  /* 0x00077000010d7983 */ /* 0x000ee80000100800 */
[----:B------:R-:W3:Y:S04]  /*d160*/  LDL R11, [R1+0x774] ;  /* 0x00077400010b7983 */ /* 0x000ee80000100800 */
[----:B------:R-:W3:Y:S04]  /*d170*/  LDL R12, [R1+0x768] ;  /* 0x00076800010c7983 */ /* 0x000ee80000100800 */
[----:B------:R-:W3:Y:S04]  /*d180*/  LDL R0, [R1+0x76c] ;  /* 0x00076c0001007983 */ /* 0x000ee80000100800 */
[----:B----4-:R-:W-:Y:S01]  /*d190*/  STL [R1+0x8d8], R4 ;  /* 0x0008d80401007387 */ /* 0x010fe20000100800 */
[----:B--2---:R-:W-:-:S03]  /*d1a0*/  @P0 IMAD.MOV.U32 R9, RZ, RZ, R10 ;  /* 0x000000ffff090224 */ /* 0x004fc600078e000a */
[----:B------:R-:W2:Y:S01]  /*d1b0*/  LDL R10, [R1+0x760] ;  /* 0x00076000010a7983 */ /* 0x000ea20000100800 */
[----:B------:R-:W-:-:S03]  /*d1c0*/  @P0 IMAD.MOV.U32 R8, RZ, RZ, R3 ;  /* 0x000000ffff080224 */ /* 0x000fc600078e0003 */
[----:B------:R-:W4:Y:S01]  /*d1d0*/  LDL R3, [R1+0x764] ;  /* 0x0007640001037983 */ /* 0x000f220000100800 */
[C---:B------:R-:W-:Y:S02]  /*d1e0*/  ISETP.GT.AND P1, PT, R16.reuse, 0x11, PT ;  /* 0x000000111000780c */ /* 0x040fe40003f24270 */
[----:B------:R-:W-:Y:S02]  /*d1f0*/  PRMT R156, RZ, 0x7610, R156 ;  /* 0x00007610ff9c7816 */ /* 0x000fe4000000009c */
[C---:B------:R-:W-:Y:S02]  /*d200*/  ISETP.GT.AND P2, PT, R16.reuse, 0x12, PT ;  /* 0x000000121000780c */ /* 0x040fe40003f44270 */
[----:B------:R-:W-:Y:S02]  /*d210*/  PRMT R172, RZ, 0x7610, R172 ;  /* 0x00007610ffac7816 */ /* 0x000fe400000000ac */
[----:B------:R-:W-:Y:S01]  /*d220*/  ISETP.GT.AND P3, PT, R16, 0x13, PT ;  /* 0x000000131000780c */ /* 0x000fe20003f64270 */
[----:B------:R3:W4:Y:S01]  /*d230*/  @P0 LDG.E.U16 R156, desc[UR6][R8.64] ;  /* 0x00000006089c0981 */ /* 0x000722000c1e1500 */
[----:B------:R-:W-:-:S03]  /*d240*/  PRMT R188, RZ, 0x7610, R188 ;  /* 0x00007610ffbc7816 */ /* 0x000fc600000000bc */
[----:B---3--:R-:W-:Y:S02]  /*d250*/  @P1 IMAD.MOV.U32 R8, RZ, RZ, R11 ;  /* 0x000000ffff081224 */ /* 0x008fe400078e000b */
[----:B------:R-:W-:-:S05]  /*d260*/  @P1 IMAD.MOV.U32 R9, RZ, RZ, R13 ;  /* 0x000000ffff091224 */ /* 0x000fca00078e000d */
[----:B------:R0:W3:Y:S01]  /*d270*/  @P1 LDG.E.U16 R172, desc[UR6][R8.64] ;  /* 0x0000000608ac1981 */ /* 0x0000e2000c1e1500 */
[----:B------:R-:W-:-:S03]  /*d280*/  PRMT R201, RZ, 0x7610, R201 ;  /* 0x00007610ffc97816 */ /* 0x000fc600000000c9 */
[----:B------:R1:W-:Y:S04]  /*d290*/  STL [R1+0x58], R217 ;  /* 0x000058d901007387 */ /* 0x0003e80000100800 */
[----:B------:R-:W3:Y:S01]  /*d2a0*/  LDL R13, [R1+0x750] ;  /* 0x00075000010d7983 */ /* 0x000ee20000100800 */
[----:B0-----:R-:W-:Y:S02]  /*d2b0*/  @P2 IMAD.MOV.U32 R8, RZ, RZ, R0 ;  /* 0x000000ffff082224 */ /* 0x001fe400078e0000 */
[----:B------:R-:W-:Y:S01]  /*d2c0*/  @P2 IMAD.MOV.U32 R9, RZ, RZ, R12 ;  /* 0x000000ffff092224 */ /* 0x000fe200078e000c */
[----:B------:R-:W3:Y:S04]  /*d2d0*/  LDL R11, [R1+0x754] ;  /* 0x00075400010b7983 */ /* 0x000ee80000100800 */
[----:B------:R2:W3:Y:S04]  /*d2e0*/  @P2 LDG.E.U16 R188, desc[UR6][R8.64] ;  /* 0x0000000608bc2981 */ /* 0x0004e8000c1e1500 */
[----:B-1----:R-:W3:Y:S04]  /*d2f0*/  LDL R217, [R1+0x75c] ;  /* 0x00075c0001d97983 */ /* 0x002ee80000100800 */
[----:B------:R-:W3:Y:S04]  /*d300*/  LDL R12, [R1+0x748] ;  /* 0x00074800010c7983 */ /* 0x000ee80000100800 */
[----:B------:R-:W3:Y:S01]  /*d310*/  LDL R0, [R1+0x74c] ;  /* 0x00074c0001007983 */ /* 0x000ee20000100800 */
[----:B--2---:R-:W-:-:S03]  /*d320*/  @P3 IMAD.MOV.U32 R9, RZ, RZ, R10 ;  /* 0x000000ffff093224 */ /* 0x004fc600078e000a */
[----:B------:R-:W2:Y:S01]  /*d330*/  LDL R10, [R1+0x740] ;  /* 0x00074000010a7983 */ /* 0x000ea20000100800 */
[----:B----4-:R-:W-:-:S03]  /*d340*/  @P3 IMAD.MOV.U32 R8, RZ, RZ, R3 ;  /* 0x000000ffff083224 */ /* 0x010fc600078e0003 */
[----:B------:R-:W4:Y:S04]  /*d350*/  LDL R3, [R1+0x744] ;  /* 0x0007440001037983 */ /* 0x000f280000100800 */
[----:B------:R3:W2:Y:S04]  /*d360*/  @P3 LDG.E.U16 R201, desc[UR6][R8.64] ;  /* 0x0000000608c93981 */ /* 0x0006a8000c1e1500 */
[----:B------:R-:W4:Y:S01]  /*d370*/  LDL R9, [R1+0x758] ;  /* 0x0007580001097983 */ /* 0x000f220000100800 */
[C---:B------:R-:W-:Y:S02]  /*d380*/  ISETP.GT.AND P0, PT, R16.reuse, 0x14, PT ;  /* 0x000000141000780c */ /* 0x040fe40003f04270 */
[----:B------:R-:W-:-:S02]  /*d390*/  ISETP.GT.AND P1, PT, R16, 0x15, PT ;  /* 0x000000151000780c */ /* 0x000fc40003f24270 */
[----:B------:R-:W-:Y:S02]  /*d3a0*/  PRMT R155, RZ, 0x7610, R155 ;  /* 0x00007610ff9b7816 */ /* 0x000fe4000000009b */
[C---:B------:R-:W-:Y:S02]  /*d3b0*/  ISETP.GT.AND P2, PT, R16.reuse, 0x16, PT ;  /* 0x000000161000780c */ /* 0x040fe40003f44270 */
[----:B------:R-:W-:Y:S02]  /*d3c0*/  PRMT R153, RZ, 0x7610, R153 ;  /* 0x00007610ff997816 */ /* 0x000fe40000000099 */
[----:B------:R-:W-:Y:S02]  /*d3d0*/  ISETP.GT.AND P3, PT, R16, 0x17, PT ;  /* 0x000000171000780c */ /* 0x000fe40003f64270 */
[----:B------:R-:W-:Y:S02]  /*d3e0*/  PRMT R152, RZ, 0x7610, R152 ;  /* 0x00007610ff987816 */ /* 0x000fe40000000098 */
[----:B------:R-:W-:Y:S01]  /*d3f0*/  PRMT R234, RZ, 0x7610, R234 ;  /* 0x00007610ffea7816 */ /* 0x000fe200000000ea */
[----:B---3--:R-:W-:-:S05]  /*d400*/  @P0 IMAD.MOV.U32 R8, RZ, RZ, R217 ;  /* 0x000000ffff080224 */ /* 0x008fca00078e00d9 */
[----:B----4-:R0:W3:Y:S02]  /*d410*/  @P0 LDG.E.U16 R155, desc[UR6][R8.64] ;  /* 0x00000006089b0981 */ /* 0x0100e4000c1e1500 */
[----:B0-----:R-:W-:Y:S02]  /*d420*/  @P1 IMAD.MOV.U32 R8, RZ, RZ, R11 ;  /* 0x000000ffff081224 */ /* 0x001fe400078e000b */
[----:B------:R-:W-:Y:S01]  /*d430*/  @P1 IMAD.MOV.U32 R9, RZ, RZ, R13 ;  /* 0x000000ffff091224 */ /* 0x000fe200078e000d */
[----:B------:R-:W4:Y:S04]  /*d440*/  LDL R11, [R1+0x73c] ;  /* 0x00073c00010b7983 */ /* 0x000f280000100800 */
[----:B------:R0:W3:Y:S04]  /*d450*/  @P1 LDG.E.U16 R153, desc[UR6][R8.64] ;  /* 0x0000000608991981 */ /* 0x0000e8000c1e1500 */
[----:B------:R-:W3:Y:S01]  /*d460*/  LDL R13, [R1+0x738] ;  /* 0x00073800010d7983 */ /* 0x000ee20000100800 */
[----:B0-----:R-:W-:-:S02]  /*d470*/  @P2 IMAD.MOV.U32 R8, RZ, RZ, R0 ;  /* 0x000000ffff082224 */ /* 0x001fc400078e0000 */
[----:B------:R-:W-:Y:S01]  /*d480*/  @P2 IMAD.MOV.U32 R9, RZ, RZ, R12 ;  /* 0x000000ffff092224 */ /* 0x000fe200078e000c */
[----:B------:R-:W-:Y:S01]  /*d490*/  ISETP.GT.AND P0, PT, R16, 0x18, PT ;  /* 0x000000181000780c */ /* 0x000fe20003f04270 */
[----:B------:R-:W3:Y:S04]  /*d4a0*/  LDL R12, [R1+0x730] ;  /* 0x00073000010c7983 */ /* 0x000ee80000100800 */
[----:B------:R0:W3:Y:S04]  /*d4b0*/  @P2 LDG.E.U16 R152, desc[UR6][R8.64] ;  /* 0x0000000608982981 */ /* 0x0000e8000c1e1500 */
[----:B------:R-:W3:Y:S01]  /*d4c0*/  LDL R0, [R1+0x734] ;  /* 0x0007340001007983 */ /* 0x000ee20000100800 */
[----:B0-----:R-:W-:-:S02]  /*d4d0*/  @P3 IMAD.MOV.U32 R8, RZ, RZ, R3 ;  /* 0x000000ffff083224 */ /* 0x001fc400078e0003 */
[----:B--2---:R-:W-:Y:S01]  /*d4e0*/  @P3 IMAD.MOV.U32 R9, RZ, RZ, R10 ;  /* 0x000000ffff093224 */ /* 0x004fe200078e000a */
[----:B------:R-:W2:Y:S04]  /*d4f0*/  LDL R3, [R1+0x72c] ;  /* 0x00072c0001037983 */ /* 0x000ea80000100800 */
[----:B------:R4:W2:Y:S04]  /*d500*/  @P3 LDG.E.U16 R234, desc[UR6][R8.64] ;  /* 0x0000000608ea3981 */ /* 0x0008a8000c1e1500 */
[----:B------:R-:W2:Y:S01]  /*d510*/  LDL R10, [R1+0x728] ;  /* 0x00072800010a7983 */ /* 0x000ea20000100800 */
[----:B----4-:R-:W-:-:S02]  /*d520*/  @P0 IMAD.MOV.U32 R8, RZ, RZ, R11 ;  /* 0x000000ffff080224 */ /* 0x010fc400078e000b */
[----:B---3--:R-:W-:Y:S01]  /*d530*/  @P0 IMAD.MOV.U32 R9, RZ, RZ, R13 ;  /* 0x000000ffff090224 */ /* 0x008fe200078e000d */
[----:B--2---:R-:W-:Y:S04]  /*d540*/  STL [R1+0x8dc], R234 ;  /* 0x0008dcea01007387 */ /* 0x004fe80000100800 */
[----:B------:R-:W2:Y:S04]  /*d550*/  LDL R13, [R1+0x720] ;  /* 0x00072000010d7983 */ /* 0x000ea80000100800 */
[----:B------:R-:W3:Y:S01]  /*d560*/  LDL R11, [R1+0x724] ;  /* 0x00072400010b7983 */ /* 0x000ee20000100800 */
[----:B------:R-:W-:-:S03]  /*d570*/  ISETP.GT.AND P1, PT, R16, 0x19, PT ;  /* 0x000000191000780c */ /* 0x000fc60003f24270 */
[----:B------:R0:W-:Y:S01]  /*d580*/  STL [R1+0x50], R153 ;  /* 0x0000509901007387 */ /* 0x0001e20000100800 */
[----:B------:R-:W-:Y:S02]  /*d590*/  PRMT R159, RZ, 0x7610, R159 ;  /* 0x00007610ff9f7816 */ /* 0x000fe4000000009f */
[C---:B------:R-:W-:Y:S02]  /*d5a0*/  ISETP.GT.AND P2, PT, R16.reuse, 0x1a, PT ;  /* 0x0000001a1000780c */ /* 0x040fe40003f44270 */
[----:B------:R-:W-:Y:S02]  /*d5b0*/  PRMT R175, RZ, 0x7610, R175 ;  /* 0x00007610ffaf7816 */ /* 0x000fe400000000af */
[----:B------:R-:W-:Y:S01]  /*d5c0*/  ISETP.GT.AND P3, PT, R16, 0x1b, PT ;  /* 0x0000001b1000780c */ /* 0x000fe20003f64270 */
[----:B------:R1:W4:Y:S04]  /*d5d0*/  @P0 LDG.E.U16 R159, desc[UR6][R8.64] ;  /* 0x00000006089f0981 */ /* 0x000328000c1e1500 */
[----:B0-----:R-:W4:Y:S04]  /*d5e0*/  LDL R153, [R1+0x718] ;  /* 0x0007180001997983 */ /* 0x001f280000100800 */
[----:B------:R0:W-:Y:S04]  /*d5f0*/  STL [R1+0x4c], R152 ;  /* 0x00004c9801007387 */ /* 0x0001e80000100800 */
[----:B------:R-:W-:Y:S01]  /*d600*/  STL [R1+0x54], R155 ;  /* 0x0000549b01007387 */ /* 0x000fe20000100800 */
[----:B-1----:R-:W-:-:S02]  /*d610*/  @P1 IMAD.MOV.U32 R8, RZ, RZ, R0 ;  /* 0x000000ffff081224 */ /* 0x002fc400078e0000 */
[----:B------:R-:W-:Y:S01]  /*d620*/  @P1 IMAD.MOV.U32 R9, RZ, RZ, R12 ;  /* 0x000000ffff091224 */ /* 0x000fe200078e000c */
[----:B------:R-:W4:Y:S04]  /*d630*/  LDL R0, [R1+0x714] ;  /* 0x0007140001007983 */ /* 0x000f280000100800 */
[----:B0-----:R-:W4:Y:S04]  /*d640*/  LDL R152, [R1+0x71c] ;  /* 0x00071c0001987983 */ /* 0x001f280000100800 */
[----:B------:R-:W4:Y:S01]  /*d650*/  LDL R12, [R1+0x710] ;  /* 0x00071000010c7983 */ /* 0x000f220000100800 */
[----:B------:R-:W-:-:S03]  /*d660*/  PRMT R191, RZ, 0x7610, R191 ;  /* 0x00007610ffbf7816 */ /* 0x000fc600000000bf */
[----:B------:R0:W4:Y:S02]  /*d670*/  @P1 LDG.E.U16 R175, desc[UR6][R8.64] ;  /* 0x0000000608af1981 */ /* 0x000124000c1e1500 */
[----:B0-----:R-:W-:Y:S02]  /*d680*/  @P2 IMAD.MOV.U32 R8, RZ, RZ, R3 ;  /* 0x000000ffff082224 */ /* 0x001fe400078e0003 */
[----:B------:R-:W-:Y:S01]  /*d690*/  @P2 IMAD.MOV.U32 R9, RZ, RZ, R10 ;  /* 0x000000ffff092224 */ /* 0x000fe200078e000a */
[----:B------:R-:W4:Y:S04]  /*d6a0*/  LDL R3, [R1+0x70c] ;  /* 0x00070c0001037983 */ /* 0x000f280000100800 */
[----:B------:R-:W4:Y:S04]  /*d6b0*/  LDL R10, [R1+0x708] ;  /* 0x00070800010a7983 */ /* 0x000f280000100800 */
[----:B------:R2:W4:Y:S02]  /*d6c0*/  @P2 LDG.E.U16 R191, desc[UR6][R8.64] ;  /* 0x0000000608bf2981 */ /* 0x000524000c1e1500 */
[----:B--2---:R-:W-:-:S02]  /*d6d0*/  @P3 IMAD.MOV.U32 R9, RZ, RZ, R13 ;  /* 0x000000ffff093224 */ /* 0x004fc400078e000d */
[----:B------:R-:W2:Y:S01]  /*d6e0*/  LDL R13, [R1+0x700] ;  /* 0x00070000010d7983 */ /* 0x000ea20000100800 */
[----:B---3--:R-:W-:-:S03]  /*d6f0*/  @P3 IMAD.MOV.U32 R8, RZ, RZ, R11 ;  /* 0x000000ffff083224 */ /* 0x008fc600078e000b */
[----:B------:R-:W3:Y:S01]  /*d700*/  LDL R11, [R1+0x704] ;  /* 0x00070400010b7983 */ /* 0x000ee20000100800 */
[C---:B------:R-:W-:Y:S02]  /*d710*/  ISETP.GT.AND P0, PT, R16.reuse, 0x1c, PT ;  /* 0x0000001c1000780c */ /* 0x040fe40003f04270 */
[----:B------:R-:W-:Y:S02]  /*d720*/  PRMT R200, RZ, 0x7610, R200 ;  /* 0x00007610ffc87816 */ /* 0x000fe400000000c8 */
[C---:B------:R-:W-:Y:S02]  /*d730*/  ISETP.GT.AND P1, PT, R16.reuse, 0x1d, PT ;  /* 0x0000001d1000780c */ /* 0x040fe40003f24270 */
[----:B------:R-:W-:Y:S02]  /*d740*/  PRMT R23, RZ, 0x7610, R23 ;  /* 0x00007610ff177816 */ /* 0x000fe40000000017 */
[----:B------:R-:W-:Y:S01]  /*d750*/  ISETP.GT.AND P2, PT, R16, 0x1e, PT ;  /* 0x0000001e1000780c */ /* 0x000fe20003f44270 */
[----:B------:R4:W3:Y:S01]  /*d760*/  @P3 LDG.E.U16 R200, desc[UR6][R8.64] ;  /* 0x0000000608c83981 */ /* 0x0008e2000c1e1500 */
[----:B------:R-:W-:-:S02]  /*d770*/  PRMT R22, RZ, 0x7610, R22 ;  /* 0x00007610ff167816 */ /* 0x000fc40000000016 */
[----:B------:R-:W-:Y:S01]  /*d780*/  ISETP.GT.AND P3, PT, R16, 0x1f, PT ;  /* 0x0000001f1000780c */ /* 0x000fe20003f64270 */
[----:B----4-:R-:W-:Y:S02]  /*d790*/  @P0 IMAD.MOV.U32 R9, RZ, RZ, R153 ;  /* 0x000000ffff090224 */ /* 0x010fe400078e0099 */
[----:B------:R-:W-:-:S05]  /*d7a0*/  @P0 IMAD.MOV.U32 R8, RZ, RZ, R152 ;  /* 0x000000ffff080224 */ /* 0x000fca00078e0098 */
[----:B------:R0:W4:Y:S01]  /*d7b0*/  @P0 LDG.E.U16 R23, desc[UR6][R8.64] ;  /* 0x0000000608170981 */ /* 0x000122000c1e1500 */
[----:B------:R-:W-:Y:S01]  /*d7c0*/  PRMT R21, RZ, 0x7610, R21 ;  /* 0x00007610ff157816 */ /* 0x000fe20000000015 */
[----:B0-----:R-:W-:Y:S02]  /*d7d0*/  @P1 IMAD.MOV.U32 R8, RZ, RZ, R0 ;  /* 0x000000ffff081224 */ /* 0x001fe400078e0000 */
[----:B------:R-:W-:Y:S01]  /*d7e0*/  @P1 IMAD.MOV.U32 R9, RZ, RZ, R12 ;  /* 0x000000ffff091224 */ /* 0x000fe200078e000c */
[----:B------:R-:W-:Y:S01]  /*d7f0*/  PRMT R231, RZ, 0x7610, R231 ;  /* 0x00007610ffe77816 */ /* 0x000fe200000000e7 */
[----:B------:R-:W4:Y:S04]  /*d800*/  LDL R12, [R1+0x6f8] ;  /* 0x0006f800010c7983 */ /* 0x000f280000100800 */
[----:B------:R0:W4:Y:S04]  /*d810*/  @P1 LDG.E.U16 R22, desc[UR6][R8.64] ;  /* 0x0000000608161981 */ /* 0x000128000c1e1500 */
[----:B------:R-:W4:Y:S01]  /*d820*/  LDL R0, [R1+0x6fc] ;  /* 0x0006fc0001007983 */ /* 0x000f220000100800 */
[----:B0-----:R-:W-:-:S02]  /*d830*/  @P2 IMAD.MOV.U32 R8, RZ, RZ, R3 ;  /* 0x000000ffff082224 */ /* 0x001fc400078e0003 */
[----:B------:R-:W-:Y:S01]  /*d840*/  @P2 IMAD.MOV.U32 R9, RZ, RZ, R10 ;  /* 0x000000ffff092224 */ /* 0x000fe200078e000a */
[----:B------:R-:W-:Y:S01]  /*d850*/  ISETP.GT.AND P0, PT, R16, 0x20, PT ;  /* 0x000000201000780c */ /* 0x000fe20003f04270 */
[----:B------:R-:W4:Y:S04]  /*d860*/  LDL R10, [R1+0x6f0] ;  /* 0x0006f000010a7983 */ /* 0x000f280000100800 */
[----:B------:R2:W4:Y:S04]  /*d870*/  @P2 LDG.E.U16 R21, desc[UR6][R8.64] ;  /* 0x0000000608152981 */ /* 0x000528000c1e1500 */
[----:B------:R-:W4:Y:S01]  /*d880*/  LDL R3, [R1+0x6f4] ;  /* 0x0006f40001037983 */ /* 0x000f220000100800 */
[----:B--2---:R-:W-:-:S03]  /*d890*/  @P3 IMAD.MOV.U32 R9, RZ, RZ, R13 ;  /* 0x000000ffff093224 */ /* 0x004fc600078e000d */
[----:B------:R-:W2:Y:S01]  /*d8a0*/  LDL R13, [R1+0x6e8] ;  /* 0x0006e800010d7983 */ /* 0x000ea20000100800 */
[----:B---3--:R-:W-:-:S03]  /*d8b0*/  @P3 IMAD.MOV.U32 R8, RZ, RZ, R11 ;  /* 0x000000ffff083224 */ /* 0x008fc600078e000b */
[----:B------:R-:W3:Y:S04]  /*d8c0*/  LDL R11, [R1+0x6ec] ;  /* 0x0006ec00010b7983 */ /* 0x000ee80000100800 */
[----:B------:R4:W2:Y:S02]  /*d8d0*/  @P3 LDG.E.U16 R231, desc[UR6][R8.64] ;  /* 0x0000000608e73981 */ /* 0x0008a4000c1e1500 */
[----:B----4-:R-:W-:Y:S02]  /*d8e0*/  @P0 IMAD.MOV.U32 R9, RZ, RZ, R12 ;  /* 0x000000ffff090224 */ /* 0x010fe400078e000c */
[----:B------:R-:W-:Y:S01]  /*d8f0*/  @P0 IMAD.MOV.U32 R8, RZ, RZ, R0 ;  /* 0x000000ffff080224 */ /* 0x000fe200078e0000 */
[----:B--2---:R-:W-:Y:S04]  /*d900*/  STL [R1+0x8e0], R231 ;  /* 0x0008e0e701007387 */ /* 0x004fe80000100800 */
[----:B------:R-:W2:Y:S04]  /*d910*/  LDL R12, [R1+0x6e0] ;  /* 0x0006e000010c7983 */ /* 0x000ea80000100800 */
[----:B------:R-:W4:Y:S01]  /*d920*/  LDL R0, [R1+0x6e4] ;  /* 0x0006e40001007983 */ /* 0x000f220000100800 */
        /* <DEDUP_REMOVED lines=17> */
[----:B---3--:R-:W-:Y:S02]  /*da40*/  @P2 IMAD.MOV.U32 R8, RZ, RZ, R11 ;  /* 0x000000ffff082224 */ /* 0x008fe400078e000b */
[----:B------:R-:W-:Y:S01]  /*da50*/  @P2 IMAD.MOV.U32 R9, RZ, RZ, R13 ;  /* 0x000000ffff092224 */ /* 0x000fe200078e000d */
[----:B------:R-:W3:Y:S04]  /*da60*/  LDL R11, [R1+0x6cc] ;  /* 0x0006cc00010b7983 */ /* 0x000ee80000100800 */
[----:B------:R-:W3:Y:S04]  /*da70*/  LDL R13, [R1+0x6c8] ;  /* 0x0006c800010d7983 */ /* 0x000ee80000100800 */
[----:B------:R2:W3:Y:S02]  /*da80*/  @P2 LDG.E.U16 R190, desc[UR6][R8.64] ;  /* 0x0000000608be2981 */ /* 0x0004e4000c1e1500 */
[----:B--2---:R-:W-:-:S02]  /*da90*/  @P3 IMAD.MOV.U32 R9, RZ, RZ, R12 ;  /* 0x000000ffff093224 */ /* 0x004fc400078e000c */
[----:B------:R-:W2:Y:S01]  /*daa0*/  LDL R12, [R1+0x6c0] ;  /* 0x0006c000010c7983 */ /* 0x000ea20000100800 */
[----:B----4-:R-:W-:-:S03]  /*dab0*/  @P3 IMAD.MOV.U32 R8, RZ, RZ, R0 ;  /* 0x000000ffff083224 */ /* 0x010fc600078e0000 */
[----:B------:R-:W4:Y:S01]  /*dac0*/  LDL R0, [R1+0x6c4] ;  /* 0x0006c40001007983 */ /* 0x000f220000100800 */
[C---:B------:R-:W-:Y:S02]  /*dad0*/  ISETP.GT.AND P0, PT, R16.reuse, 0x24, PT ;  /* 0x000000241000780c */ /* 0x040fe40003f04270 */
[----:B------:R-:W-:Y:S02]  /*dae0*/  PRMT R199, RZ, 0x7610, R199 ;  /* 0x00007610ffc77816 */ /* 0x000fe400000000c7 */
[C---:B------:R-:W-:Y:S02]  /*daf0*/  ISETP.GT.AND P1, PT, R16.reuse, 0x25, PT ;  /* 0x000000251000780c */ /* 0x040fe40003f24270 */
[----:B------:R-:W-:Y:S02]  /*db00*/  PRMT R20, RZ, 0x7610, R20 ;  /* 0x00007610ff147816 */ /* 0x000fe40000000014 */
[----:B------:R-:W-:Y:S01]  /*db10*/  ISETP.GT.AND P2, PT, R16, 0x26, PT ;  /* 0x000000261000780c */ /* 0x000fe20003f44270 */
[----:B------:R0:W4:Y:S01]  /*db20*/  @P3 LDG.E.U16 R199, desc[UR6][R8.64] ;  /* 0x0000000608c73981 */ /* 0x000122000c1e1500 */
[----:B------:R-:W-:-:S02]  /*db30*/  PRMT R19, RZ, 0x7610, R19 ;  /* 0x00007610ff137816 */ /* 0x000fc40000000013 */
[----:B------:R-:W-:Y:S01]  /*db40*/  ISETP.GT.AND P3, PT, R16, 0x27, PT ;  /* 0x000000271000780c */ /* 0x000fe20003f64270 */
[----:B0-----:R-:W-:Y:S02]  /*db50*/  @P0 IMAD.MOV.U32 R9, RZ, RZ, R22 ;  /* 0x000000ffff090224 */ /* 0x001fe400078e0016 */
        /* <DEDUP_REMOVED lines=9> */
[----:B---3--:R-:W-:-:S02]  /*dbf0*/  @P2 IMAD.MOV.U32 R8, RZ, RZ, R11 ;  /* 0x000000ffff082224 */ /* 0x008fc400078e000b */
[----:B------:R-:W-:Y:S01]  /*dc00*/  @P2 IMAD.MOV.U32 R9, RZ, RZ, R13 ;  /* 0x000000ffff092224 */ /* 0x000fe200078e000d */
[----:B------:R-:W3:Y:S04]  /*dc10*/  LDL R11, [R1+0x6b4] ;  /* 0x0006b400010b7983 */ /* 0x000ee80000100800 */
[----:B------:R2:W3:Y:S04]  /*dc20*/  @P2 LDG.E.U16 R18, desc[UR6][R8.64] ;  /* 0x0000000608122981 */ /* 0x0004e8000c1e1500 */
[----:B------:R-:W3:Y:S01]  /*dc30*/  LDL R13, [R1+0x6b0] ;  /* 0x0006b000010d7983 */ /* 0x000ee20000100800 */
[----:B--2---:R-:W-:Y:S01]  /*dc40*/  @P3 IMAD.MOV.U32 R9, RZ, RZ, R12 ;  /* 0x000000ffff093224 */ /* 0x004fe200078e000c */
[----:B------:R-:W-:-:S02]  /*dc50*/  ISETP.GT.AND P0, PT, R16, 0x28, PT ;  /* 0x000000281000780c */ /* 0x000fc40003f04270 */
[----:B------:R-:W2:Y:S01]  /*dc60*/  LDL R12, [R1+0x6a8] ;  /* 0x0006a800010c7983 */ /* 0x000ea20000100800 */
[----:B----4-:R-:W-:-:S03]  /*dc70*/  @P3 IMAD.MOV.U32 R8, RZ, RZ, R0 ;  /* 0x000000ffff083224 */ /* 0x010fc600078e0000 */
[----:B------:R-:W4:Y:S04]  /*dc80*/  LDL R0, [R1+0x6ac] ;  /* 0x0006ac0001007983 */ /* 0x000f280000100800 */
[----:B------:R0:W3:Y:S03]  /*dc90*/  @P3 LDG.E.U16 R229, desc[UR6][R8.64] ;  /* 0x0000000608e53981 */ /* 0x0000e6000c1e1500 */
[----:B0-----:R-:W-:Y:S02]  /*dca0*/  @P0 IMAD.MOV.U32 R9, RZ, RZ, R10 ;  /* 0x000000ffff090224 */ /* 0x001fe400078e000a */
[----:B------:R-:W-:Y:S01]  /*dcb0*/  @P0 IMAD.MOV.U32 R8, RZ, RZ, R3 ;  /* 0x000000ffff080224 */ /* 0x000fe200078e0003 */
[----:B---3--:R-:W-:Y:S04]  /*dcc0*/  STL [R1+0x8e4], R229 ;  /* 0x0008e4e501007387 */ /* 0x008fe80000100800 */
[----:B------:R0:W-:Y:S04]  /*dcd0*/  STL [R1+0x38], R19 ;  /* 0x0000381301007387 */ /* 0x0001e80000100800 */
[----:B0-----:R-:W3:Y:S04]  /*dce0*/  LDL R19, [R1+0x6a0] ;  /* 0x0006a00001137983 */ /* 0x001ee80000100800 */
[----:B------:R0:W-:Y:S04]  /*dcf0*/  STL [R1+0x34], R18 ;  /* 0x0000341201007387 */ /* 0x0001e80000100800 */
[----:B------:R-:W3:Y:S04]  /*dd00*/  LDL R10, [R1+0x698] ;  /* 0x00069800010a7983 */ /* 0x000ee80000100800 */
[----:B------:R-:W3:Y:S04]  /*dd10*/  LDL R3, [R1+0x69c] ;  /* 0x00069c0001037983 */ /* 0x000ee80000100800 */
[----:B0-----:R-:W3:Y:S01]  /*dd20*/  LDL R18, [R1+0x6a4] ;  /* 0x0006a40001127983 */ /* 0x001ee20000100800 */
[----:B------:R-:W-:-:S02]  /*dd30*/  ISETP.GT.AND P1, PT, R16, 0x29, PT ;  /* 0x000000291000780c */ /* 0x000fc40003f24270 */
[----:B------:R-:W-:Y:S01]  /*dd40*/  PRMT R161, RZ, 0x7610, R161 ;  /* 0x00007610ffa17816 */ /* 0x000fe200000000a1 */
[----:B------:R-:W-:Y:S01]  /*dd50*/  STL [R1+0x3c], R20 ;  /* 0x00003c1401007387 */ /* 0x000fe20000100800 */
[----:B------:R-:W-:-:S04]  /*dd60*/  ISETP.GT.AND P2, PT, R16, 0x2a, PT ;  /* 0x0000002a1000780c */ /* 0x000fc80003f44270 */
[----:B------:R0:W3:Y:S01]  /*dd70*/  @P0 LDG.E.U16 R161, desc[UR6][R8.64] ;  /* 0x0000000608a10981 */ /* 0x0000e2000c1e1500 */
[----:B------:R-:W-:Y:S02]  /*dd80*/  PRMT R177, RZ, 0x7610, R177 ;  /* 0x00007610ffb17816 */ /* 0x000fe400000000b1 */
[----:B------:R-:W-:Y:S02]  /*dd90*/  ISETP.GT.AND P3, PT, R16, 0x2b, PT ;  /* 0x0000002b1000780c */ /* 0x000fe40003f64270 */
[----:B0-----:R-:W-:Y:S02]  /*dda0*/  @P1 IMAD.MOV.U32 R8, RZ, RZ, R11 ;  /* 0x000000ffff081224 */ /* 0x001fe400078e000b */
[----:B------:R-:W-:Y:S01]  /*ddb0*/  @P1 IMAD.MOV.U32 R9, RZ, RZ, R13 ;  /* 0x000000ffff091224 */ /* 0x000fe200078e000d */
[----:B------:R-:W3:Y:S04]  /*ddc0*/  LDL R11, [R1+0x694] ;  /* 0x00069400010b7983 */ /* 0x000ee80000100800 */
[----:B------:R-:W3:Y:S01]  /*ddd0*/  LDL R13, [R1+0x690] ;  /* 0x00069000010d7983 */ /* 0x000ee20000100800 */
[----:B------:R-:W-:-:S02]  /*dde0*/  PRMT R211, RZ, 0x7610, R211 ;  /* 0x00007610ffd37816 */ /* 0x000fc400000000d3 */
[----:B------:R-:W-:Y:S01]  /*ddf0*/  ISETP.GT.AND P0, PT, R16, 0x2c, PT ;  /* 0x0000002c1000780c */ /* 0x000fe20003f04270 */
[----:B------:R4:W3:Y:S01]  /*de00*/  @P1 LDG.E.U16 R177, desc[UR6][R8.64] ;  /* 0x0000000608b11981 */ /* 0x0008e2000c1e1500 */
[----:B------:R-:W-:Y:S01]  /*de10*/  PRMT R198, RZ, 0x7610, R198 ;  /* 0x00007610ffc67816 */ /* 0x000fe200000000c6 */
[----:B----4-:R-:W-:Y:S02]  /*de20*/  @P2 IMAD.MOV.U32 R8, RZ, RZ, R0 ;  /* 0x000000ffff082224 */ /* 0x010fe400078e0000 */
[----:B--2---:R-:W-:Y:S01]  /*de30*/  @P2 IMAD.MOV.U32 R9, RZ, RZ, R12 ;  /* 0x000000ffff092224 */ /* 0x004fe200078e000c */
[----:B------:R-:W2:Y:S04]  /*de40*/  LDL R0, [R1+0x68c] ;  /* 0x00068c0001007983 */ /* 0x000ea80000100800 */
[----:B------:R-:W4:Y:S04]  /*de50*/  LDL R12, [R1+0x688] ;  /* 0x00068800010c7983 */ /* 0x000f280000100800 */
[----:B------:R3:W4:Y:S02]  /*de60*/  @P2 LDG.E.U16 R211, desc[UR6][R8.64] ;  /* 0x0000000608d32981 */ /* 0x000724000c1e1500 */
[----:B---3--:R-:W-:-:S02]  /*de70*/  @P3 IMAD.MOV.U32 R9, RZ, RZ, R19 ;  /* 0x000000ffff093224 */ /* 0x008fc400078e0013 */
[----:B------:R-:W-:-:S05]  /*de80*/  @P3 IMAD.MOV.U32 R8, RZ, RZ, R18 ;  /* 0x000000ffff083224 */ /* 0x000fca00078e0012 */
[----:B------:R0:W3:Y:S02]  /*de90*/  @P3 LDG.E.U16 R198, desc[UR6][R8.64] ;  /* 0x0000000608c63981 */ /* 0x0000e4000c1e1500 */
[----:B0-----:R-:W-:Y:S02]  /*dea0*/  @P0 IMAD.MOV.U32 R8, RZ, RZ, R3 ;  /* 0x000000ffff080224 */ /* 0x001fe400078e0003 */
[----:B------:R-:W-:Y:S01]  /*deb0*/  @P0 IMAD.MOV.U32 R9, RZ, RZ, R10 ;  /* 0x000000ffff090224 */ /* 0x000fe200078e000a */
[----:B------:R-:W3:Y:S04]  /*dec0*/  LDL R3, [R1+0x684] ;  /* 0x0006840001037983 */ /* 0x000ee80000100800 */
[----:B------:R-:W3:Y:S01]  /*ded0*/  LDL R10, [R1+0x680] ;  /* 0x00068000010a7983 */ /* 0x000ee20000100800 */
[----:B------:R-:W-:-:S02]  /*dee0*/  ISETP.GT.AND P1, PT, R16, 0x2d, PT ;  /* 0x0000002d1000780c */ /* 0x000fc40003f24270 */
[----:B------:R-:W-:Y:S02]  /*def0*/  PRMT R17, RZ, 0x7610, R17 ;  /* 0x00007610ff117816 */ /* 0x000fe40000000011 */
[----:B------:R-:W-:Y:S02]  /*df00*/  ISETP.GT.AND P2, PT, R16, 0x2e, PT ;  /* 0x0000002e1000780c */ /* 0x000fe40003f44270 */
[----:B------:R-:W-:Y:S02]  /*df10*/  PRMT R14, RZ, 0x7610, R14 ;  /* 0x00007610ff0e7816 */ /* 0x000fe4000000000e */
[----:B------:R0:W3:Y:S05]  /*df20*/  @P0 LDG.E.U16 R17, desc[UR6][R8.64] ;  /* 0x0000000608110981 */ /* 0x0000ea000c1e1500 */
[----:B0-----:R-:W-:-:S02]  /*df30*/  @P1 IMAD.MOV.U32 R8, RZ, RZ, R11 ;  /* 0x000000ffff081224 */ /* 0x001fc400078e000b */
[----:B------:R-:W-:Y:S01]  /*df40*/  @P1 IMAD.MOV.U32 R9, RZ, RZ, R13 ;  /* 0x000000ffff091224 */ /* 0x000fe200078e000d */
[----:B------:R-:W-:Y:S01]  /*df50*/  PRMT R231, RZ, 0x7610, R231 ;  /* 0x00007610ffe77816 */ /* 0x000fe200000000e7 */
[----:B------:R-:W3:Y:S04]  /*df60*/  LDL R13, [R1+0x678] ;  /* 0x00067800010d7983 */ /* 0x000ee80000100800 */
[----:B------:R2:W3:Y:S01]  /*df70*/  @P1 LDG.E.U16 R14, desc[UR6][R8.64] ;  /* 0x00000006080e1981 */ /* 0x0004e2000c1e1500 */
[----:B------:R-:W-:Y:S02]  /*df80*/  ISETP.GT.AND P3, PT, R16, 0x2f, PT ;  /* 0x0000002f1000780c */ /* 0x000fe40003f64270 */
[----:B------:R-:W-:Y:S01]  /*df90*/  PRMT R227, RZ, 0x7610, R227 ;  /* 0x00007610ffe37816 */ /* 0x000fe200000000e3 */
[----:B------:R-:W3:Y:S01]  /*dfa0*/  LDL R11, [R1+0x67c] ;  /* 0x00067c00010b7983 */ /* 0x000ee20000100800 */
[----:B--2---:R-:W-:-:S02]  /*dfb0*/  @P2 IMAD.MOV.U32 R8, RZ, RZ, R0 ;  /* 0x000000ffff082224 */ /* 0x004fc400078e0000 */
[----:B----4-:R-:W-:-:S05]  /*dfc0*/  @P2 IMAD.MOV.U32 R9, RZ, RZ, R12 ;  /* 0x000000ffff092224 */ /* 0x010fca00078e000c */
[----:B------:R3:W2:Y:S02]  /*dfd0*/  @P2 LDG.E.U16 R231, desc[UR6][R8.64] ;  /* 0x0000000608e72981 */ /* 0x0006a4000c1e1500 */
[----:B---3--:R-:W-:Y:S02]  /*dfe0*/  @P3 IMAD.MOV.U32 R8, RZ, RZ, R3 ;  /* 0x000000ffff083224 */ /* 0x008fe400078e0003 */
[----:B------:R-:W-:-:S05]  /*dff0*/  @P3 IMAD.MOV.U32 R9, RZ, RZ, R10 ;  /* 0x000000ffff093224 */ /* 0x000fca00078e000a */
[----:B------:R0:W3:Y:S04]  /*e000*/  @P3 LDG.E.U16 R227, desc[UR6][R8.64] ;  /* 0x0000000608e33981 */ /* 0x0000e8000c1e1500 */
[----:B------:R1:W-:Y:S04]  /*e010*/  STL [R1+0x30], R17 ;  /* 0x0000301101007387 */ /* 0x0003e80000100800 */
[----:B-1----:R-:W4:Y:S04]  /*e020*/  LDL R17, [R1+0x670] ;  /* 0x0006700001117983 */ /* 0x002f280000100800 */
[----:B------:R1:W-:Y:S04]  /*e030*/  STL [R1+0x2c], R14 ;  /* 0x00002c0e01007387 */ /* 0x0003e80000100800 */
[----:B------:R-:W4:Y:S04]  /*e040*/  LDL R12, [R1+0x668] ;  /* 0x00066800010c7983 */ /* 0x000f280000100800 */
[----:B------:R-:W4:Y:S04]  /*e050*/  LDL R0, [R1+0x66c] ;  /* 0x00066c0001007983 */ /* 0x000f280000100800 */
[----:B-1----:R-:W4:Y:S01]  /*e060*/  LDL R14, [R1+0x674] ;  /* 0x00067400010e7983 */ /* 0x002f220000100800 */
[----:B------:R-:W-:-:S03]  /*e070*/  ISETP.GT.AND P0, PT, R16, 0x30, PT ;  /* 0x000000301000780c */ /* 0x000fc60003f04270 */
[----:B--2---:R-:W-:Y:S04]  /*e080*/  STL [R1+0x8e8], R231 ;  /* 0x0008e8e701007387 */ /* 0x004fe80000100800 */
[----:B------:R-:W2:Y:S04]  /*e090*/  LDL R10, [R1+0x660] ;  /* 0x00066000010a7983 */ /* 0x000ea80000100800 */
[----:B------:R-:W2:Y:S02]  /*e0a0*/  LDL R3, [R1+0x664] ;  /* 0x0006640001037983 */ /* 0x000ea40000100800 */
[----:B0-----:R-:W-:-:S02]  /*e0b0*/  @P0 IMAD.MOV.U32 R9, RZ, RZ, R13 ;  /* 0x000000ffff090224 */ /* 0x001fc400078e000d */
[----:B---3--:R0:W-:Y:S04]  /*e0c0*/  STL [R1+0x8ec], R227 ;  /* 0x0008ece301007387 */ /* 0x0081e80000100800 */
[----:B------:R-:W3:Y:S01]  /*e0d0*/  LDL R13, [R1+0x658] ;  /* 0x00065800010d7983 */ /* 0x000ee20000100800 */
[C---:B------:R-:W-:Y:S01]  /*e0e0*/  ISETP.GT.AND P1, PT, R16.reuse, 0x31, PT ;  /* 0x000000311000780c */ /* 0x040fe20003f24270 */
[----:B------:R-:W-:Y:S01]  /*e0f0*/  @P0 IMAD.MOV.U32 R8, RZ, RZ, R11 ;  /* 0x000000ffff080224 */ /* 0x000fe200078e000b */
[----:B------:R-:W-:Y:S01]  /*e100*/  PRMT R160, RZ, 0x7610, R160 ;  /* 0x00007610ffa07816 */ /* 0x000fe200000000a0 */
[----:B------:R-:W3:Y:S01]  /*e110*/  LDL R11, [R1+0x65c] ;  /* 0x00065c00010b7983 */ /* 0x000ee20000100800 */
[----:B------:R-:W-:Y:S02]  /*e120*/  ISETP.GT.AND P2, PT, R16, 0x32, PT ;  /* 0x000000321000780c */ /* 0x000fe40003f44270 */
[----:B------:R-:W-:-:S02]  /*e130*/  PRMT R176, RZ, 0x7610, R176 ;  /* 0x00007610ffb07816 */ /* 0x000fc400000000b0 */
[----:B------:R-:W-:Y:S01]  /*e140*/  ISETP.GT.AND P3, PT, R16, 0x33, PT ;  /* 0x000000331000780c */ /* 0x000fe20003f64270 */
[----:B------:R4:W3:Y:S01]  /*e150*/  @P0 LDG.E.U16 R160, desc[UR6][R8.64] ;  /* 0x0000000608a00981 */ /* 0x0008e2000c1e1500 */
[----:B------:R-:W-:-:S03]  /*e160*/  PRMT R192, RZ, 0x7610, R192 ;  /* 0x00007610ffc07816 */ /* 0x000fc600000000c0 */
[----:B----4-:R-:W-:Y:S02]  /*e170*/  @P1 IMAD.MOV.U32 R9, RZ, RZ, R17 ;  /* 0x000000ffff091224 */ /* 0x010fe400078e0011 */
[----:B------:R-:W-:Y:S01]  /*e180*/  @P1 IMAD.MOV.U32 R8, RZ, RZ, R14 ;  /* 0x000000ffff081224 */ /* 0x000fe200078e000e */
[----:B------:R-:W-:Y:S01]  /*e190*/  ISETP.GT.AND P0, PT, R16, 0x34, PT ;  /* 0x000000341000780c */ /* 0x000fe20003f04270 */
[----:B------:R-:W4:Y:S04]  /*e1a0*/  LDL R14, [R1+0x640] ;  /* 0x00064000010e7983 */ /* 0x000f280000100800 */
[----:B------:R1:W4:Y:S02]  /*e1b0*/  @P1 LDG.E.U16 R176, desc[UR6][R8.64] ;  /* 0x0000000608b01981 */ /* 0x000324000c1e1500 */
[----:B-1----:R-:W-:-:S02]  /*e1c0*/  @P2 IMAD.MOV.U32 R8, RZ, RZ, R0 ;  /* 0x000000ffff082224 */ /* 0x002fc400078e0000 */
[----:B------:R-:W-:Y:S01]  /*e1d0*/  @P2 IMAD.MOV.U32 R9, RZ, RZ, R12 ;  /* 0x000000ffff092224 */ /* 0x000fe200078e000c */
[----:B------:R-:W4:Y:S04]  /*e1e0*/  LDL R0, [R1+0x654] ;  /* 0x0006540001007983 */ /* 0x000f280000100800 */
[----:B------:R-:W4:Y:S04]  /*e1f0*/  LDL R12, [R1+0x650] ;  /* 0x00065000010c7983 */ /* 0x000f280000100800 */
[----:B------:R2:W4:Y:S01]  /*e200*/  @P2 LDG.E.U16 R192, desc[UR6][R8.64] ;  /* 0x0000000608c02981 */ /* 0x000522000c1e1500 */
[----:B------:R-:W-:Y:S01]  /*e210*/  PRMT R197, RZ, 0x7610, R197 ;  /* 0x00007610ffc57816 */ /* 0x000fe200000000c5 */
[----:B--2---:R-:W-:-:S02]  /*e220*/  @P3 IMAD.MOV.U32 R8, RZ, RZ, R3 ;  /* 0x000000ffff083224 */ /* 0x004fc400078e0003 */
[----:B------:R-:W-:Y:S01]  /*e230*/  @P3 IMAD.MOV.U32 R9, RZ, RZ, R10 ;  /* 0x000000ffff093224 */ /* 0x000fe200078e000a */
[----:B------:R-:W2:Y:S04]  /*e240*/  LDL R3, [R1+0x64c] ;  /* 0x00064c0001037983 */ /* 0x000ea80000100800 */
[----:B------:R-:W2:Y:S04]  /*e250*/  LDL R10, [R1+0x648] ;  /* 0x00064800010a7983 */ /* 0x000ea80000100800 */
[----:B------:R3:W2:Y:S02]  /*e260*/  @P3 LDG.E.U16 R197, desc[UR6][R8.64] ;  /* 0x0000000608c53981 */ /* 0x0006a4000c1e1500 */
[----:B---3--:R-:W-:-:S02]  /*e270*/  @P0 IMAD.MOV.U32 R9, RZ, RZ, R13 ;  /* 0x000000ffff090224 */ /* 0x008fc400078e000d */
[----:B------:R-:W3:Y:S01]  /*e280*/  LDL R13, [R1+0x644] ;  /* 0x00064400010d7983 */ /* 0x000ee20000100800 */
[C---:B------:R-:W-:Y:S01]  /*e290*/  ISETP.GT.AND P1, PT, R16.reuse, 0x35, PT ;  /* 0x000000351000780c */ /* 0x040fe20003f24270 */
[----:B------:R-:W-:Y:S01]  /*e2a0*/  @P0 IMAD.MOV.U32 R8, RZ, RZ, R11 ;  /* 0x000000ffff080224 */ /* 0x000fe200078e000b */
[----:B------:R-:W-:Y:S01]  /*e2b0*/  PRMT R15, RZ, 0x7610, R15 ;  /* 0x00007610ff0f7816 */ /* 0x000fe2000000000f */
[----:B------:R-:W3:Y:S01]  /*e2c0*/  LDL R11, [R1+0x63c] ;  /* 0x00063c00010b7983 */ /* 0x000ee20000100800 */
[----:B------:R-:W-:Y:S02]  /*e2d0*/  ISETP.GT.AND P2, PT, R16, 0x36, PT ;  /* 0x000000361000780c */ /* 0x000fe40003f44270 */
[----:B0-----:R-:W-:Y:S02]  /*e2e0*/  PRMT R227, RZ, 0x7610, R227 ;  /* 0x00007610ffe37816 */ /* 0x001fe400000000e3 */
[----:B------:R4:W3:Y:S01]  /*e2f0*/  @P0 LDG.E.U16 R15, desc[UR6][R8.64] ;  /* 0x00000006080f0981 */ /* 0x0008e2000c1e1500 */
[----:B------:R-:W-:-:S02]  /*e300*/  PRMT R234, RZ, 0x7610, R234 ;  /* 0x00007610ffea7816 */ /* 0x000fc400000000ea */
[----:B------:R-:W-:Y:S02]  /*e310*/  ISETP.GT.AND P3, PT, R16, 0x37, PT ;  /* 0x000000371000780c */ /* 0x000fe40003f64270 */
[----:B------:R-:W-:Y:S01]  /*e320*/  PRMT R224, RZ, 0x7610, R224 ;  /* 0x00007610ffe07816 */ /* 0x000fe200000000e0 */
[----:B----4-:R-:W-:Y:S02]  /*e330*/  @P1 IMAD.MOV.U32 R8, RZ, RZ, R0 ;  /* 0x000000ffff081224 */ /* 0x010fe400078e0000 */
[----:B------:R-:W4:Y:S01]  /*e340*/  LDL R0, [R1+0x634] ;  /* 0x0006340001007983 */ /* 0x000f220000100800 */
[----:B------:R-:W-:-:S03]  /*e350*/  @P1 IMAD.MOV.U32 R9, RZ, RZ, R12 ;  /* 0x000000ffff091224 */ /* 0x000fc600078e000c */
[----:B------:R-:W4:Y:S04]  /*e360*/  LDL R12, [R1+0x638] ;  /* 0x00063800010c7983 */ /* 0x000f280000100800 */
[----:B------:R2:W4:Y:S02]  /*e370*/  @P1 LDG.E.U16 R227, desc[UR6][R8.64] ;  /* 0x0000000608e31981 */ /* 0x000524000c1e1500 */
[----:B--2---:R-:W-:Y:S02]  /*e380*/  @P2 IMAD.MOV.U32 R8, RZ, RZ, R3 ;  /* 0x000000ffff082224 */ /* 0x004fe400078e0003 */
[----:B------:R-:W-:-:S05]  /*e390*/  @P2 IMAD.MOV.U32 R9, RZ, RZ, R10 ;  /* 0x000000ffff092224 */ /* 0x000fca00078e000a */
[----:B------:R0:W2:Y:S02]  /*e3a0*/  @P2 LDG.E.U16 R234, desc[UR6][R8.64] ;  /* 0x0000000608ea2981 */ /* 0x0000a4000c1e1500 */
[----:B0-----:R-:W-:Y:S02]  /*e3b0*/  @P3 IMAD.MOV.U32 R9, RZ, RZ, R14 ;  /* 0x000000ffff093224 */ /* 0x001fe400078e000e */
[----:B---3--:R-:W-:-:S05]  /*e3c0*/  @P3 IMAD.MOV.U32 R8, RZ, RZ, R13 ;  /* 0x000000ffff083224 */ /* 0x008fca00078e000d */
[----:B------:R0:W3:Y:S01]  /*e3d0*/  @P3 LDG.E.U16 R224, desc[UR6][R8.64] ;  /* 0x0000000608e03981 */ /* 0x0000e2000c1e1500 */
[----:B------:R-:W-:-:S13]  /*e3e0*/  ISETP.GT.AND P0, PT, R16, 0x38, PT ;  /* 0x000000381000780c */ /* 0x000fda0003f04270 */
[----:B0-----:R-:W-:Y:S01]  /*e3f0*/  @P0 IMAD.MOV.U32 R8, RZ, RZ, R11 ;  /* 0x000000ffff080224 */ /* 0x001fe200078e000b */
[----:B----4-:R-:W-:Y:S04]  /*e400*/  STL [R1+0x8f0], R227 ;  /* 0x0008f0e301007387 */ /* 0x010fe80000100800 */
[----:B------:R-:W4:Y:S04]  /*e410*/  LDL R10, [R1+0x630] ;  /* 0x00063000010a7983 */ /* 0x000f280000100800 */
[----:B------:R-:W4:Y:S04]  /*e420*/  LDL R3, [R1+0x62c] ;  /* 0x00062c0001037983 */ /* 0x000f280000100800 */
[----:B--2---:R-:W-:Y:S04]  /*e430*/  STL [R1+0x8f4], R234 ;  /* 0x0008f4ea01007387 */ /* 0x004fe80000100800 */
[----:B------:R0:W-:Y:S04]  /*e440*/  STL [R1+0x28], R15 ;  /* 0x0000280f01007387 */ /* 0x0001e80000100800 */
[----:B------:R-:W2:Y:S04]  /*e450*/  LDL R14, [R1+0x620] ;  /* 0x00062000010e7983 */ /* 0x000ea80000100800 */
[----:B------:R-:W2:Y:S04]  /*e460*/  LDL R13, [R1+0x624] ;  /* 0x00062400010d7983 */ /* 0x000ea80000100800 */
[----:B0-----:R-:W2:Y:S01]  /*e470*/  LDL R15, [R1+0x628] ;  /* 0x00062800010f7983 */ /* 0x001ea20000100800 */
[----:B------:R-:W-:-:S03]  /*e480*/  @P0 IMAD.MOV.U32 R9, RZ, RZ, R12 ;  /* 0x000000ffff090224 */ /* 0x000fc600078e000c */
[----:B---3--:R-:W-:Y:S04]  /*e490*/  STL [R1+0x8f8], R224 ;  /* 0x0008f8e001007387 */ /* 0x008fe80000100800 */
[----:B------:R-:W3:Y:S04]  /*e4a0*/  LDL R12, [R1+0x618] ;  /* 0x00061800010c7983 */ /* 0x000ee80000100800 */
[----:B------:R-:W3:Y:S01]  /*e4b0*/  LDL R11, [R1+0x61c] ;  /* 0x00061c00010b7983 */ /* 0x000ee20000100800 */
[----:B------:R-:W-:Y:S02]  /*e4c0*/  ISETP.GT.AND P1, PT, R16, 0x39, PT ;  /* 0x000000391000780c */ /* 0x000fe40003f24270 */
[----:B------:R-:W-:-:S02]  /*e4d0*/  PRMT R163, RZ, 0x7610, R163 ;  /* 0x00007610ffa37816 */ /* 0x000fc400000000a3 */
[C---:B------:R-:W-:Y:S02]  /*e4e0*/  ISETP.GT.AND P2, PT, R16.reuse, 0x3a, PT ;  /* 0x0000003a1000780c */ /* 0x040fe40003f44270 */
[----:B------:R-:W-:Y:S02]  /*e4f0*/  PRMT R179, RZ, 0x7610, R179 ;  /* 0x00007610ffb37816 */ /* 0x000fe400000000b3 */
[C---:B------:R-:W-:Y:S01]  /*e500*/  ISETP.GT.AND P3, PT, R16.reuse, 0x3b, PT ;  /* 0x0000003b1000780c */ /* 0x040fe20003f64270 */
[----:B------:R0:W3:Y:S01]  /*e510*/  @P0 LDG.E.U16 R163, desc[UR6][R8.64] ;  /* 0x0000000608a30981 */ /* 0x0000e2000c1e1500 */
[----:B------:R-:W-:Y:S02]  /*e520*/  PRMT R193, RZ, 0x7610, R193 ;  /* 0x00007610ffc17816 */ /* 0x000fe400000000c1 */
[----:B------:R-:W-:Y:S01]  /*e530*/  ISETP.GT.AND P0, PT, R16, 0x3c, PT ;  /* 0x0000003c1000780c */ /* 0x000fe20003f04270 */
[----:B0-----:R-:W-:Y:S01]  /*e540*/  @P1 IMAD.MOV.U32 R8, RZ, RZ, R0 ;  /* 0x000000ffff081224 */ /* 0x001fe200078e0000 */
[----:B------:R-:W-:Y:S01]  /*e550*/  PRMT R196, RZ, 0x7610, R196 ;  /* 0x00007610ffc47816 */ /* 0x000fe200000000c4 */
[----:B------:R-:W3:Y:S01]  /*e560*/  LDL R0, [R1+0x614] ;  /* 0x0006140001007983 */ /* 0x000ee20000100800 */
[----:B------:R-:W-:Y:S01]  /*e570*/  PRMT R234, RZ, 0x7610, R234 ;  /* 0x00007610ffea7816 */ /* 0x000fe200000000ea */
[----:B----4-:R-:W-:-:S02]  /*e580*/  @P1 IMAD.MOV.U32 R9, RZ, RZ, R10 ;  /* 0x000000ffff091224 */ /* 0x010fc400078e000a */
[----:B------:R-:W4:Y:S04]  /*e590*/  LDL R10, [R1+0x610] ;  /* 0x00061000010a7983 */ /* 0x000f280000100800 */
[----:B------:R0:W4:Y:S02]  /*e5a0*/  @P1 LDG.E.U16 R179, desc[UR6][R8.64] ;  /* 0x0000000608b31981 */ /* 0x000124000c1e1500 */
[----:B0-----:R-:W-:Y:S02]  /*e5b0*/  @P2 IMAD.MOV.U32 R8, RZ, RZ, R3 ;  /* 0x000000ffff082224 */ /* 0x001fe400078e0003 */
[----:B------:R-:W4:Y:S01]  /*e5c0*/  LDL R3, [R1+0x60c] ;  /* 0x00060c0001037983 */ /* 0x000f220000100800 */
[----:B--2---:R-:W-:-:S03]  /*e5d0*/  @P2 IMAD.MOV.U32 R9, RZ, RZ, R15 ;  /* 0x000000ffff092224 */ /* 0x004fc600078e000f */
[----:B------:R-:W2:Y:S04]  /*e5e0*/  LDL R15, [R1+0x608] ;  /* 0x00060800010f7983 */ /* 0x000ea80000100800 */
[----:B------:R0:W2:Y:S02]  /*e5f0*/  @P2 LDG.E.U16 R193, desc[UR6][R8.64] ;  /* 0x0000000608c12981 */ /* 0x0000a4000c1e1500 */
[----:B0-----:R-:W-:Y:S02]  /*e600*/  @P3 IMAD.MOV.U32 R8, RZ, RZ, R13 ;  /* 0x000000ffff083224 */ /* 0x001fe400078e000d */
[----:B------:R-:W-:Y:S01]  /*e610*/  @P3 IMAD.MOV.U32 R9, RZ, RZ, R14 ;  /* 0x000000ffff093224 */ /* 0x000fe200078e000e */
[----:B------:R-:W2:Y:S04]  /*e620*/  LDL R13, [R1+0x604] ;  /* 0x00060400010d7983 */ /* 0x000ea80000100800 */
[----:B------:R3:W2:Y:S04]  /*e630*/  @P3 LDG.E.U16 R196, desc[UR6][R8.64] ;  /* 0x0000000608c43981 */ /* 0x0006a8000c1e1500 */
[----:B------:R-:W2:Y:S01]  /*e640*/  LDL R14, [R1+0x600] ;  /* 0x00060000010e7983 */ /* 0x000ea20000100800 */
[----:B---3--:R-:W-:Y:S01]  /*e650*/  @P0 IMAD.MOV.U32 R9, RZ, RZ, R12 ;  /* 0x000000ffff090224 */ /* 0x008fe200078e000c */
[----:B------:R-:W-:-:S02]  /*e660*/  ISETP.GT.AND P1, PT, R16, 0x3d, PT ;  /* 0x0000003d1000780c */ /* 0x000fc40003f24270 */
[----:B------:R-:W3:Y:S01]  /*e670*/  LDL R12, [R1+0x5f8] ;  /* 0x0005f800010c7983 */ /* 0x000ee20000100800 */
[----:B------:R-:W-:-:S03]  /*e680*/  @P0 IMAD.MOV.U32 R8, RZ, RZ, R11 ;  /* 0x000000ffff080224 */ /* 0x000fc600078e000b */
[----:B------:R-:W3:Y:S04]  /*e690*/  LDL R11, [R1+0x5fc] ;  /* 0x0005fc00010b7983 */ /* 0x000ee80000100800 */
[----:B------:R0:W2:Y:S01]  /*e6a0*/  @P0 LDG.E.U16 R234, desc[UR6][R8.64] ;  /* 0x0000000608ea0981 */ /* 0x0000a2000c1e1500 */
[----:B------:R-:W-:Y:S02]  /*e6b0*/  ISETP.GT.AND P2, PT, R16, 0x3e, PT ;  /* 0x0000003e1000780c */ /* 0x000fe40003f44270 */
[----:B------:R-:W-:Y:S01]  /*e6c0*/  PRMT R231, RZ, 0x7610, R231 ;  /* 0x00007610ffe77816 */ /* 0x000fe200000000e7 */
[----:B0-----:R-:W-:Y:S02]  /*e6d0*/  @P1 IMAD.MOV.U32 R8, RZ, RZ, R0 ;  /* 0x000000ffff081224 */ /* 0x001fe400078e0000 */
[----:B----4-:R-:W-:-:S05]  /*e6e0*/  @P1 IMAD.MOV.U32 R9, RZ, RZ, R10 ;  /* 0x000000ffff091224 */ /* 0x010fca00078e000a */
[----:B------:R0:W4:Y:S03]  /*e6f0*/  @P1 LDG.E.U16 R231, desc[UR6][R8.64] ;  /* 0x0000000608e71981 */ /* 0x000126000c1e1500 */
[----:B0-----:R-:W-:Y:S01]  /*e700*/  @P2 IMAD.MOV.U32 R8, RZ, RZ, R3 ;  /* 0x000000ffff082224 */ /* 0x001fe200078e0003 */
[----:B--2---:R0:W-:Y:S04]  /*e710*/  STL [R1+0x8fc], R234 ;  /* 0x0008fcea01007387 */ /* 0x0041e80000100800 */
[----:B------:R-:W2:Y:S04]  /*e720*/  LDL R10, [R1+0x5f0] ;  /* 0x0005f000010a7983 */ /* 0x000ea80000100800 */
[----:B------:R-:W4:Y:S04]  /*e730*/  LDL R0, [R1+0x5f4] ;  /* 0x0005f40001007983 */ /* 0x000f280000100800 */
[----:B------:R-:W4:Y:S01]  /*e740*/  LDL R3, [R1+0x5ec] ;  /* 0x0005ec0001037983 */ /* 0x000f220000100800 */
[----:B------:R-:W-:Y:S01]  /*e750*/  ISETP.GT.AND P3, PT, R16, 0x3f, PT ;  /* 0x0000003f1000780c */ /* 0x000fe20003f64270 */
[----:B------:R-:W-:-:S02]  /*e760*/  @P2 IMAD.MOV.U32 R9, RZ, RZ, R15 ;  /* 0x000000ffff092224 */ /* 0x000fc400078e000f */
[----:B------:R-:W4:Y:S01]  /*e770*/  LDL R15, [R1+0x5e8] ;  /* 0x0005e800010f7983 */ /* 0x000f220000100800 */
[----:B------:R-:W-:Y:S02]  /*e780*/  PRMT R4, RZ, 0x7610, R4 ;  /* 0x00007610ff047816 */ /* 0x000fe40000000004 */
[----:B------:R-:W-:Y:S01]  /*e790*/  ISETP.GT.AND P0, PT, R16, 0x40, PT ;  /* 0x000000401000780c */ /* 0x000fe20003f04270 */
[----:B------:R-:W4:Y:S01]  /*e7a0*/  LDL R17, [R1+0x470] ;  /* 0x0004700001117983 */ /* 0x000f220000100800 */
[----:B------:R-:W-:-:S03]  /*e7b0*/  PRMT R222, RZ, 0x7610, R222 ;  /* 0x00007610ffde7816 */ /* 0x000fc600000000de */
[----:B------:R1:W4:Y:S01]  /*e7c0*/  @P2 LDG.E.U16 R4, desc[UR6][R8.64] ;  /* 0x0000000608042981 */ /* 0x000322000c1e1500 */
[C---:B------:R-:W-:Y:S02]  /*e7d0*/  ISETP.GT.AND P1, PT, R16.reuse, 0x41, PT ;  /* 0x000000411000780c */ /* 0x040fe40003f24270 */
[----:B------:R-:W-:Y:S01]  /*e7e0*/  PRMT R162, RZ, 0x7610, R162 ;  /* 0x00007610ffa27816 */ /* 0x000fe200000000a2 */
[----:B------:R-:W4:Y:S01]  /*e7f0*/  LDL R20, [R1+0x428] ;  /* 0x0004280001147983 */ /* 0x000f220000100800 */
[----:B------:R-:W-:Y:S02]  /*e800*/  PRMT R178, RZ, 0x7610, R178 ;  /* 0x00007610ffb27816 */ /* 0x000fe400000000b2 */
[----:B------:R-:W-:Y:S01]  /*e810*/  PRMT R194, RZ, 0x7610, R194 ;  /* 0x00007610ffc27816 */ /* 0x000fe200000000c2 */
[----:B------:R-:W4:Y:S01]  /*e820*/  LDL R19, [R1+0x42c] ;  /* 0x00042c0001137983 */ /* 0x000f220000100800 */
[----:B-1----:R-:W-:Y:S02]  /*e830*/  @P3 IMAD.MOV.U32 R8, RZ, RZ, R13 ;  /* 0x000000ffff083224 */ /* 0x002fe400078e000d */
[----:B------:R-:W-:Y:S01]  /*e840*/  @P3 IMAD.MOV.U32 R9, RZ, RZ, R14 ;  /* 0x000000ffff093224 */ /* 0x000fe200078e000e */
[----:B------:R-:W4:Y:S04]  /*e850*/  LDL R13, [R1+0x5e4] ;  /* 0x0005e400010d7983 */ /* 0x000f280000100800 */
[----:B------:R-:W4:Y:S04]  /*e860*/  LDL R14, [R1+0x5e0] ;  /* 0x0005e000010e7983 */ /* 0x000f280000100800 */
[----:B------:R3:W4:Y:S01]  /*e870*/  @P3 LDG.E.U16 R222, desc[UR6][R8.64] ;  /* 0x0000000608de3981 */ /* 0x000722000c1e1500 */
[----:B------:R-:W-:-:S02]  /*e880*/  ISETP.GT.AND P2, PT, R16, 0x42, PT ;  /* 0x000000421000780c */ /* 0x000fc40003f44270 */
[----:B------:R-:W-:Y:S01]  /*e890*/  PRMT R195, RZ, 0x7610, R195 ;  /* 0x00007610ffc37816 */ /* 0x000fe200000000c3 */
[----:B------:R-:W4:Y:S01]  /*e8a0*/  LDL R18, [R1+0x420] ;  /* 0x0004200001127983 */ /* 0x000f220000100800 */
[----:B------:R-:W-:Y:S02]  /*e8b0*/  PRMT R227, RZ, 0x7610, R227 ;  /* 0x00007610ffe37816 */ /* 0x000fe400000000e3 */
[----:B------:R-:W-:Y:S01]  /*e8c0*/  PRMT R229, RZ, 0x7610, R229 ;  /* 0x00007610ffe57816 */ /* 0x000fe200000000e5 */
[----:B------:R-:W4:Y:S01]  /*e8d0*/  LDL R22, [R1+0x400] ;  /* 0x0004000001167983 */ /* 0x000f220000100800 */
[----:B---3--:R-:W-:Y:S02]  /*e8e0*/  @P0 IMAD.MOV.U32 R8, RZ, RZ, R11 ;  /* 0x000000ffff080224 */ /* 0x008fe400078e000b */
[----:B------:R-:W-:Y:S01]  /*e8f0*/  @P0 IMAD.MOV.U32 R9, RZ, RZ, R12 ;  /* 0x000000ffff090224 */ /* 0x000fe200078e000c */
[----:B------:R-:W3:Y:S04]  /*e900*/  LDL R11, [R1+0x5dc] ;  /* 0x0005dc00010b7983 */ /* 0x000ee80000100800 */
[----:B------:R-:W3:Y:S04]  /*e910*/  LDL R12, [R1+0x5d8] ;  /* 0x0005d800010c7983 */ /* 0x000ee80000100800 */
[----:B------:R2:W3:Y:S01]  /*e920*/  @P0 LDG.E.U16 R162, desc[UR6][R8.64] ;  /* 0x0000000608a20981 */ /* 0x0004e2000c1e1500 */
[----:B------:R-:W-:-:S02]  /*e930*/  PRMT R5, RZ, 0x7610, R5 ;  /* 0x00007610ff057816 */ /* 0x000fc40000000005 */
[----:B------:R-:W-:Y:S01]  /*e940*/  PRMT R220, RZ, 0x7610, R220 ;  /* 0x00007610ffdc7816 */ /* 0x000fe200000000dc */
[----:B------:R-:W3:Y:S01]  /*e950*/  LDL R153, [R1+0x3d0] ;  /* 0x0003d00001997983 */ /* 0x000ee20000100800 */
[----:B------:R-:W-:Y:S02]  /*e960*/  PRMT R165, RZ, 0x7610, R165 ;  /* 0x00007610ffa57816 */ /* 0x000fe400000000a5 */
[----:B------:R-:W-:Y:S01]  /*e970*/  PRMT R181, RZ, 0x7610, R181 ;  /* 0x00007610ffb57816 */ /* 0x000fe200000000b5 */
[----:B------:R-:W3:Y:S01]  /*e980*/  LDL R152, [R1+0x3d4] ;  /* 0x0003d40001987983 */ /* 0x000ee20000100800 */
[----:B--2---:R-:W-:-:S03]  /*e990*/  @P1 IMAD.MOV.U32 R9, RZ, RZ, R10 ;  /* 0x000000ffff091224 */ /* 0x004fc600078e000a */
[----:B------:R-:W2:Y:S01]  /*e9a0*/  LDL R10, [R1+0x5d0] ;  /* 0x0005d000010a7983 */ /* 0x000ea20000100800 */
[----:B----4-:R-:W-:-:S03]  /*e9b0*/  @P1 IMAD.MOV.U32 R8, RZ, RZ, R0 ;  /* 0x000000ffff081224 */ /* 0x010fc600078e0000 */
[----:B------:R-:W4:Y:S04]  /*e9c0*/  LDL R0, [R1+0x5d4] ;  /* 0x0005d40001007983 */ /* 0x000f280000100800 */
[----:B------:R1:W4:Y:S02]  /*e9d0*/  @P1 LDG.E.U16 R178, desc[UR6][R8.64] ;  /* 0x0000000608b21981 */ /* 0x000324000c1e1500 */
[----:B-1----:R-:W-:Y:S02]  /*e9e0*/  @P2 IMAD.MOV.U32 R8, RZ, RZ, R3 ;  /* 0x000000ffff082224 */ /* 0x002fe400078e0003 */
[----:B------:R-:W4:Y:S01]  /*e9f0*/  LDL R3, [R1+0x5cc] ;  /* 0x0005cc0001037983 */ /* 0x000f220000100800 */
[----:B------:R-:W-:Y:S01]  /*ea00*/  ISETP.GT.AND P3, PT, R16, 0x43, PT ;  /* 0x000000431000780c */ /* 0x000fe20003f64270 */
[----:B------:R-:W-:-:S02]  /*ea10*/  @P2 IMAD.MOV.U32 R9, RZ, RZ, R15 ;  /* 0x000000ffff092224 */ /* 0x000fc400078e000f */
[----:B------:R-:W4:Y:S01]  /*ea20*/  LDL R15, [R1+0x5c8] ;  /* 0x0005c800010f7983 */ /* 0x000f220000100800 */
[----:B------:R-:W-:-:S03]  /*ea30*/  ISETP.GT.AND P0, PT, R16, 0x44, PT ;  /* 0x000000441000780c */ /* 0x000fc60003f04270 */
[----:B------:R1:W4:Y:S01]  /*ea40*/  @P2 LDG.E.U16 R194, desc[UR6][R8.64] ;  /* 0x0000000608c22981 */ /* 0x000322000c1e1500 */
[----:B------:R-:W-:-:S05]  /*ea50*/  ISETP.GT.AND P1, PT, R16, 0x45, PT ;  /* 0x000000451000780c */ /* 0x000fca0003f24270 */
[----:B-1----:R-:W-:Y:S02]  /*ea60*/  @P3 IMAD.MOV.U32 R8, RZ, RZ, R13 ;  /* 0x000000ffff083224 */ /* 0x002fe400078e000d */
[----:B------:R-:W-:Y:S01]  /*ea70*/  @P3 IMAD.MOV.U32 R9, RZ, RZ, R14 ;  /* 0x000000ffff093224 */ /* 0x000fe200078e000e */
[----:B------:R-:W4:Y:S04]  /*ea80*/  LDL R13, [R1+0x5c4] ;  /* 0x0005c400010d7983 */ /* 0x000f280000100800 */
[----:B------:R-:W4:Y:S04]  /*ea90*/  LDL R14, [R1+0x5c0] ;  /* 0x0005c000010e7983 */ /* 0x000f280000100800 */
[----:B------:R3:W4:Y:S01]  /*eaa0*/  @P3 LDG.E.U16 R195, desc[UR6][R8.64] ;  /* 0x0000000608c33981 */ /* 0x000722000c1e1500 */
[----:B------:R-:W-:Y:S01]  /*eab0*/  ISETP.GT.AND P2, PT, R16, 0x46, PT ;  /* 0x000000461000780c */ /* 0x000fe20003f44270 */
[----:B---3--:R-:W-:-:S02]  /*eac0*/  @P0 IMAD.MOV.U32 R8, RZ, RZ, R11 ;  /* 0x000000ffff080224 */ /* 0x008fc400078e000b */
[----:B------:R-:W-:Y:S01]  /*ead0*/  @P0 IMAD.MOV.U32 R9, RZ, RZ, R12 ;  /* 0x000000ffff090224 */ /* 0x000fe200078e000c */
[----:B------:R-:W3:Y:S04]  /*eae0*/  LDL R11, [R1+0x5bc] ;  /* 0x0005bc00010b7983 */ /* 0x000ee80000100800 */
[----:B------:R-:W3:Y:S04]  /*eaf0*/  LDL R12, [R1+0x5b8] ;  /* 0x0005b800010c7983 */ /* 0x000ee80000100800 */
[----:B------:R2:W3:Y:S02]  /*eb00*/  @P0 LDG.E.U16 R227, desc[UR6][R8.64] ;  /* 0x0000000608e30981 */ /* 0x0004e4000c1e1500 */
[----:B--2---:R-:W-:-:S02]  /*eb10*/  @P1 IMAD.MOV.U32 R9, RZ, RZ, R10 ;  /* 0x000000ffff091224 */ /* 0x004fc400078e000a */
        /* <DEDUP_REMOVED lines=13> */
[----:B------:R-:W4:Y:S01]  /*ebf0*/  LDL R13, [R1+0x5a4] ;  /* 0x0005a400010d7983 */ /* 0x000f220000100800 */
[----:B------:R-:W-:-:S03]  /*ec00*/  @P3 IMAD.MOV.U32 R9, RZ, RZ, R14 ;  /* 0x000000ffff093224 */ /* 0x000fc600078e000e */
[----:B------:R-:W4:Y:S04]  /*ec10*/  LDL R14, [R1+0x5a0] ;  /* 0x0005a000010e7983 */ /* 0x000f280000100800 */
[----:B------:R3:W4:Y:S01]  /*ec20*/  @P3 LDG.E.U16 R220, desc[UR6][R8.64] ;  /* 0x0000000608dc3981 */ /* 0x000722000c1e1500 */
[----:B------:R-:W-:Y:S01]  /*ec30*/  ISETP.GT.AND P2, PT, R16, 0x4a, PT ;  /* 0x0000004a1000780c */ /* 0x000fe20003f44270 */
[----:B---3--:R-:W-:Y:S02]  /*ec40*/  @P0 IMAD.MOV.U32 R8, RZ, RZ, R11 ;  /* 0x000000ffff080224 */ /* 0x008fe400078e000b */
[----:B------:R-:W3:Y:S01]  /*ec50*/  LDL R11, [R1+0x59c] ;  /* 0x00059c00010b7983 */ /* 0x000ee20000100800 */
[----:B------:R-:W-:-:S03]  /*ec60*/  @P0 IMAD.MOV.U32 R9, RZ, RZ, R12 ;  /* 0x000000ffff090224 */ /* 0x000fc600078e000c */
[----:B------:R-:W3:Y:S04]  /*ec70*/  LDL R12, [R1+0x598] ;  /* 0x00059800010c7983 */ /* 0x000ee80000100800 */
[----:B------:R2:W3:Y:S02]  /*ec80*/  @P0 LDG.E.U16 R165, desc[UR6][R8.64] ;  /* 0x0000000608a50981 */ /* 0x0004e4000c1e1500 */
[----:B--2---:R-:W-:Y:S02]  /*ec90*/  @P1 IMAD.MOV.U32 R9, RZ, RZ, R10 ;  /* 0x000000ffff091224 */ /* 0x004fe400078e000a */
        /* <DEDUP_REMOVED lines=9> */
[----:B------:R-:W-:Y:S02]  /*ed30*/  PRMT R210, RZ, 0x7610, R210 ;  /* 0x00007610ffd27816 */ /* 0x000fe400000000d2 */
[C---:B------:R-:W-:Y:S02]  /*ed40*/  ISETP.GT.AND P0, PT, R16.reuse, 0x4c, PT ;  /* 0x0000004c1000780c */ /* 0x040fe40003f04270 */
[----:B------:R-:W-:Y:S02]  /*ed50*/  PRMT R214, RZ, 0x7610, R214 ;  /* 0x00007610ffd67816 */ /* 0x000fe400000000d6 */
[----:B------:R1:W4:Y:S01]  /*ed60*/  @P2 LDG.E.U16 R210, desc[UR6][R8.64] ;  /* 0x0000000608d22981 */ /* 0x000322000c1e1500 */
[----:B------:R-:W-:Y:S02]  /*ed70*/  ISETP.GT.AND P1, PT, R16, 0x4d, PT ;  /* 0x0000004d1000780c */ /* 0x000fe40003f24270 */
[----:B-1----:R-:W-:-:S02]  /*ed80*/  @P3 IMAD.MOV.U32 R8, RZ, RZ, R13 ;  /* 0x000000ffff083224 */ /* 0x002fc400078e000d */
[----:B------:R-:W-:Y:S01]  /*ed90*/  @P3 IMAD.MOV.U32 R9, RZ, RZ, R14 ;  /* 0x000000ffff093224 */ /* 0x000fe200078e000e */
[----:B------:R-:W4:Y:S04]  /*eda0*/  LDL R13, [R1+0x584] ;  /* 0x00058400010d7983 */ /* 0x000f280000100800 */
[----:B------:R-:W4:Y:S04]  /*edb0*/  LDL R14, [R1+0x580] ;  /* 0x00058000010e7983 */ /* 0x000f280000100800 */
[----:B------:R3:W4:Y:S01]  /*edc0*/  @P3 LDG.E.U16 R214, desc[UR6][R8.64] ;  /* 0x0000000608d63981 */ /* 0x000722000c1e1500 */
[----:B------:R-:W-:-:S02]  /*edd0*/  PRMT R7, RZ, 0x7610, R7 ;  /* 0x00007610ff077816 */ /* 0x000fc40000000007 */
[----:B------:R-:W-:Y:S01]  /*ede0*/  ISETP.GT.AND P2, PT, R16, 0x4e, PT ;  /* 0x0000004e1000780c */ /* 0x000fe20003f44270 */
[----:B---3--:R-:W-:Y:S02]  /*edf0*/  @P0 IMAD.MOV.U32 R8, RZ, RZ, R11 ;  /* 0x000000ffff080224 */ /* 0x008fe400078e000b */
[----:B------:R-:W-:Y:S01]  /*ee00*/  @P0 IMAD.MOV.U32 R9, RZ, RZ, R12 ;  /* 0x000000ffff090224 */ /* 0x000fe200078e000c */
[----:B------:R-:W3:Y:S04]  /*ee10*/  LDL R11, [R1+0x57c] ;  /* 0x00057c00010b7983 */ /* 0x000ee80000100800 */
[----:B------:R-:W3:Y:S01]  /*ee20*/  LDL R12, [R1+0x578] ;  /* 0x00057800010c7983 */ /* 0x000ee20000100800 */
[----:B------:R-:W-:-:S03]  /*ee30*/  PRMT R2, RZ, 0x7610, R2 ;  /* 0x00007610ff027816 */ /* 0x000fc60000000002 */
        /* <DEDUP_REMOVED lines=17> */
[----:B------:R-:W4:Y:S01]  /*ef50*/  LDL R13, [R1+0x564] ;  /* 0x00056400010d7983 */ /* 0x000f220000100800 */
[----:B------:R-:W-:-:S03]  /*ef60*/  @P3 IMAD.MOV.U32 R9, RZ, RZ, R14 ;  /* 0x000000ffff093224 */ /* 0x000fc600078e000e */
[----:B------:R-:W4:Y:S04]  /*ef70*/  LDL R14, [R1+0x560] ;  /* 0x00056000010e7983 */ /* 0x000f280000100800 */
[----:B------:R3:W4:Y:S01]  /*ef80*/  @P3 LDG.E.U16 R249, desc[UR6][R8.64] ;  /* 0x0000000608f93981 */ /* 0x000722000c1e1500 */
[----:B------:R-:W-:Y:S02]  /*ef90*/  PRMT R164, RZ, 0x7610, R164 ;  /* 0x00007610ffa47816 */ /* 0x000fe400000000a4 */
[----:B------:R-:W-:Y:S01]  /*efa0*/  ISETP.GT.AND P0, PT, R16, 0x52, PT ;  /* 0x000000521000780c */ /* 0x000fe20003f04270 */
[----:B---3--:R-:W-:Y:S02]  /*efb0*/  @P4 IMAD.MOV.U32 R8, RZ, RZ, R11 ;  /* 0x000000ffff084224 */ /* 0x008fe400078e000b */
[----:B------:R-:W3:Y:S01]  /*efc0*/  LDL R11, [R1+0x55c] ;  /* 0x00055c00010b7983 */ /* 0x000ee20000100800 */
[----:B------:R-:W-:-:S03]  /*efd0*/  @P4 IMAD.MOV.U32 R9, RZ, RZ, R12 ;  /* 0x000000ffff094224 */ /* 0x000fc600078e000c */
        /* <DEDUP_REMOVED lines=13> */
[----:B------:R-:W-:Y:S02]  /*f0b0*/  ISETP.GT.AND P3, PT, R16, 0x54, PT ;  /* 0x000000541000780c */ /* 0x000fe40003f64270 */
[----:B------:R-:W-:Y:S02]  /*f0c0*/  PRMT R209, RZ, 0x7610, R209 ;  /* 0x00007610ffd17816 */ /* 0x000fe400000000d1 */
[----:B------:R-:W-:-:S04]  /*f0d0*/  PRMT R241, RZ, 0x7610, R241 ;  /* 0x00007610fff17816 */ /* 0x000fc800000000f1 */
[----:B------:R1:W4:Y:S01]  /*f0e0*/  @P0 LDG.E.U16 R209, desc[UR6][R8.64] ;  /* 0x0000000608d10981 */ /* 0x000322000c1e1500 */
[----:B------:R-:W-:Y:S01]  /*f0f0*/  ISETP.GT.AND P1, PT, R16, 0x55, PT ;  /* 0x000000551000780c */ /* 0x000fe20003f24270 */
[----:B-1----:R-:W-:Y:S02]  /*f100*/  @P2 IMAD.MOV.U32 R8, RZ, RZ, R13 ;  /* 0x000000ffff082224 */ /* 0x002fe400078e000d */
[----:B------:R-:W4:Y:S01]  /*f110*/  LDL R13, [R1+0x544] ;  /* 0x00054400010d7983 */ /* 0x000f220000100800 */
[----:B------:R-:W-:-:S03]  /*f120*/  @P2 IMAD.MOV.U32 R9, RZ, RZ, R14 ;  /* 0x000000ffff092224 */ /* 0x000fc600078e000e */
[----:B------:R-:W4:Y:S04]  /*f130*/  LDL R14, [R1+0x540] ;  /* 0x00054000010e7983 */ /* 0x000f280000100800 */
[----:B------:R3:W4:Y:S01]  /*f140*/  @P2 LDG.E.U16 R241, desc[UR6][R8.64] ;  /* 0x0000000608f12981 */ /* 0x000722000c1e1500 */
[----:B------:R-:W-:Y:S02]  /*f150*/  ISETP.GT.AND P4, PT, R16, 0x56, PT ;  /* 0x000000561000780c */ /* 0x000fe40003f84270 */
[----:B------:R-:W-:Y:S01]  /*f160*/  PRMT R246, RZ, 0x7610, R246 ;  /* 0x00007610fff67816 */ /* 0x000fe200000000f6 */
        /* <DEDUP_REMOVED lines=17> */
[----:B------:R-:W-:Y:S02]  /*f280*/  ISETP.GT.AND P1, PT, R16, 0x58, PT ;  /* 0x000000581000780c */ /* 0x000fe40003f24270 */
[----:B------:R-:W-:Y:S02]  /*f290*/  PRMT R240, RZ, 0x7610, R240 ;  /* 0x00007610fff07816 */ /* 0x000fe400000000f0 */
[----:B------:R1:W4:Y:S01]  /*f2a0*/  @P4 LDG.E.U16 R243, desc[UR6][R8.64] ;  /* 0x0000000608f34981 */ /* 0x000322000c1e1500 */
[----:B------:R-:W-:Y:S02]  /*f2b0*/  PRMT R167, RZ, 0x7610, R167 ;  /* 0x00007610ffa77816 */ /* 0x000fe400000000a7 */
[----:B-1----:R-:W-:-:S02]  /*f2c0*/  @P0 IMAD.MOV.U32 R8, RZ, RZ, R13 ;  /* 0x000000ffff080224 */ /* 0x002fc400078e000d */
        /* <DEDUP_REMOVED lines=9> */
[----:B------:R2:W3:Y:S01]  /*f360*/  @P1 LDG.E.U16 R167, desc[UR6][R8.64] ;  /* 0x0000000608a71981 */ /* 0x0004e2000c1e1500 */
[----:B------:R-:W-:Y:S02]  /*f370*/  ISETP.GT.AND P1, PT, R16, 0x5a, PT ;  /* 0x0000005a1000780c */ /* 0x000fe40003f24270 */
[----:B------:R-:W-:Y:S01]  /*f380*/  PRMT R183, RZ, 0x7610, R183 ;  /* 0x00007610ffb77816 */ /* 0x000fe200000000b7 */
[----:B--2---:R-:W-:Y:S02]  /*f390*/  @P0 IMAD.MOV.U32 R9, RZ, RZ, R10 ;  /* 0x000000ffff090224 */ /* 0x004fe400078e000a */
[----:B------:R-:W2:Y:S01]  /*f3a0*/  LDL R10, [R1+0x510] ;  /* 0x00051000010a7983 */ /* 0x000ea20000100800 */
[----:B----4-:R-:W-:-:S03]  /*f3b0*/  @P0 IMAD.MOV.U32 R8, RZ, RZ, R0 ;  /* 0x000000ffff080224 */ /* 0x010fc600078e0000 */
[----:B------:R-:W4:Y:S04]  /*f3c0*/  LDL R0, [R1+0x514] ;  /* 0x0005140001007983 */ /* 0x000f280000100800 */
[----:B------:R1:W4:Y:S02]  /*f3d0*/  @P0 LDG.E.U16 R183, desc[UR6][R8.64] ;  /* 0x0000000608b70981 */ /* 0x000324000c1e1500 */
[----:B-1----:R-:W-:Y:S02]  /*f3e0*/  @P1 IMAD.MOV.U32 R8, RZ, RZ, R3 ;  /* 0x000000ffff081224 */ /* 0x002fe400078e0003 */
[----:B------:R-:W4:Y:S01]  /*f3f0*/  LDL R3, [R1+0x50c] ;  /* 0x00050c0001037983 */ /* 0x000f220000100800 */
[----:B------:R-:W-:Y:S01]  /*f400*/  PRMT R208, RZ, 0x7610, R208 ;  /* 0x00007610ffd07816 */ /* 0x000fe200000000d0 */
[----:B------:R-:W-:Y:S01]  /*f410*/  @P1 IMAD.MOV.U32 R9, RZ, RZ, R15 ;  /* 0x000000ffff091224 */ /* 0x000fe200078e000f */
[C---:B------:R-:W-:Y:S01]  /*f420*/  ISETP.GT.AND P0, PT, R16.reuse, 0x5b, PT ;  /* 0x0000005b1000780c */ /* 0x040fe20003f04270 */
[----:B------:R-:W4:Y:S04]  /*f430*/  LDL R15, [R1+0x508] ;  /* 0x00050800010f7983 */ /* 0x000f280000100800 */
[----:B------:R1:W4:Y:S01]  /*f440*/  @P1 LDG.E.U16 R208, desc[UR6][R8.64] ;  /* 0x0000000608d01981 */ /* 0x000322000c1e1500 */
[----:B------:R-:W-:-:S02]  /*f450*/  ISETP.GT.AND P1, PT, R16, 0x5c, PT ;  /* 0x0000005c1000780c */ /* 0x000fc40003f24270 */
[----:B------:R-:W-:Y:S02]  /*f460*/  PRMT R233, RZ, 0x7610, R233 ;  /* 0x00007610ffe97816 */ /* 0x000fe400000000e9 */
[----:B------:R-:W-:-:S03]  /*f470*/  PRMT R238, RZ, 0x7610, R238 ;  /* 0x00007610ffee7816 */ /* 0x000fc600000000ee */
        /* <DEDUP_REMOVED lines=111> */
[----:B------:R-:W-:Y:S02]  /*fb70*/  PRMT R206, RZ, 0x7610, R206 ;  /* 0x00007610ffce7816 */ /* 0x000fe400000000ce */
[----:B------:R-:W-:Y:S01]  /*fb80*/  ISETP.GT.AND P1, PT, R16, 0x6b, PT ;  /* 0x0000006b1000780c */ /* 0x000fe20003f24270 */
[----:B-1----:R-:W-:-:S02]  /*fb90*/  @P2 IMAD.MOV.U32 R8, RZ, RZ, R13 ;  /* 0x000000ffff082224 */ /* 0x002fc400078e000d */
[----:B------:R-:W4:Y:S01]  /*fba0*/  LDL R13, [R1+0x494] ;  /* 0x00049400010d7983 */ /* 0x000f220000100800 */
[----:B------:R-:W-:-:S03]  /*fbb0*/  @P2 IMAD.MOV.U32 R9, RZ, RZ, R14 ;  /* 0x000000ffff092224 */ /* 0x000fc600078e000e */
[----:B------:R-:W4:Y:S04]  /*fbc0*/  LDL R14, [R1+0x490] ;  /* 0x00049000010e7983 */ /* 0x000f280000100800 */
[----:B------:R3:W4:Y:S02]  /*fbd0*/  @P2 LDG.E.U16 R171, desc[UR6][R8.64] ;  /* 0x0000000608ab2981 */ /* 0x000724000c1e1500 */
        /* <DEDUP_REMOVED lines=28> */
[----:B---3--:R-:W-:Y:S01]  /*fda0*/  @P0 IMAD.MOV.U32 R8, RZ, RZ, R11 ;  /* 0x000000ffff080224 */ /* 0x008fe200078e000b */
[----:B------:R-:W-:Y:S01]  /*fdb0*/  PRMT R215, RZ, 0x7610, R215 ;  /* 0x00007610ffd77816 */ /* 0x000fe200000000d7 */
[----:B------:R-:W3:Y:S01]  /*fdc0*/  LDL R11, [R1+0x458] ;  /* 0x00045800010b7983 */ /* 0x000ee20000100800 */
[----:B------:R-:W-:-:S03]  /*fdd0*/  @P0 IMAD.MOV.U32 R9, RZ, RZ, R12 ;  /* 0x000000ffff090224 */ /* 0x000fc600078e000c */
[----:B------:R-:W3:Y:S04]  /*fde0*/  LDL R12, [R1+0x464] ;  /* 0x00046400010c7983 */ /* 0x000ee80000100800 */
[----:B------:R2:W3:Y:S01]  /*fdf0*/  @P0 LDG.E.U16 R216, desc[UR6][R8.64] ;  /* 0x0000000608d80981 */ /* 0x0004e2000c1e1500 */
[----:B------:R-:W-:Y:S01]  /*fe00*/  ISETP.GT.AND P0, PT, R16, 0x71, PT ;  /* 0x000000711000780c */ /* 0x000fe20003f04270 */
[----:B--2---:R-:W-:Y:S02]  /*fe10*/  @P1 IMAD.MOV.U32 R9, RZ, RZ, R10 ;  /* 0x000000ffff091224 */ /* 0x004fe400078e000a */
[----:B------:R-:W2:Y:S01]  /*fe20*/  LDL R10, [R1+0x45c] ;  /* 0x00045c00010a7983 */ /* 0x000ea20000100800 */
[----:B----4-:R-:W-:-:S03]  /*fe30*/  @P1 IMAD.MOV.U32 R8, RZ, RZ, R0 ;  /* 0x000000ffff081224 */ /* 0x010fc600078e0000 */
[----:B------:R-:W4:Y:S04]  /*fe40*/  LDL R0, [R1+0x454] ;  /* 0x0004540001007983 */ /* 0x000f280000100800 */
[----:B------:R1:W4:Y:S02]  /*fe50*/  @P1 LDG.E.U16 R215, desc[UR6][R8.64] ;  /* 0x0000000608d71981 */ /* 0x000324000c1e1500 */
[----:B-1----:R-:W-:Y:S02]  /*fe60*/  @P0 IMAD.MOV.U32 R8, RZ, RZ, R3 ;  /* 0x000000ffff080224 */ /* 0x002fe400078e0003 */
[----:B------:R-:W2:Y:S01]  /*fe70*/  LDL R3, [R1+0x450] ;  /* 0x0004500001037983 */ /* 0x000ea20000100800 */
        /* <DEDUP_REMOVED lines=14> */
[----:B-1----:R-:W-:Y:S02]  /*ff60*/  @P0 IMAD.MOV.U32 R9, RZ, RZ, R13 ;  /* 0x000000ffff090224 */ /* 0x002fe400078e000d */
[----:B------:R-:W4:Y:S01]  /*ff70*/  LDL R13, [R1+0x440] ;  /* 0x00044000010d7983 */ /* 0x000f220000100800 */
[----:B---3--:R-:W-:-:S03]  /*ff80*/  @P0 IMAD.MOV.U32 R8, RZ, RZ, R12 ;  /* 0x000000ffff080224 */ /* 0x008fc600078e000c */
[----:B------:R-:W3:Y:S04]  /*ff90*/  LDL R12, [R1+0x444] ;  /* 0x00044400010c7983 */ /* 0x000ee80000100800 */
[----:B------:R1:W3:Y:S01]  /*ffa0*/  @P0 LDG.E.U16 R213, desc[UR6][R8.64] ;  /* 0x0000000608d50981 */ /* 0x0002e2000c1e1500 */
[----:B------:R-:W-:Y:S01]  /*ffb0*/  ISETP.GT.AND P0, PT, R16, 0x75, PT ;  /* 0x000000751000780c */ /* 0x000fe20003f04270 */
[----:B-1----:R-:W-:-:S12]  /*ffc0*/  @P1 IMAD.MOV.U32 R9, RZ, RZ, R11 ;  /* 0x000000ffff091224 */ /* 0x002fd800078e000b */
[----:B--2---:R-:W-:Y:S02]  /*ffd0*/  @P0 IMAD.MOV.U32 R11, RZ, RZ, R3 ;  /* 0x000000ffff0b0224 */ /* 0x004fe400078e0003 */
[----:B------:R-:W2:Y:S01]  /*ffe0*/  LDL R3, [R1+0x430] ;  /* 0x0004300001037983 */ /* 0x000ea20000100800 */
[----:B------:R-:W-:Y:S02]  /*fff0*/  @P1 IMAD.MOV.U32 R8, RZ, RZ, R10 ;  /* 0x000000ffff081224 */ /* 0x000fe400078e000a */
[----:B----4-:R-:W-:Y:S02]  /*10000*/  @P0 IMAD.MOV.U32 R10, RZ, RZ, R0 ;  /* 0x000000ffff0a0224 */ /* 0x010fe400078e0000 */
[----:B------:R-:W4:Y:S01]  /*10010*/  LDL R0, [R1+0x434] ;  /* 0x0004340001007983 */ /* 0x000f220000100800 */
[----:B------:R-:W-:-:S06]  /*10020*/  PRMT R212, RZ, 0x7610, R212 ;  /* 0x00007610ffd47816 */ /* 0x000fcc00000000d4 */
[----:B------:R1:W4:Y:S01]  /*10030*/  @P1 LDG.E.U16 R212, desc[UR6][R8.64] ;  /* 0x0000000608d41981 */ /* 0x000322000c1e1500 */
[----:B------:R-:W-:Y:S02]  /*10040*/  ISETP.GT.AND P1, PT, R16, 0x76, PT ;  /* 0x000000761000780c */ /* 0x000fe40003f24270 */
[----:B-1----:R-:W-:Y:S02]  /*10050*/  PRMT R8, RZ, 0x7610, R8 ;  /* 0x00007610ff087816 */ /* 0x002fe40000000008 */
[----:B------:R-:W-:-:S04]  /*10060*/  PRMT R9, RZ, 0x7610, R9 ;  /* 0x00007610ff097816 */ /* 0x000fc80000000009 */
[----:B------:R1:W4:Y:S01]  /*10070*/  @P0 LDG.E.U16 R8, desc[UR6][R10.64] ;  /* 0x000000060a080981 */ /* 0x000322000c1e1500 */
[----:B------:R-:W-:-:S04]  /*10080*/  ISETP.GT.AND P0, PT, R16, 0x77, PT ;  /* 0x000000771000780c */ /* 0x000fc80003f04270 */
[----:B-1----:R-:W-:Y:S02]  /*10090*/  @P1 IMAD.MOV.U32 R10, RZ, RZ, R14 ;  /* 0x000000ffff0a1224 */ /* 0x002fe400078e000e */
[----:B------:R-:W-:Y:S01]  /*100a0*/  @P1 IMAD.MOV.U32 R11, RZ, RZ, R15 ;  /* 0x000000ffff0b1224 */ /* 0x000fe200078e000f */
[----:B------:R-:W4:Y:S04]  /*100b0*/  LDL R14, [R1+0x41c] ;  /* 0x00041c00010e7983 */ /* 0x000f280000100800 */
[----:B------:R1:W4:Y:S01]  /*100c0*/  @P1 LDG.E.U16 R9, desc[UR6][R10.64] ;  /* 0x000000060a091981 */ /* 0x000322000c1e1500 */
[----:B------:R-:W-:-:S03]  /*100d0*/  ISETP.GT.AND P1, PT, R16, 0x79, PT ;  /* 0x000000791000780c */ /* 0x000fc60003f24270 */
[----:B------:R-:W4:Y:S01]  /*100e0*/  LDL R15, [R1+0x418] ;  /* 0x00041800010f7983 */ /* 0x000f220000100800 */
[----:B-1----:R-:W-:-:S06]  /*100f0*/  PRMT R10, RZ, 0x7610, R10 ;  /* 0x00007610ff0a7816 */ /* 0x002fcc000000000a */
[----:B---3--:R2:W3:Y:S03]  /*10100*/  @P0 LDG.E.U16 R10, desc[UR6][R12.64] ;  /* 0x000000060c0a0981 */ /* 0x0084e6000c1e1500 */
[----:B--2---:R-:W-:Y:S02]  /*10110*/  @P1 IMAD.MOV.U32 R13, RZ, RZ, R3 ;  /* 0x000000ffff0d1224 */ /* 0x004fe400078e0003 */
[----:B------:R-:W2:Y:S01]  /*10120*/  LDL R3, [R1+0x410] ;  /* 0x0004100001037983 */ /* 0x000ea20000100800 */
[----:B----4-:R-:W-:-:S03]  /*10130*/  @P1 IMAD.MOV.U32 R12, RZ, RZ, R0 ;  /* 0x000000ffff0c1224 */ /* 0x010fc600078e0000 */
[----:B------:R-:W4:Y:S01]  /*10140*/  LDL R0, [R1+0x414] ;  /* 0x0004140001007983 */ /* 0x000f220000100800 */
[----:B------:R-:W-:Y:S02]  /*10150*/  PRMT R187, RZ, 0x7610, R187 ;  /* 0x00007610ffbb7816 */ /* 0x000fe400000000bb */
[----:B------:R-:W-:-:S04]  /*10160*/  ISETP.GT.AND P0, PT, R16, 0x7a, PT ;  /* 0x0000007a1000780c */ /* 0x000fc80003f04270 */
[----:B------:R1:W3:Y:S01]  /*10170*/  @P1 LDG.E.U16 R187, desc[UR6][R12.64] ;  /* 0x000000060cbb1981 */ /* 0x0002e2000c1e1500 */
[----:B------:R-:W-:Y:S02]  /*10180*/  ISETP.GT.AND P1, PT, R16, 0x7b, PT ;  /* 0x0000007b1000780c */ /* 0x000fe40003f24270 */
[----:B------:R-:W-:Y:S02]  /*10190*/  PRMT R204, RZ, 0x7610, R204 ;  /* 0x00007610ffcc7816 */ /* 0x000fe400000000cc */
[----:B------:R-:W-:-:S04]  /*101a0*/  PRMT R11, RZ, 0x7610, R11 ;  /* 0x00007610ff0b7816 */ /* 0x000fc8000000000b */
[----:B-1----:R-:W-:Y:S02]  /*101b0*/  @P0 IMAD.MOV.U32 R12, RZ, RZ, R19 ;  /* 0x000000ffff0c0224 */ /* 0x002fe400078e0013 */
[----:B------:R-:W-:Y:S01]  /*101c0*/  @P0 IMAD.MOV.U32 R13, RZ, RZ, R20 ;  /* 0x000000ffff0d0224 */ /* 0x000fe200078e0014 */
[----:B------:R-:W3:Y:S04]  /*101d0*/  LDL R19, [R1+0x404] ;  /* 0x0004040001137983 */ /* 0x000ee80000100800 */
[----:B------:R1:W3:Y:S01]  /*101e0*/  @P0 LDG.E.U16 R204, desc[UR6][R12.64] ;  /* 0x000000060ccc0981 */ /* 0x0002e2000c1e1500 */
[----:B------:R-:W-:-:S03]  /*101f0*/  ISETP.GT.AND P0, PT, R16, 0x7c, PT ;  /* 0x0000007c1000780c */ /* 0x000fc60003f04270 */
[----:B------:R-:W3:Y:S01]  /*10200*/  LDL R20, [R1+0x408] ;  /* 0x0004080001147983 */ /* 0x000ee20000100800 */
[----:B-1----:R-:W-:Y:S02]  /*10210*/  @P1 IMAD.MOV.U32 R12, RZ, RZ, R17 ;  /* 0x000000ffff0c1224 */ /* 0x002fe400078e0011 */
[----:B------:R-:W-:Y:S01]  /*10220*/  @P1 IMAD.MOV.U32 R13, RZ, RZ, R18 ;  /* 0x000000ffff0d1224 */ /* 0x000fe200078e0012 */
[----:B------:R-:W3:Y:S04]  /*10230*/  LDL R17, [R1+0x40c] ;  /* 0x00040c0001117983 */ /* 0x000ee80000100800 */
[----:B------:R1:W3:Y:S01]  /*10240*/  @P1 LDG.E.U16 R11, desc[UR6][R12.64] ;  /* 0x000000060c0b1981 */ /* 0x0002e2000c1e1500 */
[----:B------:R-:W-:-:S03]  /*10250*/  ISETP.GT.AND P1, PT, R16, 0x7d, PT ;  /* 0x0000007d1000780c */ /* 0x000fc60003f24270 */
[----:B------:R-:W3:Y:S01]  /*10260*/  LDL R18, [R1+0x808] ;  /* 0x0008080001127983 */ /* 0x000ee20000100800 */
[----:B-1----:R-:W-:-:S06]  /*10270*/  PRMT R12, RZ, 0x7610, R12 ;  /* 0x00007610ff0c7816 */ /* 0x002fcc000000000c */
[----:B------:R2:W3:Y:S03]  /*10280*/  @P0 LDG.E.U16 R12, desc[UR6][R14.64] ;  /* 0x000000060e0c0981 */ /* 0x0004e6000c1e1500 */
[----:B--2---:R-:W-:Y:S02]  /*10290*/  @P1 IMAD.MOV.U32 R15, RZ, RZ, R3 ;  /* 0x000000ffff0f1224 */ /* 0x004fe400078e0003 */
[----:B------:R-:W2:Y:S01]  /*102a0*/  LDL R3, [R1+0x80c] ;  /* 0x00080c0001037983 */ /* 0x000ea20000100800 */
[----:B----4-:R-:W-:Y:S02]  /*102b0*/  @P1 IMAD.MOV.U32 R14, RZ, RZ, R0 ;  /* 0x000000ffff0e1224 */ /* 0x010fe400078e0000 */
[----:B------:R-:W1:Y:S01]  /*102c0*/  S2R R0, SR_TID.X ;  /* 0x0000000000007919 */ /* 0x000e620000002100 */
[----:B------:R-:W-:Y:S02]  /*102d0*/  ISETP.GT.AND P2, PT, R16, 0x7e, PT ;  /* 0x0000007e1000780c */ /* 0x000fe40003f44270 */
[----:B------:R-:W-:-:S06]  /*102e0*/  PRMT R13, RZ, 0x7610, R13 ;  /* 0x00007610ff0d7816 */ /* 0x000fcc000000000d */
[----:B------:R4:W2:Y:S01]  /*102f0*/  @P1 LDG.E.U16 R13, desc[UR6][R14.64] ;  /* 0x000000060e0d1981 */ /* 0x0008a2000c1e1500 */
[----:B------:R-:W-:Y:S02]  /*10300*/  ISETP.GT.AND P1, PT, R16, 0x7f, PT ;  /* 0x0000007f1000780c */ /* 0x000fe40003f24270 */
[----:B----4-:R-:W-:Y:S02]  /*10310*/  PRMT R14, RZ, 0x7610, R14 ;  /* 0x00007610ff0e7816 */ /* 0x010fe4000000000e */
[----:B-1----:R-:W-:-:S04]  /*10320*/  LOP3.LUT R0, R0, 0x7f, RZ, 0xc0, !PT ;  /* 0x0000007f00007812 */ /* 0x002fc800078ec0ff */
[----:B------:R-:W-:Y:S01]  /*10330*/  ISETP.GE.AND P0, PT, R0, R16, PT ;  /* 0x000000100000720c */ /* 0x000fe20003f06270 */
[----:B---3--:R-:W-:Y:S01]  /*10340*/  @P2 IMAD.MOV.U32 R16, RZ, RZ, R17 ;  /* 0x000000ffff102224 */ /* 0x008fe200078e0011 */
[----:B------:R-:W3:Y:S01]  /*10350*/  LDL.LU R0, [R1+0x20] ;  /* 0x0000200001007983 */ /* 0x000ee20000300800 */
[----:B------:R-:W-:-:S03]  /*10360*/  @P2 IMAD.MOV.U32 R17, RZ, RZ, R20 ;  /* 0x000000ffff112224 */ /* 0x000fc600078e0014 */
[----:B------:R-:W4:Y:S04]  /*10370*/  LDL R21, [R1+0x384] ;  /* 0x0003840001157983 */ /* 0x000f280000100800 */
[----:B------:R-:W4:Y:S04]  /*10380*/  LDL R20, [R1+0x388] ;  /* 0x0003880001147983 */ /* 0x000f280000100800 */
[----:B------:R-:W3:Y:S04]  /*10390*/  LDL R155, [R1+0x344] ;  /* 0x00034400019b7983 */ /* 0x000ee80000100800 */
[----:B------:R-:W3:Y:S04]  /*103a0*/  LDL R23, [R1+0x348] ;  /* 0x0003480001177983 */ /* 0x000ee80000100800 */
[----:B------:R1:W3:Y:S01]  /*103b0*/  @P2 LDG.E.U16 R14, desc[UR6][R16.64] ;  /* 0x00000006100e2981 */ /* 0x0002e2000c1e1500 */
[----:B------:R-:W-:-:S03]  /*103c0*/  PRMT R15, RZ, 0x7610, R15 ;  /* 0x00007610ff0f7816 */ /* 0x000fc6000000000f */
[----:B0-----:R-:W3:Y:S04]  /*103d0*/  LDL R234, [R1+0x248] ;  /* 0x0002480001ea7983 */ /* 0x001ee80000100800 */
[----:B------:R-:W3:Y:S01]  /*103e0*/  LDL R224, [R1+0x204] ;  /* 0x0002040001e07983 */ /* 0x000ee20000100800 */
[----:B-1----:R-:W-:Y:S02]  /*103f0*/  @P1 IMAD.MOV.U32 R16, RZ, RZ, R19 ;  /* 0x000000ffff101224 */ /* 0x002fe400078e0013 */
[----:B------:R-:W-:Y:S01]  /*10400*/  @P1 IMAD.MOV.U32 R17, RZ, RZ, R22 ;  /* 0x000000ffff111224 */ /* 0x000fe200078e0016 */
[----:B------:R-:W3:Y:S01]  /*10410*/  LDL R217, [R1+0x1c4] ;  /* 0x0001c40001d97983 */ /* 0x000ee20000100800 */
[----:B------:R-:W-:-:S03]  /*10420*/  @!P0 IMAD.MOV.U32 R19, RZ, RZ, R18 ;  /* 0x000000ffff138224 */ /* 0x000fc600078e0012 */
[----:B------:R-:W3:Y:S04]  /*10430*/  LDL R22, [R1+0x304] ;  /* 0x0003040001167983 */ /* 0x000ee80000100800 */
[----:B------:R0:W3:Y:S01]  /*10440*/  @P1 LDG.E.U16 R15, desc[UR6][R16.64] ;  /* 0x00000006100f1981 */ /* 0x0000e2000c1e1500 */
[----:B------:R-:W-:Y:S01]  /*10450*/  BAR.SYNC.DEFER_BLOCKING 0x0 ;  /* 0x0000000000007b1d */ /* 0x000fe20000010000 */
[----:B--2---:R-:W-:-:S05]  /*10460*/  @!P0 IMAD.MOV.U32 R18, RZ, RZ, R3 ;  /* 0x000000ffff128224 */ /* 0x004fca00078e0003 */
[----:B------:R-:W2:Y:S01]  /*10470*/  LDL R3, [R1+0x308] ;  /* 0x0003080001037983 */ /* 0x000ea20000100800 */
[----:B0-----:R-:W-:Y:S02]  /*10480*/  PRMT R16, RZ, 0x7610, R16 ;  /* 0x00007610ff107816 */ /* 0x001fe40000000010 */
[----:B------:R-:W-:-:S04]  /*10490*/  PRMT R17, RZ, 0x7610, R17 ;  /* 0x00007610ff117816 */ /* 0x000fc80000000011 */
[----:B------:R0:W2:Y:S02]  /*104a0*/  @!P0 LDG.E.U16 R16, desc[UR6][R18.64] ;  /* 0x0000000612108981 */ /* 0x0000a4000c1e1500 */
[----:B0-----:R-:W-:Y:S02]  /*104b0*/  @!P0 IMAD.MOV.U32 R18, RZ, RZ, R152 ;  /* 0x000000ffff128224 */ /* 0x001fe400078e0098 */
[----:B------:R-:W-:Y:S01]  /*104c0*/  @!P0 IMAD.MOV.U32 R19, RZ, RZ, R153 ;  /* 0x000000ffff138224 */ /* 0x000fe200078e0099 */
[----:B------:R-:W2:Y:S04]  /*104d0*/  LDL R152, [R1+0x288] ;  /* 0x0002880001987983 */ /* 0x000ea80000100800 */
[----:B------:R0:W2:Y:S04]  /*104e0*/  @!P0 LDG.E.U16 R17, desc[UR6][R18.64] ;  /* 0x0000000612118981 */ /* 0x0000a8000c1e1500 */
[----:B------:R-:W2:Y:S01]  /*104f0*/  LDL R153, [R1+0x284] ;  /* 0x0002840001997983 */ /* 0x000ea20000100800 */
[----:B0-----:R-:W-:-:S02]  /*10500*/  PRMT R18, RZ, 0x7610, R18 ;  /* 0x00007610ff127816 */ /* 0x001fc40000000012 */
[----:B------:R-:W-:-:S04]  /*10510*/  PRMT R19, RZ, 0x7610, R19 ;  /* 0x00007610ff137816 */ /* 0x000fc80000000013 */
[----:B----4-:R3:W4:Y:S02]  /*10520*/  @!P0 LDG.E.U16 R18, desc[UR6][R20.64] ;  /* 0x0000000614128981 */ /* 0x010724000c1e1500 */
[----:B---3--:R-:W-:Y:S02]  /*10530*/  @!P0 IMAD.MOV.U32 R20, RZ, RZ, R23 ;  /* 0x000000ffff148224 */ /* 0x008fe400078e0017 */
[----:B------:R-:W-:Y:S02]  /*10540*/  @!P0 IMAD.MOV.U32 R21, RZ, RZ, R155 ;  /* 0x000000ffff158224 */ /* 0x000fe400078e009b */
[----:B------:R-:W3:Y:S04]  /*10550*/  LDL R155, [R1+0x208] ;  /* 0x00020800019b7983 */ /* 0x000ee80000100800 */
[----:B------:R0:W4:Y:S02]  /*10560*/  @!P0 LDG.E.U16 R19, desc[UR6][R20.64] ;  /* 0x0000000614138981 */ /* 0x000124000c1e1500 */
[----:B0-----:R-:W-:Y:S01]  /*10570*/  PRMT R20, RZ, 0x7610, R20 ;  /* 0x00007610ff147816 */ /* 0x001fe20000000014 */
[----:B------:R-:W-:-:S02]  /*10580*/  @!P0 IMAD.MOV.U32 R23, RZ, RZ, R22 ;  /* 0x000000ffff178224 */ /* 0x000fc400078e0016 */
[----:B--2---:R-:W-:Y:S01]  /*10590*/  @!P0 IMAD.MOV.U32 R22, RZ, RZ, R3 ;  /* 0x000000ffff168224 */ /* 0x004fe200078e0003 */
[----:B------:R-:W-:Y:S01]  /*105a0*/  PRMT R21, RZ, 0x7610, R21 ;  /* 0x00007610ff157816 */ /* 0x000fe20000000015 */
[----:B------:R0:W-:Y:S04]  /*105b0*/  STS.U16 [R6+UR4+0x400], R157 ;  /* 0x0004009d06007988 */ /* 0x0001e80008000404 */
[----:B------:R1:W2:Y:S04]  /*105c0*/  @!P0 LDG.E.U16 R20, desc[UR6][R22.64] ;  /* 0x0000000616148981 */ /* 0x0002a8000c1e1500 */
[----:B------:R1:W-:Y:S04]  /*105d0*/  STS.U16 [R6+UR4+0x800], R156 ;  /* 0x0008009c06007988 */ /* 0x0003e80008000404 */
[----:B0-----:R-:W3:Y:S04]  /*105e0*/  LDL R157, [R1+0x188] ;  /* 0x00018800019d7983 */ /* 0x001ee80000100800 */
[----:B------:R-:W4:Y:S04]  /*105f0*/  LDL R22, [R1+0x2c4] ;  /* 0x0002c40001167983 */ /* 0x000f280000100800 */
[----:B------:R-:W4:Y:S04]  /*10600*/  LDL R23, [R1+0x2c8] ;  /* 0x0002c80001177983 */ /* 0x000f280000100800 */
[----:B-1----:R-:W3:Y:S04]  /*10610*/  LDL R156, [R1+0x184] ;  /* 0x00018400019c7983 */ /* 0x002ee80000100800 */
[----:B------:R-:W2:Y:S01]  /*10620*/  LDL R3, [R1+0x1c8] ;  /* 0x0001c80001037983 */ /* 0x000ea20000100800 */
[----:B----4-:R-:W-:-:S04]  /*10630*/  @!P0 LOP3.LUT R23, R23, R22, RZ, 0x3c, !PT ;  /* 0x0000001617178212 */ /* 0x010fc800078e3cff */
[----:B------:R-:W-:-:S04]  /*10640*/  @!P0 LOP3.LUT R22, R23, R22, RZ, 0x3c, !PT ;  /* 0x0000001617168212 */ /* 0x000fc800078e3cff */
[----:B------:R-:W-:-:S05]  /*10650*/  @!P0 LOP3.LUT R23, R23, R22, RZ, 0x3c, !PT ;  /* 0x0000001617178212 */ /* 0x000fca00078e3cff */
[----:B------:R0:W4:Y:S02]  /*10660*/  @!P0 LDG.E.U16 R21, desc[UR6][R22.64] ;  /* 0x0000000616158981 */ /* 0x000124000c1e1500 */
[----:B0-----:R-:W-:-:S06]  /*10670*/  PRMT R22, RZ, 0x7610, R22 ;  /* 0x00007610ff167816 */ /* 0x001fcc0000000016 */
[----:B------:R0:W4:Y:S04]  /*10680*/  @!P0 LDG.E.U16 R22, desc[UR6][R152.64] ;  /* 0x0000000698168981 */ /* 0x000128000c1e1500 */
[----:B------:R-:W2:Y:S01]  /*10690*/  LDL R153, [R1+0x244] ;  /* 0x0002440001997983 */ /* 0x000ea20000100800 */
[----:B------:R-:W-:Y:S01]  /*106a0*/  PRMT R23, RZ, 0x7610, R23 ;  /* 0x00007610ff177816 */ /* 0x000fe20000000017 */
[----:B0-----:R-:W-:Y:S02]  /*106b0*/  @!P0 IMAD.MOV.U32 R152, RZ, RZ, R234 ;  /* 0x000000ffff988224 */ /* 0x001fe400078e00ea */
[----:B------:R0:W-:Y:S01]  /*106c0*/  STS.U16 [R6+UR4], R154 ;  /* 0x0000009a06007988 */ /* 0x0001e20008000404 */
[----:B---3--:R-:W-:-:S03]  /*106d0*/  @!P0 LOP3.LUT R157, R157, R156, RZ, 0x3c, !PT ;  /* 0x0000009c9d9d8212 */ /* 0x008fc600078e3cff */
[----:B------:R1:W-:Y:S04]  /*106e0*/  STS.U16 [R6+UR4+0xc00], R159 ;  /* 0x000c009f06007988 */ /* 0x0003e80008000404 */
[----:B------:R3:W-:Y:S01]  /*106f0*/  STS.U16 [R6+UR4+0x1000], R158 ;  /* 0x0010009e06007988 */ /* 0x0007e20008000404 */
[----:B0-----:R-:W-:Y:S02]  /*10700*/  @!P0 IMAD.MOV.U32 R154, RZ, RZ, R155 ;  /* 0x000000ffff9a8224 */ /* 0x001fe400078e009b */
[----:B------:R-:W-:Y:S01]  /*10710*/  @!P0 IMAD.MOV.U32 R155, RZ, RZ, R224 ;  /* 0x000000ffff9b8224 */ /* 0x000fe200078e00e0 */
[C---:B------:R-:W-:Y:S01]  /*10720*/  @!P0 LOP3.LUT R156, R157.reuse, R156, RZ, 0x3c, !PT ;  /* 0x0000009c9d9c8212 */ /* 0x040fe200078e3cff */
[----:B-1----:R-:W4:Y:S03]  /*10730*/  LDL R159, [R1+0x108] ;  /* 0x00010800019f7983 */ /* 0x002f260000100800 */
[----:B------:R-:W-:Y:S01]  /*10740*/  @!P0 LOP3.LUT R157, R157, R156, RZ, 0x3c, !PT ;  /* 0x0000009c9d9d8212 */ /* 0x000fe200078e3cff */
[----:B---3--:R-:W4:Y:S04]  /*10750*/  LDL R158, [R1+0x104] ;  /* 0x00010400019e7983 */ /* 0x008f280000100800 */
[----:B------:R-:W3:Y:S04]  /*10760*/  LDL R234, [R1+0xc4] ;  /* 0x0000c40001ea7983 */ /* 0x000ee80000100800 */
[----:B------:R-:W3:Y:S04]  /*10770*/  LDL R224, [R1+0xc8] ;  /* 0x0000c80001e07983 */ /* 0x000ee80000100800 */
[----:B--2---:R0:W2:Y:S02]  /*10780*/  @!P0 LDG.E.U16 R23, desc[UR6][R152.64] ;  /* 0x0000000698178981 */ /* 0x0040a4000c1e1500 */
[----:B0-----:R-:W-:-:S02]  /*10790*/  PRMT R152, RZ, 0x7610, R152 ;  /* 0x00007610ff987816 */ /* 0x001fc40000000098 */
[----:B------:R-:W-:-:S04]  /*107a0*/  PRMT R153, RZ, 0x7610, R153 ;  /* 0x00007610ff997816 */ /* 0x000fc80000000099 */
[----:B------:R0:W2:Y:S02]  /*107b0*/  @!P0 LDG.E.U16 R152, desc[UR6][R154.64] ;  /* 0x000000069a988981 */ /* 0x0000a4000c1e1500 */
[----:B0-----:R-:W-:Y:S02]  /*107c0*/  @!P0 IMAD.MOV.U32 R154, RZ, RZ, R3 ;  /* 0x000000ffff9a8224 */ /* 0x001fe400078e0003 */
[----:B------:R-:W-:Y:S01]  /*107d0*/  @!P0 IMAD.MOV.U32 R155, RZ, RZ, R217 ;  /* 0x000000ffff9b8224 */ /* 0x000fe200078e00d9 */
[----:B------:R-:W3:Y:S04]  /*107e0*/  LDL R3, [R1+0x88] ;  /* 0x0000880001037983 */ /* 0x000ee80000100800 */
[----:B------:R0:W2:Y:S04]  /*107f0*/  @!P0 LDG.E.U16 R153, desc[UR6][R154.64] ;  /* 0x000000069a998981 */ /* 0x0000a8000c1e1500 */
[----:B------:R-:W2:Y:S01]  /*10800*/  LDL R217, [R1+0x84] ;  /* 0x0000840001d97983 */ /* 0x000ea20000100800 */
[----:B0-----:R-:W-:-:S06]  /*10810*/  PRMT R154, RZ, 0x7610, R154 ;  /* 0x00007610ff9a7816 */ /* 0x001fcc000000009a */
[----:B------:R0:W2:Y:S04]  /*10820*/  @!P0 LDG.E.U16 R154, desc[UR6][R156.64] ;  /* 0x000000069c9a8981 */ /* 0x0000a8000c1e1500 */
[----:B------:R-:W0:Y:S04]  /*10830*/  LDL R156, [R1+0x144] ;  /* 0x00014400019c7983 */ /* 0x000e280000100800 */
[----:B------:R-:W0:Y:S01]  /*10840*/  LDL R157, [R1+0x148] ;  /* 0x00014800019d7983 */ /* 0x000e220000100800 */
[----:B------:R-:W-:Y:S02]  /*10850*/  PRMT R155, RZ, 0x7610, R155 ;  /* 0x00007610ff9b7816 */ /* 0x000fe4000000009b */
[----:B----4-:R-:W-:-:S04]  /*10860*/  @!P0 LOP3.LUT R159, R159, R158, RZ, 0x3c, !PT ;  /* 0x0000009e9f9f8212 */ /* 0x010fc800078e3cff */
[----:B------:R-:W-:-:S04]  /*10870*/  @!P0 LOP3.LUT R158, R159, R158, RZ, 0x3c, !PT ;  /* 0x0000009e9f9e8212 */ /* 0x000fc800078e3cff */
[----:B------:R-:W-:Y:S01]  /*10880*/  @!P0 LOP3.LUT R159, R159, R158, RZ, 0x3c, !PT ;  /* 0x0000009e9f9f8212 */ /* 0x000fe200078e3cff */
[----:B------:R-:W-:Y:S04]  /*10890*/  STS.U16 [R6+UR4+0x1400], R161 ;  /* 0x001400a106007988 */ /* 0x000fe80008000404 */
[----:B------:R-:W-:Y:S04]  /*108a0*/  STS.U16 [R6+UR4+0x1800], R160 ;  /* 0x001800a006007988 */ /* 0x000fe80008000404 */
[----:B------:R1:W-:Y:S04]  /*108b0*/  STS.U16 [R6+UR4+0x1c00], R163 ;  /* 0x001c00a306007988 */ /* 0x0003e80008000404 */
[----:B-1----:R-:W4:Y:S01]  /*108c0*/  LDL R163, [R1+0x804] ;  /* 0x0008040001a37983 */ /* 0x002f220000100800 */
[----:B---3--:R-:W-:-:S03]  /*108d0*/  @!P0 IMAD.MOV.U32 R160, RZ, RZ, R3 ;  /* 0x000000ffffa08224 */ /* 0x008fc600078e0003 */
[----:B------:R-:W3:Y:S01]  /*108e0*/  LDL R3, [R1+0x3cc] ;  /* 0x0003cc0001037983 */ /* 0x000ee20000100800 */
[----:B0-----:R-:W-:-:S04]  /*108f0*/  @!P0 LOP3.LUT R157, R157, R156, RZ, 0x3c, !PT ;  /* 0x0000009c9d9d8212 */ /* 0x001fc800078e3cff */
[----:B------:R-:W-:-:S04]  /*10900*/  @!P0 LOP3.LUT R156, R157, R156, RZ, 0x3c, !PT ;  /* 0x0000009c9d9c8212 */ /* 0x000fc800078e3cff */
[----:B------:R-:W-:-:S05]  /*10910*/  @!P0 LOP3.LUT R157, R157, R156, RZ, 0x3c, !PT ;  /* 0x0000009c9d9d8212 */ /* 0x000fca00078e3cff */
[----:B------:R0:W3:Y:S02]  /*10920*/  @!P0 LDG.E.U16 R155, desc[UR6][R156.64] ;  /* 0x000000069c9b8981 */ /* 0x0000e4000c1e1500 */
[----:B0-----:R-:W-:Y:S02]  /*10930*/  PRMT R156, RZ, 0x7610, R156 ;  /* 0x00007610ff9c7816 */ /* 0x001fe4000000009c */
[----:B------:R-:W-:-:S04]  /*10940*/  PRMT R157, RZ, 0x7610, R157 ;  /* 0x00007610ff9d7816 */ /* 0x000fc8000000009d */
[----:B------:R0:W3:Y:S01]  /*10950*/  @!P0 LDG.E.U16 R156, desc[UR6][R158.64] ;  /* 0x000000069e9c8981 */ /* 0x0000e2000c1e1500 */
[----:B--2---:R-:W-:-:S03]  /*10960*/  @!P0 IMAD.MOV.U32 R161, RZ, RZ, R217 ;  /* 0x000000ffffa18224 */ /* 0x004fc600078e00d9 */
[----:B------:R-:W2:Y:S01]  /*10970*/  LDL R217, [R1+0x380] ;  /* 0x0003800001d97983 */ /* 0x000ea20000100800 */
[----:B0-----:R-:W-:Y:S02]  /*10980*/  @!P0 IMAD.MOV.U32 R158, RZ, RZ, R224 ;  /* 0x000000ffff9e8224 */ /* 0x001fe400078e00e0 */
[----:B------:R-:W-:Y:S01]  /*10990*/  @!P0 IMAD.MOV.U32 R159, RZ, RZ, R234 ;  /* 0x000000ffff9f8224 */ /* 0x000fe200078e00ea */
[----:B------:R-:W3:Y:S04]  /*109a0*/  LDL R224, [R1+0x3c8] ;  /* 0x0003c80001e07983 */ /* 0x000ee80000100800 */
[----:B------:R0:W3:Y:S04]  /*109b0*/  @!P0 LDG.E.U16 R157, desc[UR6][R158.64] ;  /* 0x000000069e9d8981 */ /* 0x0000e8000c1e1500 */
[----:B------:R-:W3:Y:S01]  /*109c0*/  LDL R234, [R1+0x37c] ;  /* 0x00037c0001ea7983 */ /* 0x000ee20000100800 */
[----:B0-----:R-:W-:-:S03]  /*109d0*/  PRMT R158, RZ, 0x7610, R158 ;  /* 0x00007610ff9e7816 */ /* 0x001fc6000000009e */
[----:B------:R0:W-:Y:S04]  /*109e0*/  STL [R1+0x854], R252 ;  /* 0x000854fc01007387 */ /* 0x0001e80000100800 */
[----:B------:R1:W3:Y:S02]  /*109f0*/  @!P0 LDG.E.U16 R158, desc[UR6][R160.64] ;  /* 0x00000006a09e8981 */ /* 0x0002e4000c1e1500 */
[----:B-1----:R-:W-:Y:S02]  /*10a00*/  @!P0 IMAD.MOV.U32 R160, RZ, RZ, R252 ;  /* 0x000000ffffa08224 */ /* 0x002fe400078e00fc */
[----:B0-----:R-:W3:Y:S01]  /*10a10*/  LDL R252, [R1+0x3fc] ;  /* 0x0003fc0001fc7983 */ /* 0x001ee20000100800 */
[----:B------:R-:W-:Y:S01]  /*10a20*/  PRMT R159, RZ, 0x7610, R159 ;  /* 0x00007610ff9f7816 */ /* 0x000fe2000000009f */
[----:B------:R-:W-:-:S02]  /*10a30*/  @!P0 IMAD.MOV.U32 R161, RZ, RZ, R250 ;  /* 0x000000ffffa18224 */ /* 0x000fc400078e00fa */
[----:B------:R4:W-:Y:S04]  /*10a40*/  STS.U16 [R6+UR4+0x2000], R162 ;  /* 0x002000a206007988 */ /* 0x0009e80008000404 */
[----:B------:R0:W3:Y:S01]  /*10a50*/  @!P0 LDG.E.U16 R159, desc[UR6][R160.64] ;  /* 0x00000006a09f8981 */ /* 0x0000e2000c1e1500 */
[----:B----4-:R-:W-:Y:S01]  /*10a60*/  @!P0 IMAD.MOV.U32 R162, RZ, RZ, R163 ;  /* 0x000000ffffa28224 */ /* 0x010fe200078e00a3 */
[----:B0-----:R-:W-:Y:S02]  /*10a70*/  PRMT R160, RZ, 0x7610, R160 ;  /* 0x00007610ffa07816 */ /* 0x001fe400000000a0 */
[----:B------:R-:W-:Y:S01]  /*10a80*/  PRMT R161, RZ, 0x7610, R161 ;  /* 0x00007610ffa17816 */ /* 0x000fe200000000a1 */
[----:B------:R-:W-:Y:S04]  /*10a90*/  STS.U16 [R6+UR4+0x2400], R165 ;  /* 0x002400a506007988 */ /* 0x000fe80008000404 */
[----:B------:R-:W-:Y:S04]  /*10aa0*/  STS.U16 [R6+UR4+0x2800], R164 ;  /* 0x002800a406007988 */ /* 0x000fe80008000404 */
[----:B------:R0:W-:Y:S04]  /*10ab0*/  STL [R1+0x850], R250 ;  /* 0x000850fa01007387 */ /* 0x0001e80000100800 */
[----:B0-----:R-:W4:Y:S04]  /*10ac0*/  LDL.LU R250, [R1+0x74] ;  /* 0x0000740001fa7983 */ /* 0x001f280000300800 */
[----:B------:R0:W-:Y:S04]  /*10ad0*/  STS.U16 [R6+UR4+0x2c00], R167 ;  /* 0x002c00a706007988 */ /* 0x0001e80008000404 */
[----:B0-----:R-:W4:Y:S01]  /*10ae0*/  LDL R167, [R1+0x2fc] ;  /* 0x0002fc0001a77983 */ /* 0x001f220000100800 */
[----:B--2---:R-:W-:-:S03]  /*10af0*/  @!P0 IMAD.MOV.U32 R164, RZ, RZ, R217 ;  /* 0x000000ffffa48224 */ /* 0x004fc600078e00d9 */
[----:B------:R-:W2:Y:S01]  /*10b00*/  LDL R217, [R1+0x280] ;  /* 0x0002800001d97983 */ /* 0x000ea20000100800 */
[----:B---3--:R-:W-:-:S03]  /*10b10*/  @!P0 IMAD.MOV.U32 R165, RZ, RZ, R234 ;  /* 0x000000ffffa58224 */ /* 0x008fc600078e00ea */
[----:B------:R-:W3:Y:S01]  /*10b20*/  LDL R234, [R1+0x27c] ;  /* 0x00027c0001ea7983 */ /* 0x000ee20000100800 */
[----:B------:R-:W-:-:S03]  /*10b30*/  @!P0 IMAD.MOV.U32 R163, RZ, RZ, R252 ;  /* 0x000000ffffa38224 */ /* 0x000fc600078e00fc */
[----:B------:R-:W4:Y:S04]  /*10b40*/  LDL R252, [R1+0x300] ;  /* 0x0003000001fc7983 */ /* 0x000f280000100800 */
[----:B------:R0:W4:Y:S02]  /*10b50*/  @!P0 LDG.E.U16 R160, desc[UR6][R162.64] ;  /* 0x00000006a2a08981 */ /* 0x000124000c1e1500 */
[----:B0-----:R-:W-:Y:S02]  /*10b60*/  @!P0 IMAD.MOV.U32 R162, RZ, RZ, R3 ;  /* 0x000000ffffa28224 */ /* 0x001fe400078e0003 */
[----:B------:R-:W-:Y:S01]  /*10b70*/  @!P0 IMAD.MOV.U32 R163, RZ, RZ, R224 ;  /* 0x000000ffffa38224 */ /* 0x000fe200078e00e0 */
[----:B------:R-:W4:Y:S04]  /*10b80*/  LDL R3, [R1+0x2c0] ;  /* 0x0002c00001037983 */ /* 0x000f280000100800 */
[----:B------:R0:W4:Y:S04]  /*10b90*/  @!P0 LDG.E.U16 R161, desc[UR6][R162.64] ;  /* 0x00000006a2a18981 */ /* 0x000128000c1e1500 */
[----:B------:R-:W4:Y:S01]  /*10ba0*/  LDL R224, [R1+0x2bc] ;  /* 0x0002bc0001e07983 */ /* 0x000f220000100800 */
[----:B0-----:R-:W-:-:S06]  /*10bb0*/  PRMT R162, RZ, 0x7610, R162 ;  /* 0x00007610ffa27816 */ /* 0x001fcc00000000a2 */
[----:B------:R0:W4:Y:S04]  /*10bc0*/  @!P0 LDG.E.U16 R162, desc[UR6][R164.64] ;  /* 0x00000006a4a28981 */ /* 0x000128000c1e1500 */
[----:B------:R-:W0:Y:S04]  /*10bd0*/  LDL R164, [R1+0x33c] ;  /* 0x00033c0001a47983 */ /* 0x000e280000100800 */
[----:B------:R-:W0:Y:S01]  /*10be0*/  LDL R165, [R1+0x340] ;  /* 0x0003400001a57983 */ /* 0x000e220000100800 */
[----:B------:R-:W-:-:S03]  /*10bf0*/  PRMT R163, RZ, 0x7610, R163 ;  /* 0x00007610ffa37816 */ /* 0x000fc600000000a3 */
[----:B------:R-:W-:Y:S04]  /*10c00*/  STS.U16 [R6+UR4+0x3000], R166 ;  /* 0x003000a606007988 */ /* 0x000fe80008000404 */
[----:B------:R-:W-:Y:S04]  /*10c10*/  STS.U16 [R6+UR4+0x3400], R169 ;  /* 0x003400a906007988 */ /* 0x000fe80008000404 */
[----:B------:R-:W-:Y:S04]  /*10c20*/  STS.U16 [R6+UR4+0x3800], R168 ;  /* 0x003800a806007988 */ /* 0x000fe80008000404 */
[----:B------:R1:W-:Y:S04]  /*10c30*/  STS.U16 [R6+UR4+0x3c00], R171 ;  /* 0x003c00ab06007988 */ /* 0x0003e80008000404 */
[----:B-1----:R-:W4:Y:S01]  /*10c40*/  LDL R171, [R1+0x200] ;  /* 0x0002000001ab7983 */ /* 0x002f220000100800 */
[----:B--2---:R-:W-:Y:S01]  /*10c50*/  @!P0 IMAD.MOV.U32 R168, RZ, RZ, R217 ;  /* 0x000000ffffa88224 */ /* 0x004fe200078e00d9 */
[----:B------:R-:W-:Y:S01]  /*10c60*/  LOP3.LUT R217, R6, 0x10, RZ, 0x3c, !PT ;  /* 0x0000001006d97812 */ /* 0x000fe200078e3cff */
[----:B---3--:R-:W-:-:S02]  /*10c70*/  @!P0 IMAD.MOV.U32 R169, RZ, RZ, R234 ;  /* 0x000000ffffa98224 */ /* 0x008fc400078e00ea */
[----:B----4-:R-:W-:Y:S02]  /*10c80*/  @!P0 IMAD.MOV.U32 R166, RZ, RZ, R252 ;  /* 0x000000ffffa68224 */ /* 0x010fe400078e00fc */
[----:B------:R1:W-:Y:S04]  /*10c90*/  STS.U16 [R217+UR4+0x80], R170 ;  /* 0x000080aad9007988 */ /* 0x0003e80008000404 */
[----:B------:R-:W2:Y:S04]  /*10ca0*/  LDL R252, [R1+0x17c] ;  /* 0x00017c0001fc7983 */ /* 0x000ea80000100800 */
[----:B------:R-:W3:Y:S04]  /*10cb0*/  LDL R234, [R1+0x180] ;  /* 0x0001800001ea7983 */ /* 0x000ee80000100800 */
[----:B-1----:R-:W4:Y:S01]  /*10cc0*/  LDL R170, [R1+0x1fc] ;  /* 0x0001fc0001aa7983 */ /* 0x002f220000100800 */
[----:B0-----:R-:W-:-:S04]  /*10cd0*/  @!P0 LOP3.LUT R165, R165, R164, RZ, 0x3c, !PT ;  /* 0x000000a4a5a58212 */ /* 0x001fc800078e3cff */
[----:B------:R-:W-:-:S04]  /*10ce0*/  @!P0 LOP3.LUT R164, R165, R164, RZ, 0x3c, !PT ;  /* 0x000000a4a5a48212 */ /* 0x000fc800078e3cff */
[----:B------:R-:W-:-:S05]  /*10cf0*/  @!P0 LOP3.LUT R165, R165, R164, RZ, 0x3c, !PT ;  /* 0x000000a4a5a58212 */ /* 0x000fca00078e3cff */
[----:B------:R0:W2:Y:S02]  /*10d00*/  @!P0 LDG.E.U16 R163, desc[UR6][R164.64] ;  /* 0x00000006a4a38981 */ /* 0x0000a4000c1e1500 */
        /* <DEDUP_REMOVED lines=8> */
[----:B0-----:R-:W-:-:S06]  /*10d90*/  PRMT R166, RZ, 0x7610, R166 ;  /* 0x00007610ffa67816 */ /* 0x001fcc00000000a6 */
[----:B------:R0:W2:Y:S04]  /*10da0*/  @!P0 LDG.E.U16 R166, desc[UR6][R168.64] ;  /* 0x00000006a8a68981 */ /* 0x0000a8000c1e1500 */
[----:B------:R-:W0:Y:S04]  /*10db0*/  LDL R168, [R1+0x23c] ;  /* 0x00023c0001a87983 */ /* 0x000e280000100800 */
[----:B------:R-:W0:Y:S01]  /*10dc0*/  LDL R169, [R1+0x240] ;  /* 0x0002400001a97983 */ /* 0x000e220000100800 */
[----:B------:R-:W-:-:S03]  /*10dd0*/  PRMT R167, RZ, 0x7610, R167 ;  /* 0x00007610ffa77816 */ /* 0x000fc600000000a7 */
[----:B------:R-:W-:Y:S04]  /*10de0*/  STS.U16 [R217+UR4+0x480], R173 ;  /* 0x000480add9007988 */ /* 0x000fe80008000404 */
[----:B------:R-:W-:Y:S04]  /*10df0*/  STS.U16 [R217+UR4+0x880], R172 ;  /* 0x000880acd9007988 */ /* 0x000fe80008000404 */
[----:B------:R1:W-:Y:S04]  /*10e00*/  STS.U16 [R217+UR4+0xc80], R175 ;  /* 0x000c80afd9007988 */ /* 0x0003e80008000404 */
[----:B------:R1:W-:Y:S04]  /*10e10*/  STS.U16 [R217+UR4+0x1080], R174 ;  /* 0x001080aed9007988 */ /* 0x0003e80008000404 */
[----:B-1----:R-:W2:Y:S04]  /*10e20*/  LDL R175, [R1+0x100] ;  /* 0x0001000001af7983 */ /* 0x002ea80000100800 */
[----:B------:R-:W2:Y:S01]  /*10e30*/  LDL R174, [R1+0xfc] ;  /* 0x0000fc0001ae7983 */ /* 0x000ea20000100800 */
[----:B----4-:R-:W-:-:S04]  /*10e40*/  @!P0 LOP3.LUT R171, R171, R170, RZ, 0x3c, !PT ;  /* 0x000000aaabab8212 */ /* 0x010fc800078e3cff */
[----:B------:R-:W-:-:S04]  /*10e50*/  @!P0 LOP3.LUT R170, R171, R170, RZ, 0x3c, !PT ;  /* 0x000000aaabaa8212 */ /* 0x000fc800078e3cff */
[----:B------:R-:W-:Y:S01]  /*10e60*/  @!P0 LOP3.LUT R171, R171, R170, RZ, 0x3c, !PT ;  /* 0x000000aaabab8212 */ /* 0x000fe200078e3cff */
[----:B---3--:R-:W-:Y:S02]  /*10e70*/  @!P0 IMAD.MOV.U32 R172, RZ, RZ, R234 ;  /* 0x000000ffffac8224 */ /* 0x008fe400078e00ea */
[----:B--2---:R-:W-:Y:S01]  /*10e80*/  @!P0 IMAD.MOV.U32 R173, RZ, RZ, R252 ;  /* 0x000000ffffad8224 */ /* 0x004fe200078e00fc */
[----:B------:R-:W2:Y:S04]  /*10e90*/  LDL R234, [R1+0x80] ;  /* 0x0000800001ea7983 */ /* 0x000ea80000100800 */
[----:B------:R-:W3:Y:S01]  /*10ea0*/  LDL R252, [R1+0x7c] ;  /* 0x00007c0001fc7983 */ /* 0x000ee20000100800 */
[----:B0-----:R-:W-:-:S04]  /*10eb0*/  @!P0 LOP3.LUT R169, R169, R168, RZ, 0x3c, !PT ;  /* 0x000000a8a9a98212 */ /* 0x001fc800078e3cff */
[----:B------:R-:W-:-:S04]  /*10ec0*/  @!P0 LOP3.LUT R168, R169, R168, RZ, 0x3c, !PT ;  /* 0x000000a8a9a88212 */ /* 0x000fc800078e3cff */
[----:B------:R-:W-:-:S05]  /*10ed0*/  @!P0 LOP3.LUT R169, R169, R168, RZ, 0x3c, !PT ;  /* 0x000000a8a9a98212 */ /* 0x000fca00078e3cff */
[----:B------:R0:W4:Y:S02]  /*10ee0*/  @!P0 LDG.E.U16 R167, desc[UR6][R168.64] ;  /* 0x00000006a8a78981 */ /* 0x000124000c1e1500 */
[----:B0-----:R-:W-:Y:S02]  /*10ef0*/  PRMT R168, RZ, 0x7610, R168 ;  /* 0x00007610ffa87816 */ /* 0x001fe400000000a8 */
[----:B------:R-:W-:-:S04]  /*10f00*/  PRMT R169, RZ, 0x7610, R169 ;  /* 0x00007610ffa97816 */ /* 0x000fc800000000a9 */
[----:B------:R0:W4:Y:S02]  /*10f10*/  @!P0 LDG.E.U16 R168, desc[UR6][R170.64] ;  /* 0x00000006aaa88981 */ /* 0x000124000c1e1500 */
[----:B0-----:R-:W-:Y:S02]  /*10f20*/  @!P0 IMAD.MOV.U32 R170, RZ, RZ, R3 ;  /* 0x000000ffffaa8224 */ /* 0x001fe400078e0003 */
[----:B------:R-:W-:Y:S01]  /*10f30*/  @!P0 IMAD.MOV.U32 R171, RZ, RZ, R224 ;  /* 0x000000ffffab8224 */ /* 0x000fe200078e00e0 */
[----:B------:R-:W2:Y:S04]  /*10f40*/  LDL R3, [R1+0xc0] ;  /* 0x0000c00001037983 */ /* 0x000ea80000100800 */
[----:B------:R0:W4:Y:S04]  /*10f50*/  @!P0 LDG.E.U16 R169, desc[UR6][R170.64] ;  /* 0x00000006aaa98981 */ /* 0x000128000c1e1500 */
[----:B------:R-:W3:Y:S01]  /*10f60*/  LDL R224, [R1+0xbc] ;  /* 0x0000bc0001e07983 */ /* 0x000ee20000100800 */
[----:B0-----:R-:W-:-:S06]  /*10f70*/  PRMT R170, RZ, 0x7610, R170 ;  /* 0x00007610ffaa7816 */ /* 0x001fcc00000000aa */
[----:B------:R0:W4:Y:S04]  /*10f80*/  @!P0 LDG.E.U16 R170, desc[UR6][R172.64] ;  /* 0x00000006acaa8981 */ /* 0x000128000c1e1500 */
[----:B------:R-:W0:Y:S04]  /*10f90*/  LDL R172, [R1+0x13c] ;  /* 0x00013c0001ac7983 */ /* 0x000e280000100800 */
[----:B------:R-:W0:Y:S01]  /*10fa0*/  LDL R173, [R1+0x140] ;  /* 0x0001400001ad7983 */ /* 0x000e220000100800 */
[----:B------:R-:W-:Y:S02]  /*10fb0*/  PRMT R171, RZ, 0x7610, R171 ;  /* 0x00007610ffab7816 */ /* 0x000fe400000000ab */
[----:B------:R-:W-:-:S04]  /*10fc0*/  @!P0 LOP3.LUT R175, R175, R174, RZ, 0x3c, !PT ;  /* 0x000000aeafaf8212 */ /* 0x000fc800078e3cff */
[----:B------:R-:W-:-:S04]  /*10fd0*/  @!P0 LOP3.LUT R174, R175, R174, RZ, 0x3c, !PT ;  /* 0x000000aeafae8212 */ /* 0x000fc800078e3cff */
[----:B------:R-:W-:Y:S02]  /*10fe0*/  @!P0 LOP3.LUT R175, R175, R174, RZ, 0x3c, !PT ;  /* 0x000000aeafaf8212 */ /* 0x000fe400078e3cff */
[----:B0-----:R-:W-:-:S04]  /*10ff0*/  @!P0 LOP3.LUT R173, R173, R172, RZ, 0x3c, !PT ;  /* 0x000000acadad8212 */ /* 0x001fc800078e3cff */
[----:B------:R-:W-:-:S04]  /*11000*/  @!P0 LOP3.LUT R172, R173, R172, RZ, 0x3c, !PT ;  /* 0x000000acadac8212 */ /* 0x000fc800078e3cff */
[----:B------:R-:W-:-:S05]  /*11010*/  @!P0 LOP3.LUT R173, R173, R172, RZ, 0x3c, !PT ;  /* 0x000000acadad8212 */ /* 0x000fca00078e3cff */
[----:B------:R0:W4:Y:S02]  /*11020*/  @!P0 LDG.E.U16 R171, desc[UR6][R172.64] ;  /* 0x00000006acab8981 */ /* 0x000124000c1e1500 */
[----:B0-----:R-:W-:-:S06]  /*11030*/  PRMT R172, RZ, 0x7610, R172 ;  /* 0x00007610ffac7816 */ /* 0x001fcc00000000ac */
[----:B------:R2:W4:Y:S02]  /*11040*/  @!P0 LDG.E.U16 R172, desc[UR6][R174.64] ;  /* 0x00000006aeac8981 */ /* 0x000524000c1e1500 */
[----:B--2---:R-:W-:Y:S02]  /*11050*/  @!P0 IMAD.MOV.U32 R174, RZ, RZ, R3 ;  /* 0x000000ffffae8224 */ /* 0x004fe400078e0003 */
[----:B---3--:R-:W-:Y:S01]  /*11060*/  @!P0 IMAD.MOV.U32 R175, RZ, RZ, R224 ;  /* 0x000000ffffaf8224 */ /* 0x008fe200078e00e0 */
[----:B------:R-:W2:Y:S04]  /*11070*/  LDL R3, [R1+0x800] ;  /* 0x0008000001037983 */ /* 0x000ea80000100800 */
[----:B------:R-:W3:Y:S01]  /*11080*/  LDL R224, [R1+0x7fc] ;  /* 0x0007fc0001e07983 */ /* 0x000ee20000100800 */
[----:B------:R-:W-:-:S03]  /*11090*/  PRMT R173, RZ, 0x7610, R173 ;  /* 0x00007610ffad7816 */ /* 0x000fc600000000ad */
[----:B------:R0:W-:Y:S04]  /*110a0*/  STS.U16 [R217+UR4+0x1480], R177 ;  /* 0x001480b1d9007988 */ /* 0x0001e80008000404 */
[----:B------:R1:W4:Y:S04]  /*110b0*/  @!P0 LDG.E.U16 R173, desc[UR6][R174.64] ;  /* 0x00000006aead8981 */ /* 0x000328000c1e1500 */
[----:B------:R1:W-:Y:S01]  /*110c0*/  STS.U16 [R217+UR4+0x1880], R176 ;  /* 0x001880b0d9007988 */ /* 0x0003e20008000404 */
[----:B0-----:R-:W-:Y:S01]  /*110d0*/  @!P0 IMAD.MOV.U32 R177, RZ, RZ, R252 ;  /* 0x000000ffffb18224 */ /* 0x001fe200078e00fc */
[----:B-1----:R-:W-:Y:S01]  /*110e0*/  PRMT R174, RZ, 0x7610, R174 ;  /* 0x00007610ffae7816 */ /* 0x002fe200000000ae */
[----:B------:R-:W-:Y:S01]  /*110f0*/  @!P0 IMAD.MOV.U32 R176, RZ, RZ, R234 ;  /* 0x000000ffffb08224 */ /* 0x000fe200078e00ea */
[----:B------:R-:W-:Y:S01]  /*11100*/  PRMT R175, RZ, 0x7610, R175 ;  /* 0x00007610ffaf7816 */ /* 0x000fe200000000af */
[----:B------:R-:W-:Y:S04]  /*11110*/  STS.U16 [R217+UR4+0x1c80], R179 ;  /* 0x001c80b3d9007988 */ /* 0x000fe80008000404 */
[----:B------:R0:W4:Y:S04]  /*11120*/  @!P0 LDG.E.U16 R174, desc[UR6][R176.64] ;  /* 0x00000006b0ae8981 */ /* 0x000128000c1e1500 */
[----:B------:R-:W-:Y:S04]  /*11130*/  STS.U16 [R217+UR4+0x2080], R178 ;  /* 0x002080b2d9007988 */ /* 0x000fe80008000404 */
[----:B------:R-:W4:Y:S01]  /*11140*/  LDL R234, [R1+0x338] ;  /* 0x0003380001ea7983 */ /* 0x000f220000100800 */
[----:B0-----:R-:W-:-:S02]  /*11150*/  @!P0 IMAD.MOV.U32 R176, RZ, RZ, R248 ;  /* 0x000000ffffb08224 */ /* 0x001fc400078e00f8 */
[----:B------:R-:W-:Y:S01]  /*11160*/  @!P0 IMAD.MOV.U32 R177, RZ, RZ, R247 ;  /* 0x000000ffffb18224 */ /* 0x000fe200078e00f7 */
[----:B------:R-:W4:Y:S04]  /*11170*/  LDL.LU R252, [R1+0x24] ;  /* 0x0000240001fc7983 */ /* 0x000f280000300800 */
[----:B------:R0:W4:Y:S04]  /*11180*/  @!P0 LDG.E.U16 R175, desc[UR6][R176.64] ;  /* 0x00000006b0af8981 */ /* 0x000128000c1e1500 */
[----:B------:R1:W-:Y:S01]  /*11190*/  STL [R1+0x85c], R248 ;  /* 0x00085cf801007387 */ /* 0x0003e20000100800 */
[----:B0-----:R-:W-:-:S03]  /*111a0*/  PRMT R176, RZ, 0x7610, R176 ;  /* 0x00007610ffb07816 */ /* 0x001fc600000000b0 */
[----:B-1----:R-:W4:Y:S04]  /*111b0*/  LDL.LU R248, [R1+0xac] ;  /* 0x0000ac0001f87983 */ /* 0x002f280000300800 */
[----:B------:R0:W-:Y:S04]  /*111c0*/  STL [R1+0x858], R247 ;  /* 0x000858f701007387 */ /* 0x0001e80000100800 */
[----:B------:R1:W-:Y:S04]  /*111d0*/  STS.U16 [R217+UR4+0x2480], R181 ;  /* 0x002480b5d9007988 */ /* 0x0003e80008000404 */
[----:B0-----:R-:W4:Y:S04]  /*111e0*/  LDL.LU R247, [R1+0x78] ;  /* 0x0000780001f77983 */ /* 0x001f280000300800 */
[----:B------:R0:W-:Y:S04]  /*111f0*/  STS.U16 [R217+UR4+0x2880], R180 ;  /* 0x002880b4d9007988 */ /* 0x0001e80008000404 */
[----:B-1----:R-:W4:Y:S04]  /*11200*/  LDL R181, [R1+0x378] ;  /* 0x0003780001b57983 */ /* 0x002f280000100800 */
[----:B0-----:R-:W4:Y:S01]  /*11210*/  LDL R180, [R1+0x374] ;  /* 0x0003740001b47983 */ /* 0x001f220000100800 */
[----:B--2---:R-:W-:-:S02]  /*11220*/  @!P0 IMAD.MOV.U32 R178, RZ, RZ, R3 ;  /* 0x000000ffffb28224 */ /* 0x004fc400078e0003 */
[----:B---3--:R-:W-:Y:S01]  /*11230*/  @!P0 IMAD.MOV.U32 R179, RZ, RZ, R224 ;  /* 0x000000ffffb38224 */ /* 0x008fe200078e00e0 */
[----:B------:R-:W-:Y:S01]  /*11240*/  PRMT R177, RZ, 0x7610, R177 ;  /* 0x00007610ffb17816 */ /* 0x000fe200000000b1 */
[----:B------:R-:W2:Y:S04]  /*11250*/  LDL R224, [R1+0x2f4] ;  /* 0x0002f40001e07983 */ /* 0x000ea80000100800 */
[----:B------:R0:W3:Y:S04]  /*11260*/  @!P0 LDG.E.U16 R176, desc[UR6][R178.64] ;  /* 0x00000006b2b08981 */ /* 0x0000e8000c1e1500 */
[----:B------:R-:W3:Y:S04]  /*11270*/  LDL R3, [R1+0x2f8] ;  /* 0x0002f80001037983 */ /* 0x000ee80000100800 */
[----:B------:R-:W0:Y:S04]  /*11280*/  LDL R178, [R1+0x3c0] ;  /* 0x0003c00001b27983 */ /* 0x000e280000100800 */
[----:B------:R-:W0:Y:S01]  /*11290*/  LDL R179, [R1+0x3c4] ;  /* 0x0003c40001b37983 */ /* 0x000e220000100800 */
[----:B----4-:R-:W-:-:S04]  /*112a0*/  @!P0 LOP3.LUT R181, R181, R180, RZ, 0x3c, !PT ;  /* 0x000000b4b5b58212 */ /* 0x010fc800078e3cff */
[----:B------:R-:W-:-:S04]  /*112b0*/  @!P0 LOP3.LUT R180, R181, R180, RZ, 0x3c, !PT ;  /* 0x000000b4b5b48212 */ /* 0x000fc800078e3cff */
[----:B------:R-:W-:Y:S02]  /*112c0*/  @!P0 LOP3.LUT R181, R181, R180, RZ, 0x3c, !PT ;  /* 0x000000b4b5b58212 */ /* 0x000fe400078e3cff */
[----:B0-----:R-:W-:-:S04]  /*112d0*/  @!P0 LOP3.LUT R179, R179, R178, RZ, 0x3c, !PT ;  /* 0x000000b2b3b38212 */ /* 0x001fc800078e3cff */
[----:B------:R-:W-:-:S04]  /*112e0*/  @!P0 LOP3.LUT R178, R179, R178, RZ, 0x3c, !PT ;  /* 0x000000b2b3b28212 */ /* 0x000fc800078e3cff */
[----:B------:R-:W-:-:S05]  /*112f0*/  @!P0 LOP3.LUT R179, R179, R178, RZ, 0x3c, !PT ;  /* 0x000000b2b3b38212 */ /* 0x000fca00078e3cff */
[----:B------:R0:W4:Y:S02]  /*11300*/  @!P0 LDG.E.U16 R177, desc[UR6][R178.64] ;  /* 0x00000006b2b18981 */ /* 0x000124000c1e1500 */
[----:B0-----:R-:W-:-:S06]  /*11310*/  PRMT R178, RZ, 0x7610, R178 ;  /* 0x00007610ffb27816 */ /* 0x001fcc00000000b2 */
[----:B------:R0:W4:Y:S04]  /*11320*/  @!P0 LDG.E.U16 R178, desc[UR6][R180.64] ;  /* 0x00000006b4b28981 */ /* 0x000128000c1e1500 */
[----:B------:R-:W4:Y:S01]  /*11330*/  LDL R181, [R1+0x334] ;  /* 0x0003340001b57983 */ /* 0x000f220000100800 */
[----:B------:R-:W-:Y:S01]  /*11340*/  PRMT R179, RZ, 0x7610, R179 ;  /* 0x00007610ffb37816 */ /* 0x000fe200000000b3 */
[----:B0-----:R-:W-:Y:S02]  /*11350*/  @!P0 IMAD.MOV.U32 R180, RZ, RZ, R234 ;  /* 0x000000ffffb48224 */ /* 0x001fe400078e00ea */
[----:B------:R2:W-:Y:S04]  /*11360*/  STS.U16 [R217+UR4+0x2c80], R183 ;  /* 0x002c80b7d9007988 */ /* 0x0005e80008000404 */
[----:B------:R3:W-:Y:S04]  /*11370*/  STS.U16 [R217+UR4+0x3080], R182 ;  /* 0x003080b6d9007988 */ /* 0x0007e80008000404 */
[----:B------:R-:W4:Y:S01]  /*11380*/  LDL R234, [R1+0x238] ;  /* 0x0002380001ea7983 */ /* 0x000f220000100800 */
[----:B--2---:R-:W-:-:S02]  /*11390*/  @!P0 IMAD.MOV.U32 R183, RZ, RZ, R224 ;  /* 0x000000ffffb78224 */ /* 0x004fc400078e00e0 */
[----:B---3--:R-:W-:Y:S01]  /*113a0*/  @!P0 IMAD.MOV.U32 R182, RZ, RZ, R3 ;  /* 0x000000ffffb68224 */ /* 0x008fe200078e0003 */
[----:B------:R0:W-:Y:S04]  /*113b0*/  STS.U16 [R217+UR4+0x3480], R185 ;  /* 0x003480b9d9007988 */ /* 0x0001e80008000404 */
[----:B------:R1:W-:Y:S04]  /*113c0*/  STS.U16 [R217+UR4+0x3880], R184 ;  /* 0x003880b8d9007988 */ /* 0x0003e80008000404 */
[----:B------:R-:W2:Y:S04]  /*113d0*/  LDL R224, [R1+0x1f4] ;  /* 0x0001f40001e07983 */ /* 0x000ea80000100800 */
[----:B0-----:R-:W3:Y:S04]  /*113e0*/  LDL R185, [R1+0x278] ;  /* 0x0002780001b97983 */ /* 0x001ee80000100800 */
[----:B-1----:R-:W3:Y:S04]  /*113f0*/  LDL R184, [R1+0x274] ;  /* 0x0002740001b87983 */ /* 0x002ee80000100800 */
[----:B------:R-:W2:Y:S04]  /*11400*/  LDL R3, [R1+0x1f8] ;  /* 0x0001f80001037983 */ /* 0x000ea80000100800 */
[----:B----4-:R0:W4:Y:S02]  /*11410*/  @!P0 LDG.E.U16 R179, desc[UR6][R180.64] ;  /* 0x00000006b4b38981 */ /* 0x010124000c1e1500 */
[----:B0-----:R-:W-:-:S06]  /*11420*/  PRMT R180, RZ, 0x7610, R180 ;  /* 0x00007610ffb47816 */ /* 0x001fcc00000000b4 */
[----:B------:R0:W4:Y:S04]  /*11430*/  @!P0 LDG.E.U16 R180, desc[UR6][R182.64] ;  /* 0x00000006b6b48981 */ /* 0x000128000c1e1500 */
[----:B------:R-:W0:Y:S04]  /*11440*/  LDL R182, [R1+0x2b4] ;  /* 0x0002b40001b67983 */ /* 0x000e280000100800 */
[----:B------:R-:W0:Y:S01]  /*11450*/  LDL R183, [R1+0x2b8] ;  /* 0x0002b80001b77983 */ /* 0x000e220000100800 */
[----:B------:R-:W-:Y:S02]  /*11460*/  PRMT R181, RZ, 0x7610, R181 ;  /* 0x00007610ffb57816 */ /* 0x000fe400000000b5 */
[----:B---3--:R-:W-:-:S04]  /*11470*/  @!P0 LOP3.LUT R185, R185, R184, RZ, 0x3c, !PT ;  /* 0x000000b8b9b98212 */ /* 0x008fc800078e3cff */
[----:B------:R-:W-:-:S04]  /*11480*/  @!P0 LOP3.LUT R184, R185, R184, RZ, 0x3c, !PT ;  /* 0x000000b8b9b88212 */ /* 0x000fc800078e3cff */
[----:B------:R-:W-:Y:S02]  /*11490*/  @!P0 LOP3.LUT R185, R185, R184, RZ, 0x3c, !PT ;  /* 0x000000b8b9b98212 */ /* 0x000fe400078e3cff */
[----:B0-----:R-:W-:-:S04]  /*114a0*/  @!P0 LOP3.LUT R183, R183, R182, RZ, 0x3c, !PT ;  /* 0x000000b6b7b78212 */ /* 0x001fc800078e3cff */
[----:B------:R-:W-:-:S04]  /*114b0*/  @!P0 LOP3.LUT R182, R183, R182, RZ, 0x3c, !PT ;  /* 0x000000b6b7b68212 */ /* 0x000fc800078e3cff */
[----:B------:R-:W-:-:S05]  /*114c0*/  @!P0 LOP3.LUT R183, R183, R182, RZ, 0x3c, !PT ;  /* 0x000000b6b7b78212 */ /* 0x000fca00078e3cff */
[----:B------:R0:W3:Y:S02]  /*114d0*/  @!P0 LDG.E.U16 R181, desc[UR6][R182.64] ;  /* 0x00000006b6b58981 */ /* 0x0000e4000c1e1500 */
[----:B0-----:R-:W-:-:S06]  /*114e0*/  PRMT R182, RZ, 0x7610, R182 ;  /* 0x00007610ffb67816 */ /* 0x001fcc00000000b6 */
[----:B------:R0:W3:Y:S04]  /*114f0*/  @!P0 LDG.E.U16 R182, desc[UR6][R184.64] ;  /* 0x00000006b8b68981 */ /* 0x0000e8000c1e1500 */
[----:B------:R-:W4:Y:S01]  /*11500*/  LDL R185, [R1+0x234] ;  /* 0x0002340001b97983 */ /* 0x000f220000100800 */
[----:B------:R-:W-:Y:S01]  /*11510*/  PRMT R183, RZ, 0x7610, R183 ;  /* 0x00007610ffb77816 */ /* 0x000fe200000000b7 */
[----:B0-----:R-:W-:Y:S02]  /*11520*/  @!P0 IMAD.MOV.U32 R184, RZ, RZ, R234 ;  /* 0x000000ffffb88224 */ /* 0x001fe400078e00ea */
[----:B------:R0:W-:Y:S04]  /*11530*/  STS.U16 [R217+UR4+0x3c80], R187 ;  /* 0x003c80bbd9007988 */ /* 0x0001e80008000404 */
[----:B------:R-:W3:Y:S01]  /*11540*/  LDL R234, [R1+0xf8] ;  /* 0x0000f80001ea7983 */ /* 0x000ee20000100800 */
[----:B0-----:R-:W-:Y:S01]  /*11550*/  LOP3.LUT R217, R6, 0x20, RZ, 0x3c, !PT ;  /* 0x0000002006d97812 */ /* 0x001fe200078e3cff */
[----:B--2---:R-:W-:-:S02]  /*11560*/  @!P0 IMAD.MOV.U32 R187, RZ, RZ, R224 ;  /* 0x000000ffffbb8224 */ /* 0x004fc400078e00e0 */
[----:B------:R-:W2:Y:S04]  /*11570*/  LDL R224, [R1+0xb4] ;  /* 0x0000b40001e07983 */ /* 0x000ea80000100800 */
[----:B------:R0:W-:Y:S02]  /*11580*/  STS.U16 [R217+UR4+0x100], R186 ;  /* 0x000100bad9007988 */ /* 0x0001e40008000404 */
[----:B0-----:R-:W-:Y:S02]  /*11590*/  @!P0 IMAD.MOV.U32 R186, RZ, RZ, R3 ;  /* 0x000000ffffba8224 */ /* 0x001fe400078e0003 */
[----:B------:R0:W-:Y:S04]  /*115a0*/  STS.U16 [R217+UR4+0x500], R189 ;  /* 0x000500bdd9007988 */ /* 0x0001e80008000404 */
[----:B------:R1:W-:Y:S04]  /*115b0*/  STS.U16 [R217+UR4+0x900], R188 ;  /* 0x000900bcd9007988 */ /* 0x0003e80008000404 */
[----:B------:R-:W2:Y:S04]  /*115c0*/  LDL R3, [R1+0xb8] ;  /* 0x0000b80001037983 */ /* 0x000ea80000100800 */
[----:B0-----:R-:W3:Y:S04]  /*115d0*/  LDL R189, [R1+0x178] ;  /* 0x0001780001bd7983 */ /* 0x001ee80000100800 */
[----:B-1----:R-:W3:Y:S04]  /*115e0*/  LDL R188, [R1+0x174] ;  /* 0x0001740001bc7983 */ /* 0x002ee80000100800 */
        /* <DEDUP_REMOVED lines=8> */
[----:B------:R-:W-:Y:S01]  /*11670*/  @!P0 LOP3.LUT R189, R189, R188, RZ, 0x3c, !PT ;  /* 0x000000bcbdbd8212 */ /* 0x000fe200078e3cff */
[----:B------:R1:W-:Y:S04]  /*11680*/  STS.U16 [R217+UR4+0xd00], R191 ;  /* 0x000d00bfd9007988 */ /* 0x0003e80008000404 */
[----:B-1----:R-:W3:Y:S01]  /*11690*/  LDL R191, [R1+0xf4] ;  /* 0x0000f40001bf7983 */ /* 0x002ee20000100800 */
[----:B0-----:R-:W-:-:S04]  /*116a0*/  @!P0 LOP3.LUT R187, R187, R186, RZ, 0x3c, !PT ;  /* 0x000000babbbb8212 */ /* 0x001fc800078e3cff */
[----:B------:R-:W-:-:S04]  /*116b0*/  @!P0 LOP3.LUT R186, R187, R186, RZ, 0x3c, !PT ;  /* 0x000000babbba8212 */ /* 0x000fc800078e3cff */
[----:B------:R-:W-:-:S05]  /*116c0*/  @!P0 LOP3.LUT R187, R187, R186, RZ, 0x3c, !PT ;  /* 0x000000babbbb8212 */ /* 0x000fca00078e3cff */
[----:B------:R0:W4:Y:S02]  /*116d0*/  @!P0 LDG.E.U16 R185, desc[UR6][R186.64] ;  /* 0x00000006bab98981 */ /* 0x000124000c1e1500 */
[----:B0-----:R-:W-:-:S06]  /*116e0*/  PRMT R186, RZ, 0x7610, R186 ;  /* 0x00007610ffba7816 */ /* 0x001fcc00000000ba */
[----:B------:R0:W4:Y:S04]  /*116f0*/  @!P0 LDG.E.U16 R186, desc[UR6][R188.64] ;  /* 0x00000006bcba8981 */ /* 0x000128000c1e1500 */
[----:B------:R-:W0:Y:S04]  /*11700*/  LDL R188, [R1+0x134] ;  /* 0x0001340001bc7983 */ /* 0x000e280000100800 */
[----:B------:R-:W0:Y:S01]  /*11710*/  LDL R189, [R1+0x138] ;  /* 0x0001380001bd7983 */ /* 0x000e220000100800 */
[----:B------:R-:W-:-:S03]  /*11720*/  PRMT R187, RZ, 0x7610, R187 ;  /* 0x00007610ffbb7816 */ /* 0x000fc600000000bb */
[----:B------:R1:W-:Y:S02]  /*11730*/  STS.U16 [R217+UR4+0x1100], R190 ;  /* 0x001100bed9007988 */ /* 0x0003e40008000404 */
[----:B-1----:R-:W-:Y:S02]  /*11740*/  @!P0 IMAD.MOV.U32 R190, RZ, RZ, R234 ;  /* 0x000000ffffbe8224 */ /* 0x002fe400078e00ea */
[----:B------:R-:W-:Y:S04]  /*11750*/  STS.U16 [R217+UR4+0x1500], R211 ;  /* 0x001500d3d9007988 */ /* 0x000fe80008000404 */
[----:B------:R1:W-:Y:S04]  /*11760*/  STS.U16 [R217+UR4+0x1900], R192 ;  /* 0x001900c0d9007988 */ /* 0x0003e80008000404 */
[----:B------:R-:W4:Y:S01]  /*11770*/  LDL R234, [R1+0x7f8] ;  /* 0x0007f80001ea7983 */ /* 0x000f220000100800 */
[----:B-1----:R-:W-:-:S03]  /*11780*/  PRMT R192, RZ, 0x7610, R192 ;  /* 0x00007610ffc07816 */ /* 0x002fc600000000c0 */
[----:B------:R1:W-:Y:S02]  /*11790*/  STS.U16 [R217+UR4+0x1d00], R193 ;  /* 0x001d00c1d9007988 */ /* 0x0003e40008000404 */
[----:B-1----:R-:W-:Y:S02]  /*117a0*/  PRMT R193, RZ, 0x7610, R193 ;  /* 0x00007610ffc17816 */ /* 0x002fe400000000c1 */
[----:B0-----:R-:W-:-:S04]  /*117b0*/  @!P0 LOP3.LUT R189, R189, R188, RZ, 0x3c, !PT ;  /* 0x000000bcbdbd8212 */ /* 0x001fc800078e3cff */
[----:B------:R-:W-:-:S04]  /*117c0*/  @!P0 LOP3.LUT R188, R189, R188, RZ, 0x3c, !PT ;  /* 0x000000bcbdbc8212 */ /* 0x000fc800078e3cff */
[----:B------:R-:W-:-:S05]  /*117d0*/  @!P0 LOP3.LUT R189, R189, R188, RZ, 0x3c, !PT ;  /* 0x000000bcbdbd8212 */ /* 0x000fca00078e3cff */
[----:B------:R0:W4:Y:S02]  /*117e0*/  @!P0 LDG.E.U16 R187, desc[UR6][R188.64] ;  /* 0x00000006bcbb8981 */ /* 0x000124000c1e1500 */
[----:B0-----:R-:W-:Y:S02]  /*117f0*/  PRMT R188, RZ, 0x7610, R188 ;  /* 0x00007610ffbc7816 */ /* 0x001fe400000000bc */
[----:B------:R-:W-:-:S04]  /*11800*/  PRMT R189, RZ, 0x7610, R189 ;  /* 0x00007610ffbd7816 */ /* 0x000fc800000000bd */
[----:B---3--:R2:W3:Y:S02]  /*11810*/  @!P0 LDG.E.U16 R188, desc[UR6][R190.64] ;  /* 0x00000006bebc8981 */ /* 0x0084e4000c1e1500 */
[----:B--2---:R-:W-:Y:S02]  /*11820*/  @!P0 IMAD.MOV.U32 R190, RZ, RZ, R3 ;  /* 0x000000ffffbe8224 */ /* 0x004fe400078e0003 */
[----:B------:R-:W-:Y:S01]  /*11830*/  @!P0 IMAD.MOV.U32 R191, RZ, RZ, R224 ;  /* 0x000000ffffbf8224 */ /* 0x000fe200078e00e0 */
[----:B------:R-:W2:Y:S04]  /*11840*/  LDL R3, [R1+0x3b0] ;  /* 0x0003b00001037983 */ /* 0x000ea80000100800 */
[----:B------:R0:W3:Y:S04]  /*11850*/  @!P0 LDG.E.U16 R189, desc[UR6][R190.64] ;  /* 0x00000006bebd8981 */ /* 0x0000e8000c1e1500 */
[----:B------:R-:W3:Y:S01]  /*11860*/  LDL R224, [R1+0x3ac] ;  /* 0x0003ac0001e07983 */ /* 0x000ee20000100800 */
[----:B0-----:R-:W-:-:S02]  /*11870*/  @!P0 IMAD.MOV.U32 R190, RZ, RZ, R247 ;  /* 0x000000ffffbe8224 */ /* 0x001fc400078e00f7 */
[----:B------:R-:W-:Y:S01]  /*11880*/  @!P0 IMAD.MOV.U32 R191, RZ, RZ, R250 ;  /* 0x000000ffffbf8224 */ /* 0x000fe200078e00fa */
[----:B------:R0:W-:Y:S04]  /*11890*/  STL [R1+0x864], R247 ;  /* 0x000864f701007387 */ /* 0x0001e80000100800 */
[----:B------:R1:W3:Y:S04]  /*118a0*/  @!P0 LDG.E.U16 R192, desc[UR6][R190.64] ;  /* 0x00000006bec08981 */ /* 0x0002e8000c1e1500 */
[----:B0-----:R-:W3:Y:S04]  /*118b0*/  LDL.LU R247, [R1+0xec] ;  /* 0x0000ec0001f77983 */ /* 0x001ee80000300800 */
[----:B------:R0:W-:Y:S01]  /*118c0*/  STL [R1+0x860], R250 ;  /* 0x000860fa01007387 */ /* 0x0001e20000100800 */
[----:B-1----:R-:W-:-:S02]  /*118d0*/  @!P0 IMAD.MOV.U32 R190, RZ, RZ, R244 ;  /* 0x000000ffffbe8224 */ /* 0x002fc400078e00f4 */
[----:B------:R-:W-:-:S05]  /*118e0*/  @!P0 IMAD.MOV.U32 R191, RZ, RZ, R242 ;  /* 0x000000ffffbf8224 */ /* 0x000fca00078e00f2 */
[----:B------:R4:W3:Y:S04]  /*118f0*/  @!P0 LDG.E.U16 R193, desc[UR6][R190.64] ;  /* 0x00000006bec18981 */ /* 0x0008e8000c1e1500 */
[----:B0-----:R-:W3:Y:S04]  /*11900*/  LDL.LU R250, [R1+0xb0] ;  /* 0x0000b00001fa7983 */ /* 0x001ee80000300800 */
[----:B------:R0:W-:Y:S04]  /*11910*/  STL [R1+0x86c], R244 ;  /* 0x00086cf401007387 */ /* 0x0001e80000100800 */
[----:B0-----:R-:W3:Y:S04]  /*11920*/  LDL.LU R244, [R1+0x12c] ;  /* 0x00012c0001f47983 */ /* 0x001ee80000300800 */
[----:B------:R0:W-:Y:S04]  /*11930*/  STL [R1+0x868], R242 ;  /* 0x000868f201007387 */ /* 0x0001e80000100800 */
[----:B0-----:R-:W3:Y:S04]  /*11940*/  LDL.LU R242, [R1+0xf0] ;  /* 0x0000f00001f27983 */ /* 0x001ee80000300800 */
[----:B------:R-:W2:Y:S01]  /*11950*/  LDL R191, [R1+0x3f8] ;  /* 0x0003f80001bf7983 */ /* 0x000ea20000100800 */
[----:B----4-:R-:W-:-:S03]  /*11960*/  @!P0 IMAD.MOV.U32 R190, RZ, RZ, R234 ;  /* 0x000000ffffbe8224 */ /* 0x010fc600078e00ea */
[----:B------:R0:W-:Y:S04]  /*11970*/  STS.U16 [R217+UR4+0x2100], R194 ;  /* 0x002100c2d9007988 */ /* 0x0001e80008000404 */
[----:B------:R1:W-:Y:S04]  /*11980*/  STS.U16 [R217+UR4+0x2500], R210 ;  /* 0x002500d2d9007988 */ /* 0x0003e80008000404 */
[----:B------:R-:W4:Y:S01]  /*11990*/  LDL R234, [R1+0x2b0] ;  /* 0x0002b00001ea7983 */ /* 0x000f220000100800 */
[----:B0-----:R-:W-:Y:S02]  /*119a0*/  PRMT R194, RZ, 0x7610, R194 ;  /* 0x00007610ffc27816 */ /* 0x001fe400000000c2 */
[----:B-1----:R-:W-:-:S04]  /*119b0*/  PRMT R210, RZ, 0x7610, R210 ;  /* 0x00007610ffd27816 */ /* 0x002fc800000000d2 */
[----:B--2---:R0:W2:Y:S02]  /*119c0*/  @!P0 LDG.E.U16 R194, desc[UR6][R190.64] ;  /* 0x00000006bec28981 */ /* 0x0040a4000c1e1500 */
[----:B0-----:R-:W-:Y:S02]  /*119d0*/  @!P0 IMAD.MOV.U32 R190, RZ, RZ, R3 ;  /* 0x000000ffffbe8224 */ /* 0x001fe400078e0003 */
[----:B---3--:R-:W-:Y:S01]  /*119e0*/  @!P0 IMAD.MOV.U32 R191, RZ, RZ, R224 ;  /* 0x000000ffffbf8224 */ /* 0x008fe200078e00e0 */
[----:B------:R0:W-:Y:S04]  /*119f0*/  STS.U16 [R217+UR4+0x2900], R209 ;  /* 0x002900d1d9007988 */ /* 0x0001e80008000404 */
[----:B------:R1:W3:Y:S04]  /*11a00*/  @!P0 LDG.E.U16 R210, desc[UR6][R190.64] ;  /* 0x00000006bed28981 */ /* 0x0002e8000c1e1500 */
[----:B------:R-:W2:Y:S04]  /*11a10*/  LDL R224, [R1+0x26c] ;  /* 0x00026c0001e07983 */ /* 0x000ea80000100800 */
[----:B------:R-:W3:Y:S04]  /*11a20*/  LDL R3, [R1+0x270] ;  /* 0x0002700001037983 */ /* 0x000ee80000100800 */
[----:B------:R-:W1:Y:S04]  /*11a30*/  LDL R190, [R1+0x36c] ;  /* 0x00036c0001be7983 */ /* 0x000e680000100800 */
[----:B------:R-:W1:Y:S01]  /*11a40*/  LDL R191, [R1+0x370] ;  /* 0x0003700001bf7983 */ /* 0x000e620000100800 */
[----:B0-----:R-:W-:-:S02]  /*11a50*/  PRMT R209, RZ, 0x7610, R209 ;  /* 0x00007610ffd17816 */ /* 0x001fc400000000d1 */
[----:B-1----:R-:W-:-:S04]  /*11a60*/  @!P0 LOP3.LUT R191, R191, R190, RZ, 0x3c, !PT ;  /* 0x000000bebfbf8212 */ /* 0x002fc800078e3cff */
[----:B------:R-:W-:-:S04]  /*11a70*/  @!P0 LOP3.LUT R190, R191, R190, RZ, 0x3c, !PT ;  /* 0x000000bebfbe8212 */ /* 0x000fc800078e3cff */
[----:B------:R-:W-:-:S05]  /*11a80*/  @!P0 LOP3.LUT R191, R191, R190, RZ, 0x3c, !PT ;  /* 0x000000bebfbf8212 */ /* 0x000fca00078e3cff */
[----:B------:R0:W2:Y:S04]  /*11a90*/  @!P0 LDG.E.U16 R209, desc[UR6][R190.64] ;  /* 0x00000006bed18981 */ /* 0x0000a8000c1e1500 */
[----:B------:R-:W0:Y:S04]  /*11aa0*/  LDL R190, [R1+0x32c] ;  /* 0x00032c0001be7983 */ /* 0x000e280000100800 */
[----:B------:R-:W0:Y:S04]  /*11ab0*/  LDL R191, [R1+0x330] ;  /* 0x0003300001bf7983 */ /* 0x000e280000100800 */
[----:B------:R1:W-:Y:S02]  /*11ac0*/  STS.U16 [R217+UR4+0x2d00], R208 ;  /* 0x002d00d0d9007988 */ /* 0x0003e40008000404 */
[----:B-1----:R-:W-:-:S02]  /*11ad0*/  PRMT R208, RZ, 0x7610, R208 ;  /* 0x00007610ffd07816 */ /* 0x002fc400000000d0 */
[----:B0-----:R-:W-:-:S04]  /*11ae0*/  @!P0 LOP3.LUT R191, R191, R190, RZ, 0x3c, !PT ;  /* 0x000000bebfbf8212 */ /* 0x001fc800078e3cff */
        /* <DEDUP_REMOVED lines=11> */
[----:B------:R-:W3:Y:S01]  /*11ba0*/  LDL R191, [R1+0x2ac] ;  /* 0x0002ac0001bf7983 */ /* 0x000ee20000100800 */
[----:B----4-:R-:W-:-:S03]  /*11bb0*/  @!P0 IMAD.MOV.U32 R190, RZ, RZ, R234 ;  /* 0x000000ffffbe8224 */ /* 0x010fc600078e00ea */
[----:B------:R0:W-:Y:S04]  /*11bc0*/  STS.U16 [R217+UR4+0x3500], R206 ;  /* 0x003500ced9007988 */ /* 0x0001e80008000404 */
[----:B------:R1:W-:Y:S04]  /*11bd0*/  STS.U16 [R217+UR4+0x3900], R205 ;  /* 0x003900cdd9007988 */ /* 0x0003e80008000404 */
[----:B------:R-:W4:Y:S01]  /*11be0*/  LDL R234, [R1+0x170] ;  /* 0x0001700001ea7983 */ /* 0x000f220000100800 */
[----:B0-----:R-:W-:Y:S02]  /*11bf0*/  PRMT R206, RZ, 0x7610, R206 ;  /* 0x00007610ffce7816 */ /* 0x001fe400000000ce */
[----:B-1----:R-:W-:-:S04]  /*11c00*/  PRMT R205, RZ, 0x7610, R205 ;  /* 0x00007610ffcd7816 */ /* 0x002fc800000000cd */
[----:B---3--:R0:W3:Y:S02]  /*11c10*/  @!P0 LDG.E.U16 R206, desc[UR6][R190.64] ;  /* 0x00000006bece8981 */ /* 0x0080e4000c1e1500 */
[----:B0-----:R-:W-:Y:S02]  /*11c20*/  @!P0 IMAD.MOV.U32 R190, RZ, RZ, R3 ;  /* 0x000000ffffbe8224 */ /* 0x001fe400078e0003 */
[----:B--2---:R-:W-:Y:S01]  /*11c30*/  @!P0 IMAD.MOV.U32 R191, RZ, RZ, R224 ;  /* 0x000000ffffbf8224 */ /* 0x004fe200078e00e0 */
[----:B------:R0:W-:Y:S04]  /*11c40*/  STS.U16 [R217+UR4+0x3d00], R204 ;  /* 0x003d00ccd9007988 */ /* 0x0001e80008000404 */
[----:B------:R1:W2:Y:S04]  /*11c50*/  @!P0 LDG.E.U16 R205, desc[UR6][R190.64] ;  /* 0x00000006becd8981 */ /* 0x0002a8000c1e1500 */
        /* <DEDUP_REMOVED lines=9> */
[----:B------:R-:W0:Y:S01]  /*11cf0*/  LDL R191, [R1+0x1f0] ;  /* 0x0001f00001bf7983 */ /* 0x000e220000100800 */
[----:B------:R-:W-:-:S05]  /*11d00*/  LOP3.LUT R224, R6, 0x30, RZ, 0x3c, !PT ;  /* 0x0000003006e07812 */ /* 0x000fca00078e3cff */
[----:B------:R1:W-:Y:S02]  /*11d10*/  STS.U16 [R224+UR4+0x180], R203 ;  /* 0x000180cbe0007988 */ /* 0x0003e40008000404 */
[----:B-1----:R-:W-:Y:S02]  /*11d20*/  PRMT R203, RZ, 0x7610, R203 ;  /* 0x00007610ffcb7816 */ /* 0x002fe400000000cb */
        /* <DEDUP_REMOVED lines=15> */
[----:B------:R-:W4:Y:S01]  /*11e20*/  LDL R234, [R1+0x3f4] ;  /* 0x0003f40001ea7983 */ /* 0x000f220000100800 */
[----:B0-----:R-:W-:-:S03]  /*11e30*/  PRMT R201, RZ, 0x7610, R201 ;  /* 0x00007610ffc97816 */ /* 0x001fc600000000c9 */
[----:B------:R0:W-:Y:S04]  /*11e40*/  STS.U16 [R224+UR4+0xd80], R200 ;  /* 0x000d80c8e0007988 */ /* 0x0001e80008000404 */
[----:B0-----:R-:W2:Y:S01]  /*11e50*/  LDL R224, [R1+0x3a4] ;  /* 0x0003a40001e07983 */ /* 0x001ea20000100800 */
[----:B------:R-:W-:-:S03]  /*11e60*/  PRMT R200, RZ, 0x7610, R200 ;  /* 0x00007610ffc87816 */ /* 0x000fc600000000c8 */
[----:B---3--:R0:W3:Y:S02]  /*11e70*/  @!P0 LDG.E.U16 R201, desc[UR6][R190.64] ;  /* 0x00000006bec98981 */ /* 0x0080e4000c1e1500 */
[----:B0-----:R-:W-:Y:S02]  /*11e80*/  @!P0 IMAD.MOV.U32 R190, RZ, RZ, R3 ;  /* 0x000000ffffbe8224 */ /* 0x001fe400078e0003 */
[----:B------:R-:W2:Y:S01]  /*11e90*/  LDL R3, [R1+0x3a8] ;  /* 0x0003a80001037983 */ /* 0x000ea20000100800 */
[----:B------:R-:W-:-:S03]  /*11ea0*/  @!P0 IMAD.MOV.U32 R191, RZ, RZ, R244 ;  /* 0x000000ffffbf8224 */ /* 0x000fc600078e00f4 */
[----:B------:R0:W-:Y:S04]  /*11eb0*/  STL [R1+0x870], R244 ;  /* 0x000870f401007387 */ /* 0x0001e80000100800 */
[----:B------:R1:W3:Y:S01]  /*11ec0*/  @!P0 LDG.E.U16 R200, desc[UR6][R190.64] ;  /* 0x00000006bec88981 */ /* 0x0002e2000c1e1500 */
[----:B0-----:R-:W-:-:S05]  /*11ed0*/  LOP3.LUT R244, R6, 0x30, RZ, 0x3c, !PT ;  /* 0x0000003006f47812 */ /* 0x001fca00078e3cff */
[----:B------:R0:W-:Y:S01]  /*11ee0*/  STS.U16 [R244+UR4+0x1180], R199 ;  /* 0x001180c7f4007988 */ /* 0x0001e20008000404 */
[----:B-1----:R-:W-:Y:S02]  /*11ef0*/  @!P0 IMAD.MOV.U32 R190, RZ, RZ, R242 ;  /* 0x000000ffffbe8224 */ /* 0x002fe400078e00f2 */
[----:B------:R-:W-:Y:S01]  /*11f00*/  @!P0 IMAD.MOV.U32 R191, RZ, RZ, R247 ;  /* 0x000000ffffbf8224 */ /* 0x000fe200078e00f7 */
[----:B------:R1:W-:Y:S01]  /*11f10*/  STS.U16 [R244+UR4+0x1580], R198 ;  /* 0x001580c6f4007988 */ /* 0x0003e20008000404 */
[----:B0-----:R-:W-:-:S03]  /*11f20*/  PRMT R199, RZ, 0x7610, R199 ;  /* 0x00007610ffc77816 */ /* 0x001fc600000000c7 */
[----:B------:R0:W-:Y:S01]  /*11f30*/  STL [R1+0x878], R242 ;  /* 0x000878f201007387 */ /* 0x0001e20000100800 */
[----:B-1----:R-:W-:-:S03]  /*11f40*/  PRMT R198, RZ, 0x7610, R198 ;  /* 0x00007610ffc67816 */ /* 0x002fc600000000c6 */
[----:B------:R1:W3:Y:S04]  /*11f50*/  @!P0 LDG.E.U16 R199, desc[UR6][R190.64] ;  /* 0x00000006bec78981 */ /* 0x0002e8000c1e1500 */
[----:B0-----:R-:W2:Y:S01]  /*11f60*/  LDL R242, [R1+0x3f0] ;  /* 0x0003f00001f27983 */ /* 0x001ea20000100800 */
[----:B-1----:R-:W-:Y:S02]  /*11f70*/  @!P0 IMAD.MOV.U32 R190, RZ, RZ, R250 ;  /* 0x000000ffffbe8224 */ /* 0x002fe400078e00fa */
[----:B------:R-:W-:Y:S01]  /*11f80*/  @!P0 IMAD.MOV.U32 R191, RZ, RZ, R248 ;  /* 0x000000ffffbf8224 */ /* 0x000fe200078e00f8 */
[----:B------:R0:W-:Y:S04]  /*11f90*/  STS.U16 [R244+UR4+0x1980], R197 ;  /* 0x001980c5f4007988 */ /* 0x0001e80008000404 */
[----:B------:R1:W3:Y:S04]  /*11fa0*/  @!P0 LDG.E.U16 R198, desc[UR6][R190.64] ;  /* 0x00000006bec68981 */ /* 0x0002e8000c1e1500 */
[----:B------:R-:W-:Y:S01]  /*11fb0*/  STL [R1+0x874], R247 ;  /* 0x000874f701007387 */ /* 0x000fe20000100800 */
[----:B0-----:R-:W-:-:S03]  /*11fc0*/  PRMT R197, RZ, 0x7610, R197 ;  /* 0x00007610ffc57816 */ /* 0x001fc600000000c5 */
[----:B------:R-:W-:Y:S01]  /*11fd0*/  STL [R1+0x880], R250 ;  /* 0x000880fa01007387 */ /* 0x000fe20000100800 */
[----:B-1----:R-:W-:Y:S02]  /*11fe0*/  @!P0 IMAD.MOV.U32 R190, RZ, RZ, R252 ;  /* 0x000000ffffbe8224 */ /* 0x002fe400078e00fc */
[----:B------:R-:W-:Y:S01]  /*11ff0*/  @!P0 IMAD.MOV.U32 R191, RZ, RZ, R0 ;  /* 0x000000ffffbf8224 */ /* 0x000fe200078e0000 */
[----:B------:R-:W-:Y:S04]  /*12000*/  STL [R1+0x87c], R248 ;  /* 0x00087cf801007387 */ /* 0x000fe80000100800 */
[----:B------:R-:W-:Y:S04]  /*12010*/  STL [R1+0x888], R252 ;  /* 0x000888fc01007387 */ /* 0x000fe80000100800 */
[----:B------:R-:W-:Y:S04]  /*12020*/  STL [R1+0x884], R0 ;  /* 0x0008840001007387 */ /* 0x000fe80000100800 */
[----:B------:R0:W3:Y:S04]  /*12030*/  @!P0 LDG.E.U16 R197, desc[UR6][R190.64] ;  /* 0x00000006bec58981 */ /* 0x0000e8000c1e1500 */
[----:B------:R1:W-:Y:S04]  /*12040*/  STL [R1+0x890], R239 ;  /* 0x000890ef01007387 */ /* 0x0003e80000100800 */
[----:B------:R4:W-:Y:S01]  /*12050*/  STL [R1+0x88c], R236 ;  /* 0x00088cec01007387 */ /* 0x0009e20000100800 */
[----:B0-----:R-:W-:-:S02]  /*12060*/  @!P0 IMAD.MOV.U32 R190, RZ, RZ, R239 ;  /* 0x000000ffffbe8224 */ /* 0x001fc400078e00ef */
[----:B------:R-:W-:Y:S01]  /*12070*/  @!P0 IMAD.MOV.U32 R191, RZ, RZ, R236 ;  /* 0x000000ffffbf8224 */ /* 0x000fe200078e00ec */
[----:B-1----:R-:W3:Y:S04]  /*12080*/  LDL R239, [R1+0x364] ;  /* 0x0003640001ef7983 */ /* 0x002ee80000100800 */
[----:B----4-:R-:W4:Y:S04]  /*12090*/  LDL R236, [R1+0x368] ;  /* 0x0003680001ec7983 */ /* 0x010f280000100800 */
[----:B------:R0:W-:Y:S04]  /*120a0*/  STS.U16 [R244+UR4+0x1d80], R196 ;  /* 0x001d80c4f4007988 */ /* 0x0001e80008000404 */
[----:B------:R1:W-:Y:S01]  /*120b0*/  STS.U16 [R244+UR4+0x2180], R195 ;  /* 0x002180c3f4007988 */ /* 0x0003e20008000404 */
[----:B0-----:R-:W-:-:S02]  /*120c0*/  PRMT R196, RZ, 0x7610, R196 ;  /* 0x00007610ffc47816 */ /* 0x001fc400000000c4 */
[----:B-1----:R-:W-:-:S04]  /*120d0*/  PRMT R195, RZ, 0x7610, R195 ;  /* 0x00007610ffc37816 */ /* 0x002fc800000000c3 */
[----:B------:R0:W4:Y:S01]  /*120e0*/  @!P0 LDG.E.U16 R196, desc[UR6][R190.64] ;  /* 0x00000006bec48981 */ /* 0x000122000c1e1500 */
[----:B------:R-:W-:Y:S01]  /*120f0*/  PRMT R211, RZ, 0x7610, R211 ;  /* 0x00007610ffd37816 */ /* 0x000fe200000000d3 */
[----:B0-----:R-:W-:Y:S02]  /*12100*/  @!P0 IMAD.MOV.U32 R190, RZ, RZ, R234 ;  /* 0x000000ffffbe8224 */ /* 0x001fe400078e00ea */
[----:B------:R0:W-:Y:S02]  /*12110*/  STS.U16 [R244+UR4+0x2580], R214 ;  /* 0x002580d6f4007988 */ /* 0x0001e40008000404 */
[----:B0-----:R-:W-:Y:S01]  /*12120*/  PRMT R214, RZ, 0x7610, R214 ;  /* 0x00007610ffd67816 */ /* 0x001fe200000000d6 */
[----:B--2---:R-:W-:Y:S02]  /*12130*/  @!P0 IMAD.MOV.U32 R191, RZ, RZ, R242 ;  /* 0x000000ffffbf8224 */ /* 0x004fe400078e00f2 */
[----:B------:R-:W2:Y:S04]  /*12140*/  LDL R242, [R1+0x2a4] ;  /* 0x0002a40001f27983 */ /* 0x000ea80000100800 */
[----:B------:R0:W2:Y:S02]  /*12150*/  @!P0 LDG.E.U16 R195, desc[UR6][R190.64] ;  /* 0x00000006bec38981 */ /* 0x0000a4000c1e1500 */
[----:B0-----:R-:W-:-:S02]  /*12160*/  @!P0 IMAD.MOV.U32 R190, RZ, RZ, R3 ;  /* 0x000000ffffbe8224 */ /* 0x001fc400078e0003 */
[----:B------:R-:W-:Y:S01]  /*12170*/  @!P0 IMAD.MOV.U32 R191, RZ, RZ, R224 ;  /* 0x000000ffffbf8224 */ /* 0x000fe200078e00e0 */
[----:B------:R-:W2:Y:S04]  /*12180*/  LDL R3, [R1+0x2a8] ;  /* 0x0002a80001037983 */ /* 0x000ea80000100800 */
[----:B------:R-:W2:Y:S04]  /*12190*/  LDL.LU R234, [R1+0x70] ;  /* 0x0000700001ea7983 */ /* 0x000ea80000300800 */
[----:B------:R3:W2:Y:S04]  /*121a0*/  @!P0 LDG.E.U16 R211, desc[UR6][R190.64] ;  /* 0x00000006bed38981 */ /* 0x0006a8000c1e1500 */
[----:B------:R-:W2:Y:S04]  /*121b0*/  LDL.LU R224, [R1+0x60] ;  /* 0x0000600001e07983 */ /* 0x000ea80000300800 */
[----:B------:R-:W2:Y:S04]  /*121c0*/  LDL.LU R0, [R1+0x54] ;  /* 0x0000540001007983 */ /* 0x000ea80000300800 */
[----:B------:R-:W2:Y:S04]  /*121d0*/  LDL.LU R252, [R1+0x48] ;  /* 0x0000480001fc7983 */ /* 0x000ea80000300800 */
[----:B------:R-:W2:Y:S04]  /*121e0*/  LDL.LU R248, [R1+0x3c] ;  /* 0x00003c0001f87983 */ /* 0x000ea80000300800 */
[----:B------:R-:W2:Y:S01]  /*121f0*/  LDL.LU R250, [R1+0x30] ;  /* 0x0000300001fa7983 */ /* 0x000ea20000300800 */
[----:B---3--:R-:W-:-:S03]  /*12200*/  @!P0 IMAD.MOV.U32 R191, RZ, RZ, R239 ;  /* 0x000000ffffbf8224 */ /* 0x008fc600078e00ef */
[----:B------:R-:W3:Y:S01]  /*12210*/  LDL.LU R247, [R1+0x28] ;  /* 0x0000280001f77983 */ /* 0x000ee20000300800 */
[----:B----4-:R-:W-:-:S03]  /*12220*/  @!P0 IMAD.MOV.U32 R190, RZ, RZ, R236 ;  /* 0x000000ffffbe8224 */ /* 0x010fc600078e00ec */
[----:B------:R0:W-:Y:S04]  /*12230*/  STS.U16 [R244+UR4+0x2980], R241 ;  /* 0x002980f1f4007988 */ /* 0x0001e80008000404 */
[----:B------:R1:W4:Y:S04]  /*12240*/  @!P0 LDG.E.U16 R214, desc[UR6][R190.64] ;  /* 0x00000006bed68981 */ /* 0x000328000c1e1500 */
[----:B------:R-:W3:Y:S04]  /*12250*/  LDL R236, [R1+0x268] ;  /* 0x0002680001ec7983 */ /* 0x000ee80000100800 */
[----:B0-----:R-:W2:Y:S04]  /*12260*/  LDL R241, [R1+0x2e8] ;  /* 0x0002e80001f17983 */ /* 0x001ea80000100800 */
[----:B------:R-:W1:Y:S04]  /*12270*/  LDL R190, [R1+0x324] ;  /* 0x0003240001be7983 */ /* 0x000e680000100800 */
[----:B------:R-:W1:Y:S04]  /*12280*/  LDL R191, [R1+0x328] ;  /* 0x0003280001bf7983 */ /* 0x000e680000100800 */
[----:B------:R0:W-:Y:S04]  /*12290*/  STS.U16 [R244+UR4+0x2d80], R233 ;  /* 0x002d80e9f4007988 */ /* 0x0001e80008000404 */
[----:B------:R-:W4:Y:S01]  /*122a0*/  LDL R239, [R1+0x264] ;  /* 0x0002640001ef7983 */ /* 0x000f220000100800 */
[----:B0-----:R-:W-:-:S02]  /*122b0*/  PRMT R233, RZ, 0x7610, R233 ;  /* 0x00007610ffe97816 */ /* 0x001fc400000000e9 */
[----:B-1----:R-:W-:-:S04]  /*122c0*/  @!P0 LOP3.LUT R191, R191, R190, RZ, 0x3c, !PT ;  /* 0x000000bebfbf8212 */ /* 0x002fc800078e3cff */
[----:B------:R-:W-:-:S04]  /*122d0*/  @!P0 LOP3.LUT R190, R191, R190, RZ, 0x3c, !PT ;  /* 0x000000bebfbe8212 */ /* 0x000fc800078e3cff */
[----:B------:R-:W-:-:S05]  /*122e0*/  @!P0 LOP3.LUT R191, R191, R190, RZ, 0x3c, !PT ;  /* 0x000000bebfbf8212 */ /* 0x000fca00078e3cff */
[----:B------:R2:W4:Y:S04]  /*122f0*/  @!P0 LDG.E.U16 R233, desc[UR6][R190.64] ;  /* 0x00000006bee98981 */ /* 0x000528000c1e1500 */
[----:B------:R-:W3:Y:S01]  /*12300*/  LDL R191, [R1+0x2e4] ;  /* 0x0002e40001bf7983 */ /* 0x000ee20000100800 */
[----:B--2---:R-:W-:-:S03]  /*12310*/  @!P0 IMAD.MOV.U32 R190, RZ, RZ, R241 ;  /* 0x000000ffffbe8224 */ /* 0x004fc600078e00f1 */
[----:B------:R0:W-:Y:S04]  /*12320*/  STS.U16 [R244+UR4+0x3180], R226 ;  /* 0x003180e2f4007988 */ /* 0x0001e80008000404 */
[----:B------:R1:W-:Y:S04]  /*12330*/  STS.U16 [R244+UR4+0x3580], R219 ;  /* 0x003580dbf4007988 */ /* 0x0003e80008000404 */
[----:B------:R-:W2:Y:S01]  /*12340*/  LDL.LU R241, [R1+0x50] ;  /* 0x0000500001f17983 */ /* 0x000ea20000300800 */
[----:B0-----:R-:W-:Y:S02]  /*12350*/  PRMT R226, RZ, 0x7610, R226 ;  /* 0x00007610ffe27816 */ /* 0x001fe400000000e2 */
[----:B-1----:R-:W-:Y:S01]  /*12360*/  PRMT R219, RZ, 0x7610, R219 ;  /* 0x00007610ffdb7816 */ /* 0x002fe200000000db */
[----:B------:R-:W-:Y:S04]  /*12370*/  STS.U16 [R244+UR4+0x3980], R213 ;  /* 0x003980d5f4007988 */ /* 0x000fe80008000404 */
[----:B------:R-:W-:Y:S04]  /*12380*/  STS.U16 [R244+UR4+0x3d80], R11 ;  /* 0x003d800bf4007988 */ /* 0x000fe80008000404 */
[----:B---3--:R0:W3:Y:S02]  /*12390*/  @!P0 LDG.E.U16 R226, desc[UR6][R190.64] ;  /* 0x00000006bee28981 */ /* 0x0080e4000c1e1500 */
[----:B0-----:R-:W-:-:S02]  /*123a0*/  @!P0 IMAD.MOV.U32 R190, RZ, RZ, R3 ;  /* 0x000000ffffbe8224 */ /* 0x001fc400078e0003 */
[----:B------:R-:W-:Y:S01]  /*123b0*/  @!P0 IMAD.MOV.U32 R191, RZ, RZ, R242 ;  /* 0x000000ffffbf8224 */ /* 0x000fe200078e00f2 */
[----:B------:R-:W-:Y:S01]  /*123c0*/  LOP3.LUT R3, R6, 0x40, RZ, 0x3c, !PT ;  /* 0x0000004006037812 */ /* 0x000fe200078e3cff */
[----:B------:R-:W3:Y:S04]  /*123d0*/  LDL.LU R242, [R1+0x44] ;  /* 0x0000440001f27983 */ /* 0x000ee80000300800 */
[----:B------:R0:W3:Y:S04]  /*123e0*/  @!P0 LDG.E.U16 R219, desc[UR6][R190.64] ;  /* 0x00000006bedb8981 */ /* 0x0000e8000c1e1500 */
[----:B------:R1:W-:Y:S01]  /*123f0*/  STS.U16 [R3+UR4+0x200], R234 ;  /* 0x000200ea03007988 */ /* 0x0003e20008000404 */
[----:B0-----:R-:W-:-:S02]  /*12400*/  @!P0 IMAD.MOV.U32 R190, RZ, RZ, R236 ;  /* 0x000000ffffbe8224 */ /* 0x001fc400078e00ec */
[----:B----4-:R-:W-:Y:S01]  /*12410*/  @!P0 IMAD.MOV.U32 R191, RZ, RZ, R239 ;  /* 0x000000ffffbf8224 */ /* 0x010fe200078e00ef */
[----:B------:R-:W4:Y:S04]  /*12420*/  LDL.LU R236, [R1+0x38] ;  /* 0x0000380001ec7983 */ /* 0x000f280000300800 */
[----:B------:R-:W4:Y:S04]  /*12430*/  LDL.LU R239, [R1+0x2c] ;  /* 0x00002c0001ef7983 */ /* 0x000f280000300800 */
[----:B-1----:R-:W2:Y:S04]  /*12440*/  LDL.LU R234, [R1+0x8fc] ;  /* 0x0008fc0001ea7983 */ /* 0x002ea80000300800 */
[----:B------:R0:W-:Y:S04]  /*12450*/  STS.U16 [R3+UR4+0x600], R224 ;  /* 0x000600e003007988 */ /* 0x0001e80008000404 */
[----:B------:R-:W-:Y:S04]  /*12460*/  STS.U16 [R3+UR4+0xa00], R0 ;  /* 0x000a000003007988 */ /* 0x000fe80008000404 */
[----:B------:R-:W-:Y:S04]  /*12470*/  STS.U16 [R3+UR4+0xe00], R252 ;  /* 0x000e00fc03007988 */ /* 0x000fe80008000404 */
[----:B------:R-:W-:Y:S04]  /*12480*/  STS.U16 [R3+UR4+0x1200], R248 ;  /* 0x001200f803007988 */ /* 0x000fe80008000404 */
[----:B------:R-:W-:Y:S04]  /*12490*/  STS.U16 [R3+UR4+0x1600], R250 ;  /* 0x001600fa03007988 */ /* 0x000fe80008000404 */
[----:B------:R-:W-:Y:S04]  /*124a0*/  STS.U16 [R3+UR4+0x1a00], R247 ;  /* 0x001a00f703007988 */ /* 0x000fe80008000404 */
[----:B0-----:R-:W4:Y:S04]  /*124b0*/  LDL.LU R224, [R1+0x8f8] ;  /* 0x0008f80001e07983 */ /* 0x001f280000300800 */
[----:B--2---:R0:W-:Y:S04]  /*124c0*/  STS.U16 [R3+UR4+0x1e00], R234 ;  /* 0x001e00ea03007988 */ /* 0x0041e80008000404 */
[----:B------:R1:W-:Y:S04]  /*124d0*/  STS.U16 [R3+UR4+0x2200], R227 ;  /* 0x002200e303007988 */ /* 0x0003e80008000404 */
[----:B0-----:R-:W2:Y:S04]  /*124e0*/  LDL.LU R234, [R1+0x8f4] ;  /* 0x0008f40001ea7983 */ /* 0x001ea80000300800 */
[----:B-1----:R-:W2:Y:S04]  /*124f0*/  LDL.LU R227, [R1+0x8f0] ;  /* 0x0008f00001e37983 */ /* 0x002ea80000300800 */
[----:B------:R-:W2:Y:S04]  /*12500*/  LDL.LU R0, [R1+0x68] ;  /* 0x0000680001007983 */ /* 0x000ea80000300800 */
[----:B------:R-:W2:Y:S04]  /*12510*/  LDL.LU R252, [R1+0x58] ;  /* 0x0000580001fc7983 */ /* 0x000ea80000300800 */
[----:B------:R-:W2:Y:S04]  /*12520*/  LDL.LU R248, [R1+0x4c] ;  /* 0x00004c0001f87983 */ /* 0x000ea80000300800 */
[----:B------:R-:W2:Y:S04]  /*12530*/  LDL.LU R250, [R1+0x40] ;  /* 0x0000400001fa7983 */ /* 0x000ea80000300800 */
[----:B------:R-:W-:Y:S04]  /*12540*/  STS.U16 [R3+UR4+0x2600], R7 ;  /* 0x0026000703007988 */ /* 0x000fe80008000404 */
[----:B------:R-:W2:Y:S04]  /*12550*/  LDL.LU R247, [R1+0x34] ;  /* 0x0000340001f77983 */ /* 0x000ea80000300800 */
[----:B------:R0:W-:Y:S04]  /*12560*/  STS.U16 [R3+UR4+0x2a00], R246 ;  /* 0x002a00f603007988 */ /* 0x0001e80008000404 */
[----:B------:R1:W-:Y:S04]  /*12570*/  STS.U16 [R3+UR4+0x2e00], R238 ;  /* 0x002e00ee03007988 */ /* 0x0003e80008000404 */
[----:B0-----:R-:W3:Y:S04]  /*12580*/  LDL.LU R246, [R1+0x5c] ;  /* 0x00005c0001f67983 */ /* 0x001ee80000300800 */
[----:B-1----:R-:W4:Y:S01]  /*12590*/  LDL.LU R238, [R1+0x6c] ;  /* 0x00006c0001ee7983 */ /* 0x002f220000300800 */
[----:B------:R-:W-:-:S03]  /*125a0*/  LOP3.LUT R7, R6, 0x50, RZ, 0x3c, !PT ;  /* 0x0000005006077812 */ /* 0x000fc600078e3cff */
[----:B------:R-:W-:Y:S04]  /*125b0*/  STS.U16 [R3+UR4+0x3200], R230 ;  /* 0x003200e603007988 */ /* 0x000fe80008000404 */
[----:B------:R-:W-:Y:S04]  /*125c0*/  STS.U16 [R3+UR4+0x3600], R221 ;  /* 0x003600dd03007988 */ /* 0x000fe80008000404 */
[----:B------:R-:W-:Y:S04]  /*125d0*/  STS.U16 [R3+UR4+0x3a00], R212 ;  /* 0x003a00d403007988 */ /* 0x000fe80008000404 */
[----:B------:R-:W-:Y:S04]  /*125e0*/  STS.U16 [R3+UR4+0x3e00], R12 ;  /* 0x003e000c03007988 */ /* 0x000fe80008000404 */
[----:B----4-:R-:W-:Y:S04]  /*125f0*/  STS.U16 [R7+UR4+0x280], R238 ;  /* 0x000280ee07007988 */ /* 0x010fe80008000404 */
[----:B---3--:R-:W-:Y:S04]  /*12600*/  STS.U16 [R7+UR4+0x680], R246 ;  /* 0x000680f607007988 */ /* 0x008fe80008000404 */
[----:B------:R-:W-:Y:S04]  /*12610*/  STS.U16 [R7+UR4+0xa80], R241 ;  /* 0x000a80f107007988 */ /* 0x000fe80008000404 */
[----:B------:R0:W-:Y:S04]  /*12620*/  STS.U16 [R7+UR4+0xe80], R242 ;  /* 0x000e80f207007988 */ /* 0x0001e80008000404 */
[----:B------:R-:W-:Y:S04]  /*12630*/  STS.U16 [R7+UR4+0x1280], R236 ;  /* 0x001280ec07007988 */ /* 0x000fe80008000404 */
[----:B------:R-:W-:Y:S04]  /*12640*/  STS.U16 [R7+UR4+0x1680], R239 ;  /* 0x001680ef07007988 */ /* 0x000fe80008000404 */
[----:B0-----:R-:W3:Y:S04]  /*12650*/  LDL.LU R242, [R1+0x64] ;  /* 0x0000640001f27983 */ /* 0x001ee80000300800 */
[----:B--2---:R0:W-:Y:S04]  /*12660*/  STS.U16 [R7+UR4+0x1a80], R227 ;  /* 0x001a80e307007988 */ /* 0x0041e80008000404 */
[----:B------:R1:W-:Y:S04]  /*12670*/  STS.U16 [R7+UR4+0x1e80], R231 ;  /* 0x001e80e707007988 */ /* 0x0003e80008000404 */
[----:B0-----:R-:W2:Y:S04]  /*12680*/  LDL.LU R227, [R1+0x8ec] ;  /* 0x0008ec0001e37983 */ /* 0x001ea80000300800 */
[----:B-1----:R-:W4:Y:S04]  /*12690*/  LDL.LU R231, [R1+0x8e8] ;  /* 0x0008e80001e77983 */ /* 0x002f280000300800 */
[----:B------:R-:W-:Y:S04]  /*126a0*/  STS.U16 [R7+UR4+0x2280], R229 ;  /* 0x002280e507007988 */ /* 0x000fe80008000404 */
[----:B------:R0:W-:Y:S04]  /*126b0*/  STS.U16 [R7+UR4+0x2680], R2 ;  /* 0x0026800207007988 */ /* 0x0001e80008000404 */
[----:B------:R-:W-:Y:S04]  /*126c0*/  STS.U16 [R7+UR4+0x2a80], R245 ;  /* 0x002a80f507007988 */ /* 0x000fe80008000404 */
[----:B------:R-:W-:Y:S01]  /*126d0*/  STS.U16 [R7+UR4+0x2e80], R237 ;  /* 0x002e80ed07007988 */ /* 0x000fe20008000404 */
[----:B0-----:R-:W-:-:S03]  /*126e0*/  LOP3.LUT R2, R6, 0x60, RZ, 0x3c, !PT ;  /* 0x0000006006027812 */ /* 0x001fc600078e3cff */
[----:B------:R-:W-:Y:S04]  /*126f0*/  STS.U16 [R7+UR4+0x3280], R228 ;  /* 0x003280e407007988 */ /* 0x000fe80008000404 */
        /* <DEDUP_REMOVED lines=8> */
[----:B------:R-:W2:Y:S04]  /*12780*/  LDL.LU R229, [R1+0x8e4] ;  /* 0x0008e40001e57983 */ /* 0x000ea80000300800 */
[----:B----4-:R0:W-:Y:S04]  /*12790*/  STS.U16 [R2+UR4+0x1700], R231 ;  /* 0x001700e702007988 */ /* 0x0101e80008000404 */
[----:B------:R1:W-:Y:S04]  /*127a0*/  STS.U16 [R2+UR4+0x1b00], R234 ;  /* 0x001b00ea02007988 */ /* 0x0003e80008000404 */
[----:B------:R4:W-:Y:S04]  /*127b0*/  STS.U16 [R2+UR4+0x1f00], R4 ;  /* 0x001f000402007988 */ /* 0x0009e80008000404 */
[----:B0-----:R-:W2:Y:S04]  /*127c0*/  LDL.LU R231, [R1+0x8e0] ;  /* 0x0008e00001e77983 */ /* 0x001ea80000300800 */
[----:B-1----:R-:W2:Y:S04]  /*127d0*/  LDL.LU R234, [R1+0x8dc] ;  /* 0x0008dc0001ea7983 */ /* 0x002ea80000300800 */
[----:B----4-:R-:W4:Y:S04]  /*127e0*/  LDL.LU R4, [R1+0x8d8] ;  /* 0x0008d80001047983 */ /* 0x010f280000300800 */
        /* <DEDUP_REMOVED lines=9> */
[----:B---3--:R0:W-:Y:S02]  /*12880*/  STS.U16 [R5+UR4+0x380], R242 ;  /* 0x000380f205007988 */ /* 0x0081e40008000404 */
[----:B0-----:R-:W-:-:S02]  /*12890*/  LOP3.LUT R242, R6, 0x10, RZ, 0x3c, !PT ;  /* 0x0000001006f27812 */ /* 0x001fc400078e3cff */
[----:B------:R-:W-:-:S06]  /*128a0*/  PRMT R213, RZ, 0x7610, R213 ;  /* 0x00007610ffd57816 */ /* 0x000fcc00000000d5 */
[----:B------:R-:W3:Y:S04]  /*128b0*/  @!P0 LDG.E.U16 R213, desc[UR6][R190.64] ;  /* 0x00000006bed58981 */ /* 0x000ee8000c1e1500 */
[----:B----4-:R0:W-:Y:S04]  /*128c0*/  STS.U16 [R5+UR4+0x780], R4 ;  /* 0x0007800405007988 */ /* 0x0101e80008000404 */
[----:B--2---:R1:W-:Y:S04]  /*128d0*/  STS.U16 [R5+UR4+0xb80], R234 ;  /* 0x000b80ea05007988 */ /* 0x0043e80008000404 */
[----:B------:R2:W-:Y:S04]  /*128e0*/  STS.U16 [R5+UR4+0xf80], R231 ;  /* 0x000f80e705007988 */ /* 0x0005e80008000404 */
[----:B------:R4:W-:Y:S04]  /*128f0*/  STS.U16 [R5+UR4+0x1380], R229 ;  /* 0x001380e505007988 */ /* 0x0009e80008000404 */
[----:B------:R4:W-:Y:S04]  /*12900*/  STS.U16 [R5+UR4+0x1780], R227 ;  /* 0x001780e305007988 */ /* 0x0009e80008000404 */
[----:B------:R4:W-:Y:S04]  /*12910*/  STS.U16 [R5+UR4+0x1b80], R224 ;  /* 0x001b80e005007988 */ /* 0x0009e80008000404 */
[----:B------:R3:W-:Y:S04]  /*12920*/  STS.U16 [R5+UR4+0x1f80], R222 ;  /* 0x001f80de05007988 */ /* 0x0007e80008000404 */
[----:B------:R3:W-:Y:S04]  /*12930*/  STS.U16 [R5+UR4+0x2380], R220 ;  /* 0x002380dc05007988 */ /* 0x0007e80008000404 */
        /* <DEDUP_REMOVED lines=46> */
[----:B0-----:R-:W3:Y:S04]  /*12c20*/  LDL.LU R4, [R1+0x8d4] ;  /* 0x0008d40001047983 */ /* 0x001ee80000300800 */
[----:B------:R-:W-:Y:S04]  /*12c30*/  STS.U16 [R217+UR4+0x9d00], R183 ;  /* 0x009d00b7d9007988 */ /* 0x000fe80008000404 */
[----:B-1----:R-:W3:Y:S04]  /*12c40*/  LDL.LU R234, [R1+0x8d0] ;  /* 0x0008d00001ea7983 */ /* 0x002ee80000300800 */
[----:B------:R-:W-:Y:S04]  /*12c50*/  STS.U16 [R217+UR4+0xa100], R184 ;  /* 0x00a100b8d9007988 */ /* 0x000fe80008000404 */
[----:B--2---:R-:W2:Y:S04]  /*12c60*/  LDL.LU R231, [R1+0x8cc] ;  /* 0x0008cc0001e77983 */ /* 0x004ea80000300800 */
[----:B------:R-:W-:Y:S04]  /*12c70*/  STS.U16 [R217+UR4+0xa500], R185 ;  /* 0x00a500b9d9007988 */ /* 0x000fe80008000404 */
[----:B----4-:R-:W4:Y:S04]  /*12c80*/  LDL.LU R229, [R1+0x8c8] ;  /* 0x0008c80001e57983 */ /* 0x010f280000300800 */
[----:B------:R-:W-:Y:S04]  /*12c90*/  STS.U16 [R217+UR4+0xa900], R186 ;  /* 0x00a900bad9007988 */ /* 0x000fe80008000404 */
[----:B------:R-:W4:Y:S04]  /*12ca0*/  LDL.LU R227, [R1+0x8c4] ;  /* 0x0008c40001e37983 */ /* 0x000f280000300800 */
[----:B------:R-:W-:Y:S04]  /*12cb0*/  STS.U16 [R217+UR4+0xad00], R187 ;  /* 0x00ad00bbd9007988 */ /* 0x000fe80008000404 */
[----:B------:R-:W4:Y:S04]  /*12cc0*/  LDL.LU R224, [R1+0x8c0] ;  /* 0x0008c00001e07983 */ /* 0x000f280000300800 */
[----:B------:R-:W-:Y:S04]  /*12cd0*/  STS.U16 [R217+UR4+0xb100], R188 ;  /* 0x00b100bcd9007988 */ /* 0x000fe80008000404 */
[----:B---3--:R-:W3:Y:S04]  /*12ce0*/  LDL.LU R222, [R1+0x8bc] ;  /* 0x0008bc0001de7983 */ /* 0x008ee80000300800 */
[----:B------:R-:W-:Y:S04]  /*12cf0*/  STS.U16 [R217+UR4+0xb500], R189 ;  /* 0x00b500bdd9007988 */ /* 0x000fe80008000404 */
[----:B------:R-:W3:Y:S04]  /*12d00*/  LDL.LU R220, [R1+0x8b8] ;  /* 0x0008b80001dc7983 */ /* 0x000ee80000300800 */
[----:B------:R-:W-:Y:S04]  /*12d10*/  STS.U16 [R217+UR4+0xb900], R192 ;  /* 0x00b900c0d9007988 */ /* 0x000fe80008000404 */
[----:B------:R-:W-:Y:S04]  /*12d20*/  STL [R1+0x894], R6 ;  /* 0x0008940601007387 */ /* 0x000fe80000100800 */
[----:B------:R0:W-:Y:S04]  /*12d30*/  STS.U16 [R217+UR4+0xbd00], R193 ;  /* 0x00bd00c1d9007988 */ /* 0x0001e80008000404 */
[----:B0-----:R-:W3:Y:S04]  /*12d40*/  LDL.LU R217, [R1+0x8b4] ;  /* 0x0008b40001d97983 */ /* 0x001ee80000300800 */
[----:B------:R-:W2:Y:S04]  /*12d50*/  LDL R13, [R1+0x3e8] ;  /* 0x0003e800010d7983 */ /* 0x000ea80000100800 */
[----:B------:R-:W2:Y:S04]  /*12d60*/  LDL R12, [R1+0x3ec] ;  /* 0x0003ec00010c7983 */ /* 0x000ea80000100800 */
[----:B------:R-:W4:Y:S04]  /*12d70*/  LDL R23, [R1+0x3e0] ;  /* 0x0003e00001177983 */ /* 0x000f280000100800 */
[----:B------:R-:W3:Y:S04]  /*12d80*/  LDL R22, [R1+0x3e4] ;  /* 0x0003e40001167983 */ /* 0x000ee80000100800 */
[----:B------:R-:W-:Y:S04]  /*12d90*/  STS.U16 [R244+UR4+0x8180], R194 ;  /* 0x008180c2f4007988 */ /* 0x000fe80008000404 */
[----:B------:R-:W-:Y:S04]  /*12da0*/  STS.U16 [R244+UR4+0x8580], R210 ;  /* 0x008580d2f4007988 */ /* 0x000fe80008000404 */
[----:B------:R-:W4:Y:S04]  /*12db0*/  LDL R21, [R1+0x3d8] ;  /* 0x0003d80001157983 */ /* 0x000f280000100800 */
[----:B------:R-:W4:Y:S04]  /*12dc0*/  LDL R20, [R1+0x3dc] ;  /* 0x0003dc0001147983 */ /* 0x000f280000100800 */
[----:B------:R-:W4:Y:S04]  /*12dd0*/  LDL R15, [R1+0x39c] ;  /* 0x00039c00010f7983 */ /* 0x000f280000100800 */
[----:B------:R-:W4:Y:S04]  /*12de0*/  LDL R14, [R1+0x3a0] ;  /* 0x0003a000010e7983 */ /* 0x000f280000100800 */
[----:B------:R-:W4:Y:S04]  /*12df0*/  LDL R19, [R1+0x394] ;  /* 0x0003940001137983 */ /* 0x000f280000100800 */
[----:B------:R-:W4:Y:S04]  /*12e00*/  LDL R18, [R1+0x398] ;  /* 0x0003980001127983 */ /* 0x000f280000100800 */
[----:B------:R-:W-:Y:S04]  /*12e10*/  STS.U16 [R244+UR4+0x8980], R209 ;  /* 0x008980d1f4007988 */ /* 0x000fe80008000404 */
[----:B------:R-:W4:Y:S04]  /*12e20*/  LDL.LU R246, [R1+0x1d8] ;  /* 0x0001d80001f67983 */ /* 0x000f280000300800 */
        /* <DEDUP_REMOVED lines=24> */
[----:B------:R0:W-:Y:S04]  /*12fb0*/  STS.U16 [R244+UR4+0xbd80], R196 ;  /* 0x00bd80c4f4007988 */ /* 0x0001e80008000404 */
[----:B------:R-:W4:Y:S04]  /*12fc0*/  LDL.LU R247, [R1+0x150] ;  /* 0x0001500001f77983 */ /* 0x000f280000300800 */
[----:B0-----:R-:W4:Y:S04]  /*12fd0*/  LDL.LU R244, [R1+0x164] ;  /* 0x0001640001f47983 */ /* 0x001f280000300800 */
[----:B------:R-:W4:Y:S04]  /*12fe0*/  LDL.LU R241, [R1+0x154] ;  /* 0x0001540001f17983 */ /* 0x000f280000300800 */
        /* <DEDUP_REMOVED lines=25> */
[----:B------:R-:W4:Y:S01]  /*13180*/  LDL.LU R200, [R1+0x18] ;  /* 0x0000180001c87983 */ /* 0x000f220000300800 */
[----:B------:R-:W-:-:S03]  /*13190*/  PRMT R8, RZ, 0x7610, R8 ;  /* 0x00007610ff087816 */ /* 0x000fc60000000008 */
[----:B------:R-:W4:Y:S04]  /*131a0*/  LDL.LU R199, [R1+0x10] ;  /* 0x0000100001c77983 */ /* 0x000f280000300800 */
[----:B------:R-:W4:Y:S04]  /*131b0*/  LDL.LU R198, [R1+0x8] ;  /* 0x0000080001c67983 */ /* 0x000f280000300800 */
[----:B------:R-:W4:Y:S04]  /*131c0*/  LDL.LU R197, [R1] ;  /* 0x0000000001c57983 */ /* 0x000f280000300800 */
[----:B------:R0:W-:Y:S04]  /*131d0*/  STS.U16 [R3+UR4+0x8200], R195 ;  /* 0x008200c303007988 */ /* 0x0001e80008000404 */
[----:B------:R1:W-:Y:S04]  /*131e0*/  STS.U16 [R3+UR4+0x8600], R211 ;  /* 0x008600d303007988 */ /* 0x0003e80008000404 */
[----:B------:R2:W-:Y:S04]  /*131f0*/  STS.U16 [R3+UR4+0x8a00], R214 ;  /* 0x008a00d603007988 */ /* 0x0005e80008000404 */
[----:B0-----:R-:W4:Y:S04]  /*13200*/  LDL.LU R195, [R1+0xe8] ;  /* 0x0000e80001c37983 */ /* 0x001f280000300800 */
[----:B-1----:R-:W4:Y:S04]  /*13210*/  LDL.LU R211, [R1+0x114] ;  /* 0x0001140001d37983 */ /* 0x002f280000300800 */
[----:B--2---:R-:W2:Y:S04]  /*13220*/  LDL.LU R214, [R1+0x168] ;  /* 0x0001680001d67983 */ /* 0x004ea80000300800 */
[----:B------:R0:W-:Y:S04]  /*13230*/  STS.U16 [R3+UR4+0x8e00], R233 ;  /* 0x008e00e903007988 */ /* 0x0001e80008000404 */
[----:B------:R1:W-:Y:S04]  /*13240*/  STS.U16 [R3+UR4+0x9200], R226 ;  /* 0x009200e203007988 */ /* 0x0003e80008000404 */
[----:B------:R3:W-:Y:S04]  /*13250*/  STS.U16 [R3+UR4+0x9600], R219 ;  /* 0x009600db03007988 */ /* 0x0007e80008000404 */
[----:B0-----:R-:W2:Y:S04]  /*13260*/  LDL.LU R233, [R1+0x110] ;  /* 0x0001100001e97983 */ /* 0x001ea80000300800 */
[----:B-1----:R-:W2:Y:S04]  /*13270*/  LDL.LU R226, [R1+0x194] ;  /* 0x0001940001e27983 */ /* 0x002ea80000300800 */
[----:B---3--:R-:W3:Y:S04]  /*13280*/  LDL.LU R219, [R1+0x128] ;  /* 0x0001280001db7983 */ /* 0x008ee80000300800 */
[----:B------:R0:W-:Y:S04]  /*13290*/  STS.U16 [R3+UR4+0x9a00], R213 ;  /* 0x009a00d503007988 */ /* 0x0001e80008000404 */
[----:B------:R1:W3:Y:S04]  /*132a0*/  @!P0 LDG.E.U16 R8, desc[UR6][R12.64] ;  /* 0x000000060c088981 */ /* 0x0002e8000c1e1500 */
[----:B0-----:R-:W3:Y:S04]  /*132b0*/  LDL.LU R213, [R1+0x15c] ;  /* 0x00015c0001d57983 */ /* 0x001ee80000300800 */
[----:B------:R-:W2:Y:S01]  /*132c0*/  LDL R17, [R1+0x38c] ;  /* 0x00038c0001117983 */ /* 0x000ea20000100800 */
[----:B-1----:R-:W-:-:S02]  /*132d0*/  @!P0 IMAD.MOV.U32 R12, RZ, RZ, R22 ;  /* 0x000000ffff0c8224 */ /* 0x002fc400078e0016 */
[----:B----4-:R-:W-:Y:S01]  /*132e0*/  @!P0 IMAD.MOV.U32 R13, RZ, RZ, R23 ;  /* 0x000000ffff0d8224 */ /* 0x010fe200078e0017 */
[----:B------:R-:W2:Y:S04]  /*132f0*/  LDL R16, [R1+0x390] ;  /* 0x0003900001107983 */ /* 0x000ea80000100800 */
[----:B------:R-:W4:Y:S04]  /*13300*/  LDL R23, [R1+0x35c] ;  /* 0x00035c0001177983 */ /* 0x000f280000100800 */
[----:B------:R-:W3:Y:S01]  /*13310*/  LDL R22, [R1+0x360] ;  /* 0x0003600001167983 */ /* 0x000ee20000100800 */
[----:B------:R-:W-:-:S02]  /*13320*/  PRMT R9, RZ, 0x7610, R9 ;  /* 0x00007610ff097816 */ /* 0x000fc40000000009 */
[----:B------:R-:W-:Y:S01]  /*13330*/  PRMT R11, RZ, 0x7610, R11 ;  /* 0x00007610ff0b7816 */ /* 0x000fe2000000000b */
[----:B------:R-:W4:Y:S01]  /*13340*/  LDL R153, [R1+0x34c] ;  /* 0x00034c0001997983 */ /* 0x000f220000100800 */
[----:B------:R-:W-:-:S03]  /*13350*/  PRMT R10, RZ, 0x7610, R10 ;  /* 0x00007610ff0a7816 */ /* 0x000fc6000000000a */
[----:B------:R0:W4:Y:S04]  /*13360*/  @!P0 LDG.E.U16 R9, desc[UR6][R12.64] ;  /* 0x000000060c098981 */ /* 0x000128000c1e1500 */
[----:B------:R1:W4:Y:S04]  /*13370*/  @!P0 LDG.E.U16 R11, desc[UR6][R14.64] ;  /* 0x000000060e0b8981 */ /* 0x000328000c1e1500 */
[----:B------:R-:W4:Y:S01]  /*13380*/  LDL R152, [R1+0x350] ;  /* 0x0003500001987983 */ /* 0x000f220000100800 */
[----:B0-----:R-:W-:Y:S02]  /*13390*/  @!P0 IMAD.MOV.U32 R12, RZ, RZ, R20 ;  /* 0x000000ffff0c8224 */ /* 0x001fe400078e0014 */
[----:B------:R-:W-:Y:S01]  /*133a0*/  @!P0 IMAD.MOV.U32 R13, RZ, RZ, R21 ;  /* 0x000000ffff0d8224 */ /* 0x000fe200078e0015 */
[----:B------:R-:W4:Y:S01]  /*133b0*/  LDL R155, [R1+0x2dc] ;  /* 0x0002dc00019b7983 */ /* 0x000f220000100800 */
[----:B-1----:R-:W-:-:S02]  /*133c0*/  @!P0 IMAD.MOV.U32 R14, RZ, RZ, R18 ;  /* 0x000000ffff0e8224 */ /* 0x002fc400078e0012 */
[----:B------:R-:W-:Y:S01]  /*133d0*/  @!P0 IMAD.MOV.U32 R15, RZ, RZ, R19 ;  /* 0x000000ffff0f8224 */ /* 0x000fe200078e0013 */
[----:B------:R-:W4:Y:S04]  /*133e0*/  LDL R18, [R1+0x358] ;  /* 0x0003580001127983 */ /* 0x000f280000100800 */
[----:B------:R-:W4:Y:S04]  /*133f0*/  LDL R19, [R1+0x354] ;  /* 0x0003540001137983 */ /* 0x000f280000100800 */
[----:B------:R0:W4:Y:S04]  /*13400*/  @!P0 LDG.E.U16 R10, desc[UR6][R12.64] ;  /* 0x000000060c0a8981 */ /* 0x000128000c1e1500 */
[----:B------:R-:W4:Y:S04]  /*13410*/  LDL R154, [R1+0x2e0] ;  /* 0x0002e000019a7983 */ /* 0x000f280000100800 */
[----:B------:R-:W4:Y:S01]  /*13420*/  LDL R21, [R1+0x31c] ;  /* 0x00031c0001157983 */ /* 0x000f220000100800 */
[----:B0-----:R-:W-:-:S03]  /*13430*/  PRMT R13, RZ, 0x7610, R13 ;  /* 0x00007610ff0d7816 */ /* 0x001fc6000000000d */
[----:B------:R-:W4:Y:S04]  /*13440*/  LDL R20, [R1+0x320] ;  /* 0x0003200001147983 */ /* 0x000f280000100800 */
        /* <DEDUP_REMOVED lines=10> */
[----:B--2---:R3:W2:Y:S02]  /*134f0*/  @!P0 LDG.E.U16 R13, desc[UR6][R16.64] ;  /* 0x00000006100d8981 */ /* 0x0046a4000c1e1500 */
[----:B---3--:R-:W-:-:S02]  /*13500*/  @!P0 IMAD.MOV.U32 R16, RZ, RZ, R22 ;  /* 0x000000ffff108224 */ /* 0x008fc400078e0016 */
[----:B----4-:R-:W-:Y:S01]  /*13510*/  @!P0 IMAD.MOV.U32 R17, RZ, RZ, R23 ;  /* 0x000000ffff118224 */ /* 0x010fe200078e0017 */
[----:B------:R-:W3:Y:S04]  /*13520*/  LDL R22, [R1+0x310] ;  /* 0x0003100001167983 */ /* 0x000ee80000100800 */
[----:B------:R-:W3:Y:S01]  /*13530*/  LDL R23, [R1+0x30c] ;  /* 0x00030c0001177983 */ /* 0x000ee20000100800 */
[----:B------:R-:W-:-:S06]  /*13540*/  PRMT R12, RZ, 0x7610, R12 ;  /* 0x00007610ff0c7816 */ /* 0x000fcc000000000c */
[----:B------:R0:W4:Y:S02]  /*13550*/  @!P0 LDG.E.U16 R12, desc[UR6][R14.64] ;  /* 0x000000060e0c8981 */ /* 0x000124000c1e1500 */
[----:B0-----:R-:W-:Y:S02]  /*13560*/  PRMT R14, RZ, 0x7610, R14 ;  /* 0x00007610ff0e7816 */ /* 0x001fe4000000000e */
[----:B------:R-:W-:-:S04]  /*13570*/  PRMT R15, RZ, 0x7610, R15 ;  /* 0x00007610ff0f7816 */ /* 0x000fc8000000000f */
[----:B------:R0:W2:Y:S04]  /*13580*/  @!P0 LDG.E.U16 R14, desc[UR6][R16.64] ;  /* 0x00000006100e8981 */ /* 0x0000a8000c1e1500 */
[----:B------:R1:W4:Y:S01]  /*13590*/  @!P0 LDG.E.U16 R15, desc[UR6][R18.64] ;  /* 0x00000006120f8981 */ /* 0x000322000c1e1500 */
[----:B0-----:R-:W-:Y:S01]  /*135a0*/  PRMT R16, RZ, 0x7610, R16 ;  /* 0x00007610ff107816 */ /* 0x001fe20000000010 */
[----:B-1----:R-:W-:Y:S02]  /*135b0*/  @!P0 IMAD.MOV.U32 R18, RZ, RZ, R152 ;  /* 0x000000ffff128224 */ /* 0x002fe400078e0098 */
[----:B------:R-:W-:Y:S01]  /*135c0*/  @!P0 IMAD.MOV.U32 R19, RZ, RZ, R153 ;  /* 0x000000ffff138224 */ /* 0x000fe200078e0099 */
[----:B------:R-:W2:Y:S04]  /*135d0*/  LDL R152, [R1+0x2d8] ;  /* 0x0002d80001987983 */ /* 0x000ea80000100800 */
[----:B------:R0:W4:Y:S04]  /*135e0*/  @!P0 LDG.E.U16 R16, desc[UR6][R18.64] ;  /* 0x0000000612108981 */ /* 0x000128000c1e1500 */
[----:B------:R-:W2:Y:S01]  /*135f0*/  LDL R153, [R1+0x2d4] ;  /* 0x0002d40001997983 */ /* 0x000ea20000100800 */
[----:B0-----:R-:W-:-:S06]  /*13600*/  PRMT R19, RZ, 0x7610, R19 ;  /* 0x00007610ff137816 */ /* 0x001fcc0000000013 */
[----:B---3--:R0:W3:Y:S02]  /*13610*/  @!P0 LDG.E.U16 R19, desc[UR6][R22.64] ;  /* 0x0000000616138981 */ /* 0x0080e4000c1e1500 */
[----:B0-----:R-:W-:Y:S02]  /*13620*/  @!P0 IMAD.MOV.U32 R22, RZ, RZ, R154 ;  /* 0x000000ffff168224 */ /* 0x001fe400078e009a */
[----:B------:R-:W-:Y:S01]  /*13630*/  @!P0 IMAD.MOV.U32 R23, RZ, RZ, R155 ;  /* 0x000000ffff178224 */ /* 0x000fe200078e009b */
[----:B------:R-:W4:Y:S04]  /*13640*/  LDL R154, [R1+0x2a0] ;  /* 0x0002a000019a7983 */ /* 0x000f280000100800 */
[----:B------:R-:W4:Y:S01]  /*13650*/  LDL R155, [R1+0x29c] ;  /* 0x00029c00019b7983 */ /* 0x000f220000100800 */
[----:B------:R-:W-:-:S02]  /*13660*/  PRMT R17, RZ, 0x7610, R17 ;  /* 0x00007610ff117816 */ /* 0x000fc40000000011 */
[----:B------:R-:W-:-:S04]  /*13670*/  PRMT R18, RZ, 0x7610, R18 ;  /* 0x00007610ff127816 */ /* 0x000fc80000000012 */
[----:B------:R0:W3:Y:S02]  /*13680*/  @!P0 LDG.E.U16 R17, desc[UR6][R20.64] ;  /* 0x0000000614118981 */ /* 0x0000e4000c1e1500 */
[----:B0-----:R-:W-:Y:S02]  /*13690*/  @!P0 IMAD.MOV.U32 R20, RZ, RZ, R156 ;  /* 0x000000ffff148224 */ /* 0x001fe400078e009c */
[----:B------:R-:W-:Y:S01]  /*136a0*/  @!P0 IMAD.MOV.U32 R21, RZ, RZ, R157 ;  /* 0x000000ffff158224 */ /* 0x000fe200078e009d */
[----:B------:R-:W3:Y:S04]  /*136b0*/  LDL R156, [R1+0x290] ;  /* 0x00029000019c7983 */ /* 0x000ee80000100800 */
[----:B------:R0:W3:Y:S04]  /*136c0*/  @!P0 LDG.E.U16 R18, desc[UR6][R20.64] ;  /* 0x0000000614128981 */ /* 0x0000e8000c1e1500 */
[----:B------:R-:W3:Y:S01]  /*136d0*/  LDL R157, [R1+0x28c] ;  /* 0x00028c00019d7983 */ /* 0x000ee20000100800 */
[----:B0-----:R-:W-:-:S02]  /*136e0*/  PRMT R20, RZ, 0x7610, R20 ;  /* 0x00007610ff147816 */ /* 0x001fc40000000014 */
[----:B------:R-:W-:-:S04]  /*136f0*/  PRMT R21, RZ, 0x7610, R21 ;  /* 0x00007610ff157816 */ /* 0x000fc80000000015 */
[----:B------:R0:W3:Y:S04]  /*13700*/  @!P0 LDG.E.U16 R20, desc[UR6][R22.64] ;  /* 0x0000000616148981 */ /* 0x0000e8000c1e1500 */
[----:B--2---:R1:W2:Y:S01]  /*13710*/  @!P0 LDG.E.U16 R21, desc[UR6][R152.64] ;  /* 0x0000000698158981 */ /* 0x0042a2000c1e1500 */
[----:B0-----:R-:W-:Y:S01]  /*13720*/  PRMT R23, RZ, 0x7610, R23 ;  /* 0x00007610ff177816 */ /* 0x001fe20000000017 */
[----:B-1----:R-:W-:Y:S02]  /*13730*/  @!P0 IMAD.MOV.U32 R152, RZ, RZ, R158 ;  /* 0x000000ffff988224 */ /* 0x002fe400078e009e */
[----:B------:R-:W-:Y:S01]  /*13740*/  @!P0 IMAD.MOV.U32 R153, RZ, RZ, R159 ;  /* 0x000000ffff998224 */ /* 0x000fe200078e009f */
[----:B------:R-:W2:Y:S04]  /*13750*/  LDL R158, [R1+0x258] ;  /* 0x00025800019e7983 */ /* 0x000ea80000100800 */
[----:B------:R-:W2:Y:S04]  /*13760*/  LDL R159, [R1+0x254] ;  /* 0x00025400019f7983 */ /* 0x000ea80000100800 */
[----:B----4-:R0:W4:Y:S02]  /*13770*/  @!P0 LDG.E.U16 R23, desc[UR6][R154.64] ;  /* 0x000000069a178981 */ /* 0x010124000c1e1500 */
[----:B0-----:R-:W-:-:S02]  /*13780*/  @!P0 IMAD.MOV.U32 R154, RZ, RZ, R160 ;  /* 0x000000ffff9a8224 */ /* 0x001fc400078e00a0 */
[----:B------:R-:W-:Y:S01]  /*13790*/  @!P0 IMAD.MOV.U32 R155, RZ, RZ, R161 ;  /* 0x000000ffff9b8224 */ /* 0x000fe200078e00a1 */
[----:B------:R-:W4:Y:S04]  /*137a0*/  LDL R160, [R1+0x228] ;  /* 0x0002280001a07983 */ /* 0x000f280000100800 */
[----:B------:R-:W4:Y:S01]  /*137b0*/  LDL R161, [R1+0x224] ;  /* 0x0002240001a17983 */ /* 0x000f220000100800 */
[----:B------:R-:W-:-:S06]  /*137c0*/  PRMT R22, RZ, 0x7610, R22 ;  /* 0x00007610ff167816 */ /* 0x000fcc0000000016 */
[----:B------:R0:W4:Y:S02]  /*137d0*/  @!P0 LDG.E.U16 R22, desc[UR6][R152.64] ;  /* 0x0000000698168981 */ /* 0x000124000c1e1500 */
[----:B0-----:R-:W-:Y:S02]  /*137e0*/  PRMT R152, RZ, 0x7610, R152 ;  /* 0x00007610ff987816 */ /* 0x001fe40000000098 */
[----:B------:R-:W-:-:S04]  /*137f0*/  PRMT R153, RZ, 0x7610, R153 ;  /* 0x00007610ff997816 */ /* 0x000fc80000000099 */
[----:B------:R0:W4:Y:S04]  /*13800*/  @!P0 LDG.E.U16 R152, desc[UR6][R154.64] ;  /* 0x000000069a988981 */ /* 0x000128000c1e1500 */
[----:B---3--:R1:W3:Y:S01]  /*13810*/  @!P0 LDG.E.U16 R153, desc[UR6][R156.64] ;  /* 0x000000069c998981 */ /* 0x0082e2000c1e1500 */
[----:B0-----:R-:W-:Y:S02]  /*13820*/  PRMT R154, RZ, 0x7610, R154 ;  /* 0x00007610ff9a7816 */ /* 0x001fe4000000009a */
[----:B------:R-:W-:Y:S01]  /*13830*/  PRMT R155, RZ, 0x7610, R155 ;  /* 0x00007610ff9b7816 */ /* 0x000fe2000000009b */
[----:B-1----:R-:W-:Y:S02]  /*13840*/  @!P0 IMAD.MOV.U32 R156, RZ, RZ, R162 ;  /* 0x000000ffff9c8224 */ /* 0x002fe400078e00a2 */
[----:B------:R-:W-:Y:S01]  /*13850*/  @!P0 IMAD.MOV.U32 R157, RZ, RZ, R163 ;  /* 0x000000ffff9d8224 */ /* 0x000fe200078e00a3 */
[----:B------:R-:W3:Y:S04]  /*13860*/  LDL R162, [R1+0x218] ;  /* 0x0002180001a27983 */ /* 0x000ee80000100800 */
[----:B------:R0:W3:Y:S04]  /*13870*/  @!P0 LDG.E.U16 R154, desc[UR6][R156.64] ;  /* 0x000000069c9a8981 */ /* 0x0000e8000c1e1500 */
[----:B--2---:R1:W2:Y:S04]  /*13880*/  @!P0 LDG.E.U16 R155, desc[UR6][R158.64] ;  /* 0x000000069e9b8981 */ /* 0x0042a8000c1e1500 */
[----:B------:R-:W3:Y:S01]  /*13890*/  LDL R163, [R1+0x214] ;  /* 0x0002140001a37983 */ /* 0x000ee20000100800 */
[----:B0-----:R-:W-:-:S03]  /*138a0*/  PRMT R157, RZ, 0x7610, R157 ;  /* 0x00007610ff9d7816 */ /* 0x001fc6000000009d */
[----:B------:R-:W1:Y:S04]  /*138b0*/  LDL R158, [R1+0x24c] ;  /* 0x00024c00019e7983 */ /* 0x000e680000100800 */
[----:B------:R-:W1:Y:S04]  /*138c0*/  LDL R159, [R1+0x250] ;  /* 0x00025000019f7983 */ /* 0x000e680000100800 */
[----:B----4-:R-:W4:Y:S04]  /*138d0*/  @!P0 LDG.E.U16 R157, desc[UR6][R160.64] ;  /* 0x00000006a09d8981 */ /* 0x010f28000c1e1500 */
[----:B------:R-:W2:Y:S04]  /*138e0*/  LDL R160, [R1+0x21c] ;  /* 0x00021c0001a07983 */ /* 0x000ea80000100800 */
[----:B------:R-:W2:Y:S01]  /*138f0*/  LDL R161, [R1+0x220] ;  /* 0x0002200001a17983 */ /* 0x000ea20000100800 */
[----:B------:R-:W-:-:S02]  /*13900*/  PRMT R156, RZ, 0x7610, R156 ;  /* 0x00007610ff9c7816 */ /* 0x000fc4000000009c */
[----:B-1----:R-:W-:-:S04]  /*13910*/  @!P0 LOP3.LUT R159, R159, R158, RZ, 0x3c, !PT ;  /* 0x0000009e9f9f8212 */ /* 0x002fc800078e3cff */
[----:B------:R-:W-:-:S04]  /*13920*/  @!P0 LOP3.LUT R158, R159, R158, RZ, 0x3c, !PT ;  /* 0x0000009e9f9e8212 */ /* 0x000fc800078e3cff */
[----:B------:R-:W-:-:S05]  /*13930*/  @!P0 LOP3.LUT R159, R159, R158, RZ, 0x3c, !PT ;  /* 0x0000009e9f9f8212 */ /* 0x000fca00078e3cff */
[----:B------:R0:W4:Y:S02]  /*13940*/  @!P0 LDG.E.U16 R156, desc[UR6][R158.64] ;  /* 0x000000069e9c8981 */ /* 0x000124000c1e1500 */
[----:B0-----:R-:W-:Y:S02]  /*13950*/  PRMT R158, RZ, 0x7610, R158 ;  /* 0x00007610ff9e7816 */ /* 0x001fe4000000009e */
[----:B--2---:R-:W-:-:S04]  /*13960*/  @!P0 LOP3.LUT R161, R161, R160, RZ, 0x3c, !PT ;  /* 0x000000a0a1a18212 */ /* 0x004fc800078e3cff */
[----:B------:R-:W-:-:S04]  /*13970*/  @!P0 LOP3.LUT R160, R161, R160, RZ, 0x3c, !PT ;  /* 0x000000a0a1a08212 */ /* 0x000fc800078e3cff */
[----:B------:R-:W-:-:S05]  /*13980*/  @!P0 LOP3.LUT R161, R161, R160, RZ, 0x3c, !PT ;  /* 0x000000a0a1a18212 */ /* 0x000fca00078e3cff */
[----:B------:R0:W2:Y:S02]  /*13990*/  @!P0 LDG.E.U16 R158, desc[UR6][R160.64] ;  /* 0x00000006a09e8981 */ /* 0x0000a4000c1e1500 */
[----:B0-----:R-:W-:-:S06]  /*139a0*/  PRMT R161, RZ, 0x7610, R161 ;  /* 0x00007610ffa17816 */ /* 0x001fcc00000000a1 */
[----:B------:R0:W2:Y:S04]  /*139b0*/  @!P0 LDG.E.U16 R161, desc[UR6][R164.64] ;  /* 0x00000006a4a18981 */ /* 0x0000a8000c1e1500 */
[----:B------:R-:W0:Y:S01]  /*139c0*/  LDL R165, [R1+0x1e0] ;  /* 0x0001e00001a57983 */ /* 0x000e220000100800 */
[----:B------:R-:W-:-:S06]  /*139d0*/  PRMT R159, RZ, 0x7610, R159 ;  /* 0x00007610ff9f7816 */ /* 0x000fcc000000009f */
[----:B---3--:R1:W3:Y:S04]  /*139e0*/  @!P0 LDG.E.U16 R159, desc[UR6][R162.64] ;  /* 0x00000006a29f8981 */ /* 0x0082e8000c1e1500 */
[----:B------:R-:W1:Y:S04]  /*139f0*/  LDL R162, [R1+0x20c] ;  /* 0x00020c0001a27983 */ /* 0x000e680000100800 */
[----:B------:R-:W1:Y:S04]  /*13a00*/  LDL R163, [R1+0x210] ;  /* 0x0002100001a37983 */ /* 0x000e680000100800 */
[----:B------:R4:W-:Y:S01]  /*13a10*/  STL [R1+0x898], R6 ;  /* 0x0008980601007387 */ /* 0x0009e20000100800 */
[----:B0-----:R-:W-:-:S02]  /*13a20*/  @!P0 IMAD.MOV.U32 R164, RZ, RZ, R165 ;  /* 0x000000ffffa48224 */ /* 0x001fc400078e00a5 */
[----:B------:R-:W-:Y:S02]  /*13a30*/  @!P0 IMAD.MOV.U32 R165, RZ, RZ, R6 ;  /* 0x000000ffffa58224 */ /* 0x000fe400078e0006 */
[----:B----4-:R-:W4:Y:S01]  /*13a40*/  LDL.LU R6, [R1+0x1d0] ;  /* 0x0001d00001067983 */ /* 0x010f220000300800 */
[----:B------:R-:W-:Y:S02]  /*13a50*/  PRMT R160, RZ, 0x7610, R160 ;  /* 0x00007610ffa07816 */ /* 0x000fe400000000a0 */
[----:B-1----:R-:W-:-:S04]  /*13a60*/  @!P0 LOP3.LUT R163, R163, R162, RZ, 0x3c, !PT ;  /* 0x000000a2a3a38212 */ /* 0x002fc800078e3cff */
[----:B------:R-:W-:-:S04]  /*13a70*/  @!P0 LOP3.LUT R162, R163, R162, RZ, 0x3c, !PT ;  /* 0x000000a2a3a28212 */ /* 0x000fc800078e3cff */
[----:B------:R-:W-:-:S05]  /*13a80*/  @!P0 LOP3.LUT R163, R163, R162, RZ, 0x3c, !PT ;  /* 0x000000a2a3a38212 */ /* 0x000fca00078e3cff */
[----:B------:R0:W3:Y:S02]  /*13a90*/  @!P0 LDG.E.U16 R160, desc[UR6][R162.64] ;  /* 0x00000006a2a08981 */ /* 0x0000e4000c1e1500 */
[----:B0-----:R-:W-:Y:S02]  /*13aa0*/  PRMT R162, RZ, 0x7610, R162 ;  /* 0x00007610ffa27816 */ /* 0x001fe400000000a2 */
[----:B------:R-:W-:-:S04]  /*13ab0*/  PRMT R163, RZ, 0x7610, R163 ;  /* 0x00007610ffa37816 */ /* 0x000fc800000000a3 */
[----:B------:R0:W3:Y:S01]  /*13ac0*/  @!P0 LDG.E.U16 R162, desc[UR6][R164.64] ;  /* 0x00000006a4a28981 */ /* 0x0000e2000c1e1500 */
[----:B------:R-:W-:Y:S01]  /*13ad0*/  PRMT R166, RZ, 0x7610, R166 ;  /* 0x00007610ffa67816 */ /* 0x000fe200000000a6 */
[----:B0-----:R-:W-:Y:S02]  /*13ae0*/  @!P0 IMAD.MOV.U32 R164, RZ, RZ, R246 ;  /* 0x000000ffffa48224 */ /* 0x001fe400078e00f6 */
[----:B------:R-:W-:-:S05]  /*13af0*/  @!P0 IMAD.MOV.U32 R165, RZ, RZ, R239 ;  /* 0x000000ffffa58224 */ /* 0x000fca00078e00ef */
[----:B------:R0:W3:Y:S01]  /*13b00*/  @!P0 LDG.E.U16 R163, desc[UR6][R164.64] ;  /* 0x00000006a4a38981 */ /* 0x0000e2000c1e1500 */
[----:B------:R-:W-:Y:S01]  /*13b10*/  PRMT R167, RZ, 0x7610, R167 ;  /* 0x00007610ffa77816 */ /* 0x000fe200000000a7 */
[----:B0-----:R-:W-:Y:S01]  /*13b20*/  @!P0 IMAD.MOV.U32 R165, RZ, RZ, R252 ;  /* 0x000000ffffa58224 */ /* 0x001fe200078e00fc */
[----:B------:R-:W-:Y:S02]  /*13b30*/  PRMT R168, RZ, 0x7610, R168 ;  /* 0x00007610ffa87816 */ /* 0x000fe400000000a8 */
[----:B------:R-:W-:Y:S02]  /*13b40*/  PRMT R169, RZ, 0x7610, R169 ;  /* 0x00007610ffa97816 */ /* 0x000fe400000000a9 */
[----:B------:R-:W-:Y:S02]  /*13b50*/  PRMT R170, RZ, 0x7610, R170 ;  /* 0x00007610ffaa7816 */ /* 0x000fe400000000aa */
[----:B------:R-:W-:Y:S02]  /*13b60*/  PRMT R171, RZ, 0x7610, R171 ;  /* 0x00007610ffab7816 */ /* 0x000fe400000000ab */
[----:B------:R-:W-:-:S02]  /*13b70*/  PRMT R172, RZ, 0x7610, R172 ;  /* 0x00007610ffac7816 */ /* 0x000fc400000000ac */
[----:B------:R-:W-:Y:S02]  /*13b80*/  PRMT R173, RZ, 0x7610, R173 ;  /* 0x00007610ffad7816 */ /* 0x000fe400000000ad */
        /* <DEDUP_REMOVED lines=20> */
[----:B------:R-:W-:Y:S01]  /*13cd0*/  PRMT R194, RZ, 0x7610, R194 ;  /* 0x00007610ffc27816 */ /* 0x000fe200000000c2 */
[----:B----4-:R-:W-:-:S05]  /*13ce0*/  @!P0 IMAD.MOV.U32 R164, RZ, RZ, R6 ;  /* 0x000000ffffa48224 */ /* 0x010fca00078e0006 */
[----:B------:R0:W4:Y:S02]  /*13cf0*/  @!P0 LDG.E.U16 R166, desc[UR6][R164.64] ;  /* 0x00000006a4a68981 */ /* 0x000124000c1e1500 */
[----:B0-----:R-:W-:Y:S02]  /*13d00*/  @!P0 IMAD.MOV.U32 R164, RZ, RZ, R236 ;  /* 0x000000ffffa48224 */ /* 0x001fe400078e00ec */
[----:B------:R-:W-:-:S05]  /*13d10*/  @!P0 IMAD.MOV.U32 R165, RZ, RZ, R248 ;  /* 0x000000ffffa58224 */ /* 0x000fca00078e00f8 */
[----:B------:R0:W3:Y:S02]  /*13d20*/  @!P0 LDG.E.U16 R167, desc[UR6][R164.64] ;  /* 0x00000006a4a78981 */ /* 0x0000e4000c1e1500 */
[----:B0-----:R-:W-:Y:S02]  /*13d30*/  @!P0 IMAD.MOV.U32 R164, RZ, RZ, R230 ;  /* 0x000000ffffa48224 */ /* 0x001fe400078e00e6 */
[----:B------:R-:W-:-:S05]  /*13d40*/  @!P0 IMAD.MOV.U32 R165, RZ, RZ, R251 ;  /* 0x000000ffffa58224 */ /* 0x000fca00078e00fb */
[----:B------:R0:W4:Y:S02]  /*13d50*/  @!P0 LDG.E.U16 R168, desc[UR6][R164.64] ;  /* 0x00000006a4a88981 */ /* 0x000124000c1e1500 */
        /* <DEDUP_REMOVED lines=77> */
[----:B------:R-:W4:Y:S04]  /*14230*/  @!P0 LDG.E.U16 R194, desc[UR6][R164.64] ;  /* 0x00000006a4c28981 */ /* 0x000f28000c1e1500 */
[----:B------:R-:W-:Y:S04]  /*14240*/  STS.U16 [R3+UR4+0x9e00], R157 ;  /* 0x009e009d03007988 */ /* 0x000fe80008000404 */
[----:B--2---:R-:W-:Y:S04]  /*14250*/  STS.U16 [R3+UR4+0xa200], R161 ;  /* 0x00a200a103007988 */ /* 0x004fe80008000404 */
[----:B---3--:R-:W-:Y:S04]  /*14260*/  STS.U16 [R3+UR4+0xa600], R167 ;  /* 0x00a600a703007988 */ /* 0x008fe80008000404 */
[----:B----4-:R-:W-:Y:S04]  /*14270*/  STS.U16 [R3+UR4+0xaa00], R171 ;  /* 0x00aa00ab03007988 */ /* 0x010fe80008000404 */
[----:B------:R-:W-:Y:S04]  /*14280*/  STS.U16 [R3+UR4+0xae00], R173 ;  /* 0x00ae00ad03007988 */ /* 0x000fe80008000404 */
[----:B------:R-:W-:Y:S04]  /*14290*/  STS.U16 [R3+UR4+0xb200], R174 ;  /* 0x00b200ae03007988 */ /* 0x000fe80008000404 */
[----:B------:R-:W-:Y:S04]  /*142a0*/  STS.U16 [R3+UR4+0xb600], R175 ;  /* 0x00b600af03007988 */ /* 0x000fe80008000404 */
[----:B------:R-:W-:Y:S04]  /*142b0*/  STS.U16 [R3+UR4+0xba00], R176 ;  /* 0x00ba00b003007988 */ /* 0x000fe80008000404 */
        /* <DEDUP_REMOVED lines=15> */
[----:B------:R-:W-:Y:S01]  /*143b0*/  STS.U16 [R7+UR4+0xba80], R182 ;  /* 0x00ba80b607007988 */ /* 0x000fe20008000404 */
[----:B------:R-:W-:-:S03]  /*143c0*/  UMOV UR37, 0x40000040 ;  /* 0x4000004000257882 */ /* 0x000fc60000000000 */
[----:B0-----:R-:W2:Y:S04]  /*143d0*/  LDL.LU R3, [R1+0x8b0] ;  /* 0x0008b00001037983 */ /* 0x001ea80000300800 */
        /* <DEDUP_REMOVED lines=31> */
[----:B0-----:R-:W4:Y:S04]  /*145d0*/  LDL.LU R2, [R1+0x8a8] ;  /* 0x0008a80001027983 */ /* 0x001f280000300800 */
[----:B------:R-:W2:Y:S04]  /*145e0*/  LDL.LU R167, [R1+0x824] ;  /* 0x0008240001a77983 */ /* 0x000ea80000300800 */
[----:B------:R-:W3:Y:S04]  /*145f0*/  LDL.LU R161, [R1+0x820] ;  /* 0x0008200001a17983 */ /* 0x000ee80000300800 */
[----:B------:R-:W-:Y:S04]  /*14600*/  STS.U16 [R5+UR4+0xb780], R192 ;  /* 0x00b780c005007988 */ /* 0x000fe80008000404 */
[----:B------:R-:W4:Y:S04]  /*14610*/  LDL.LU R157, [R1+0x81c] ;  /* 0x00081c00019d7983 */ /* 0x000f280000300800 */
[----:B------:R-:W2:Y:S04]  /*14620*/  LDL.LU R164, [R1+0x818] ;  /* 0x0008180001a47983 */ /* 0x000ea80000300800 */
[----:B------:R-:W3:Y:S04]  /*14630*/  LDL.LU R165, [R1+0x814] ;  /* 0x0008140001a57983 */ /* 0x000ee80000300800 */
[----:B------:R-:W-:Y:S04]  /*14640*/  STS.U16 [R5+UR4+0xbb80], R193 ;  /* 0x00bb80c105007988 */ /* 0x000fe80008000404 */
[----:B------:R0:W-:Y:S01]  /*14650*/  STS.U16 [R5+UR4+0xbf80], R194 ;  /* 0x00bf80c205007988 */ /* 0x0001e20008000404 */
[----:B------:R1:W-:Y:S06]  /*14660*/  MEMBAR.ALL.CTA ;  /* 0x0000000000007992 */ /* 0x0003ec0000008000 */
[----:B-1----:R-:W1:Y:S04]  /*14670*/  FENCE.VIEW.ASYNC.S ;  /* 0x00000000000073c6 */ /* 0x002e680000000000 */
[----:B0-----:R-:W3:Y:S04]  /*14680*/  LDL.LU R5, [R1+0x8a4] ;  /* 0x0008a40001057983 */ /* 0x001ee80000300800 */
[----:B------:R-:W3:Y:S04]  /*14690*/  LDL R9, [R1+0x844] ;  /* 0x0008440001097983 */ /* 0x000ee80000100800 */
[----:B------:R-:W3:Y:S01]  /*146a0*/  LDL.LU R171, [R1+0x7f4] ;  /* 0x0007f40001ab7983 */ /* 0x000ee20000300800 */
[----:B-1----:R-:W-:Y:S06]  /*146b0*/  BAR.SYNC.DEFER_BLOCKING 0x0 ;  /* 0x0000000000007b1d */ /* 0x002fec0000010000 */
[----:B------:R-:W-:-:S06]  /*146c0*/  WARPGROUP.ARRIVE ;  /* 0x00000000000079c5 */ /* 0x000fcc0000000000 */
[----:B------:R-:W-:-:S12]  /*146d0*/  HGMMA.64x128x16.F32.BF16 R88, gdesc[UR36].tnspA, R88 ;  /* 0x21e00000245879f0 */ /* 0x000fd80008701858 */
[----:B------:R-:W-:-:S12]  /*146e0*/  HGMMA.64x128x16.F32.BF16 R88, gdesc[UR8].tnspA, R88 ;  /* 0x21e00000085879f0 */ /* 0x000fd80008701858 */
[----:B------:R-:W-:-:S12]  /*146f0*/  HGMMA.64x128x16.F32.BF16 R88, gdesc[UR12].tnspA, R88 ;  /* 0x21e000000c5879f0 */ /* 0x000fd80008701858 */
[----:B------:R-:W-:-:S12]  /*14700*/  HGMMA.64x128x16.F32.BF16 R88, gdesc[UR16].tnspA, R88 ;  /* 0x21e00000105879f0 */ /* 0x000fd80008701858 */
[----:B------:R-:W-:-:S12]  /*14710*/  HGMMA.64x128x16.F32.BF16 R88, gdesc[UR20].tnspA, R88 ;  /* 0x21e00000145879f0 */ /* 0x000fd80008701858 */
[----:B------:R-:W-:Y:S01]  /*14720*/  HGMMA.64x128x16.F32.BF16 R88, gdesc[UR24].tnspA, R88 ;  /* 0x21e00000185879f0 */ /* 0x000fe20008701858 */
[----:B------:R-:W-:-:S11]  /*14730*/  UIADD3.64 UR48, UR8, 0x380, URZ ;  /* 0x0000038008307897 */ /* 0x000fd6000fffe03f */
[----:B------:R-:W-:Y:S01]  /*14740*/  HGMMA.64x128x16.F32.BF16 R88, gdesc[UR28].tnspA, R88 ;  /* 0x21e000001c5879f0 */ /* 0x000fe20008701858 */
[----:B------:R-:W-:Y:S01]  /*14750*/  UMOV UR50, UR38 ;  /* 0x0000002600327c82 */ /* 0x000fe20008000000 */
[----:B------:R-:W-:Y:S01]  /*14760*/  UMOV UR51, UR39 ;  /* 0x0000002700337c82 */ /* 0x000fe20008000000 */
[----:B------:R-:W-:-:S09]  /*14770*/  UIADD3.64 UR52, UR8, 0x400, URZ ;  /* 0x0000040008347897 */ /* 0x000fd2000fffe03f */
[----:B------:R-:W-:-:S12]  /*14780*/  HGMMA.64x128x16.F32.BF16 R88, gdesc[UR32].tnspA, R88 ;  /* 0x21e00000205879f0 */ /* 0x000fd80008701858 */
[----:B------:R-:W-:Y:S01]  /*14790*/  HGMMA.64x128x16.F32.BF16 R24, gdesc[UR48].tnspA, R24 ;  /* 0x21e00000301879f0 */ /* 0x000fe20008701818 */
[----:B------:R-:W-:Y:S01]  /*147a0*/  UMOV UR54, UR10 ;  /* 0x0000000a00367c82 */ /* 0x000fe20008000000 */
[----:B------:R-:W-:Y:S01]  /*147b0*/  UMOV UR55, UR11 ;  /* 0x0000000b00377c82 */ /* 0x000fe20008000000 */
[----:B------:R-:W-:-:S09]  /*147c0*/  UIADD3.64 UR56, UR8, 0x480, URZ ;  /* 0x0000048008387897 */ /* 0x000fd2000fffe03f */
[----:B------:R-:W-:Y:S01]  /*147d0*/  HGMMA.64x128x16.F32.BF16 R24, gdesc[UR52].tnspA, R24 ;  /* 0x21e00000341879f0 */ /* 0x000fe20008701818 */
[----:B------:R-:W-:Y:S01]  /*147e0*/  UMOV UR58, UR14 ;  /* 0x0000000e003a7c82 */ /* 0x000fe20008000000 */
[----:B------:R-:W-:Y:S01]  /*147f0*/  UMOV UR59, UR15 ;  /* 0x0000000f003b7c82 */ /* 0x000fe20008000000 */
[----:B----4-:R-:W-:Y:S02]  /*14800*/  R2UR UR53, R157 ;  /* 0x000000009d3572ca */ /* 0x010fe400000e0000 */
[----:B--2---:R-:W-:Y:S01]  /*14810*/  R2UR UR52, R164 ;  /* 0x00000000a43472ca */ /* 0x004fe200000e0000 */
[----:B------:R-:W2:Y:S04]  /*14820*/  LDL.LU R157, [R1+0x7dc] ;  /* 0x0007dc00019d7983 */ /* 0x000ea80000300800 */
[----:B------:R-:W4:Y:S01]  /*14830*/  LDL.LU R164, [R1+0x7d4] ;  /* 0x0007d40001a47983 */ /* 0x000f220000300800 */
[----:B------:R-:W-:-:S02]  /*14840*/  R2UR UR49, R167 ;  /* 0x00000000a73172ca */ /* 0x000fc400000e0000 */
[----:B---3--:R-:W-:Y:S01]  /*14850*/  R2UR UR48, R161 ;  /* 0x00000000a13072ca */ /* 0x008fe200000e0000 */
[----:B------:R-:W-:Y:S01]  /*14860*/  HGMMA.64x128x16.F32.BF16 R24, gdesc[UR56].tnspA, R24 ;  /* 0x21e00000381879f0 */ /* 0x000fe20008701818 */
[----:B------:R-:W-:Y:S02]  /*14870*/  R2UR UR56, R5 ;  /* 0x00000000053872ca */ /* 0x000fe400000e0000 */
[----:B------:R-:W0:Y:S01]  /*14880*/  LDC R5, c[0x0][0x238] ;  /* 0x00008e00ff057b82 */ /* 0x000e220000000800 */
[----:B------:R-:W-:Y:S02]  /*14890*/  R2UR UR57, R165 ;  /* 0x00000000a53972ca */ /* 0x000fe400000e0000 */
[----:B------:R-:W3:Y:S04]  /*148a0*/  LDL.LU R165, [R1+0x7cc] ;  /* 0x0007cc0001a57983 */ /* 0x000ee80000300800 */
[----:B------:R-:W3:Y:S04]  /*148b0*/  LDL.LU R162, [R1+0x7f0] ;  /* 0x0007f00001a27983 */ /* 0x000ee80000300800 */
[----:B------:R-:W3:Y:S04]  /*148c0*/  LDL.LU R158, [R1+0x7c4] ;  /* 0x0007c400019e7983 */ /* 0x000ee80000300800 */
[----:B------:R-:W3:Y:S04]  /*148d0*/  LDL.LU R154, [R1+0x7e8] ;  /* 0x0007e800019a7983 */ /* 0x000ee80000300800 */
[----:B------:R-:W3:Y:S04]  /*148e0*/  LDL.LU R23, [R1+0x7bc] ;  /* 0x0007bc0001177983 */ /* 0x000ee80000300800 */
[----:B------:R-:W3:Y:S01]  /*148f0*/  LDL.LU R20, [R1+0x7e0] ;  /* 0x0007e00001147983 */ /* 0x000ee20000300800 */
[----:B0-----:R-:W-:-:S03]  /*14900*/  IMAD.SHL.U32 R5, R5, 0x80, RZ ;  /* 0x0000008005057824 */ /* 0x001fc600078e00ff */
[----:B------:R-:W3:Y:S01]  /*14910*/  LDL.LU R14, [R1+0x7b4] ;  /* 0x0007b400010e7983 */ /* 0x000ee20000300800 */
[----:B------:R-:W-:-:S03]  /*14920*/  IMAD.SHL.U32 R5, R5, 0x2, RZ ;  /* 0x0000000205057824 */ /* 0x000fc600078e00ff */
[----:B------:R-:W3:Y:S02]  /*14930*/  LDL.LU R167, [R1+0x7d8] ;  /* 0x0007d80001a77983 */ /* 0x000ee40000300800 */
[-C--:B------:R-:W-:Y:S02]  /*14940*/  IADD3 R3, P4, R3, R5.reuse, RZ ;  /* 0x0000000503037210 */ /* 0x080fe40007f9e0ff */
[----:B------:R-:W3:Y:S01]  /*14950*/  LDL.LU R11, [R1+0x7ac] ;  /* 0x0007ac00010b7983 */ /* 0x000ee20000300800 */
[----:B------:R-:W-:-:S03]  /*14960*/  IADD3 R171, P3, R171, R5, RZ ;  /* 0x00000005abab7210 */ /* 0x000fc60007f7e0ff */
[----:B------:R-:W3:Y:S01]  /*14970*/  LDL.LU R8, [R1+0x7d0] ;  /* 0x0007d00001087983 */ /* 0x000ee20000300800 */
[----:B------:R-:W-:-:S03]  /*14980*/  IADD3 R4, P5, R4, R5, RZ ;  /* 0x0000000504047210 */ /* 0x000fc60007fbe0ff */
[----:B------:R-:W3:Y:S04]  /*14990*/  LDL.LU R177, [R1+0x7a4] ;  /* 0x0007a40001b17983 */ /* 0x000ee80000300800 */
[----:B------:R-:W3:Y:S04]  /*149a0*/  LDL.LU R176, [R1+0x7c8] ;  /* 0x0007c80001b07983 */ /* 0x000ee80000300800 */
[----:B------:R-:W3:Y:S04]  /*149b0*/  LDL.LU R161, [R1+0x79c] ;  /* 0x00079c0001a17983 */ /* 0x000ee80000300800 */
[----:B------:R0:W-:Y:S04]  /*149c0*/  STL [R1+0x7ec], R3 ;  /* 0x0007ec0301007387 */ /* 0x0001e80000100800 */
[----:B0-----:R-:W3:Y:S04]  /*149d0*/  LDL.LU R3, [R1+0x8a0] ;  /* 0x0008a00001037983 */ /* 0x001ee80000300800 */
[----:B------:R-:W-:Y:S04]  /*149e0*/  STL [R1+0x7f4], R171 ;  /* 0x0007f4ab01007387 */ /* 0x000fe80000100800 */
[----:B------:R0:W-:Y:S04]  /*149f0*/  STL [R1+0x7e4], R4 ;  /* 0x0007e40401007387 */ /* 0x0001e80000100800 */
[----:B0-----:R-:W3:Y:S04]  /*14a00*/  LDL.LU R4, [R1+0x89c] ;  /* 0x00089c0001047983 */ /* 0x001ee80000300800 */
[----:B------:R-:W3:Y:S04]  /*14a10*/  LDL.LU R17, [R1+0x7c0] ;  /* 0x0007c00001117983 */ /* 0x000ee80000300800 */
[----:B------:R-:W3:Y:S01]  /*14a20*/  LDL.LU R175, [R1+0x794] ;  /* 0x0007940001af7983 */ /* 0x000ee20000300800 */
[----:B------:R-:W-:-:S02]  /*14a30*/  IADD3 R7, P2, R7, R5, RZ ;  /* 0x0000000507077210 */ /* 0x000fc40007f5e0ff */
[-C--:B--2---:R-:W-:Y:S02]  /*14a40*/  IADD3 R157, P6, R157, R5.reuse, RZ ;  /* 0x000000059d9d7210 */ /* 0x084fe40007fde0ff */
[----:B----4-:R-:W-:-:S03]  /*14a50*/  IADD3 R164, P1, R164, R5, RZ ;  /* 0x00000005a4a47210 */ /* 0x010fc60007f3e0ff */
[----:B------:R0:W-:Y:S04]  /*14a60*/  STL [R1+0x7dc], R157 ;  /* 0x0007dc9d01007387 */ /* 0x0001e80000100800 */
[----:B------:R-:W2:Y:S04]  /*14a70*/  LDL.LU R174, [R1+0x7b8] ;  /* 0x0007b80001ae7983 */ /* 0x000ea80000300800 */
[----:B------:R1:W-:Y:S04]  /*14a80*/  STL [R1+0x7d4], R164 ;  /* 0x0007d4a401007387 */ /* 0x0003e80000100800 */
[----:B0-----:R-:W4:Y:S04]  /*14a90*/  LDL.LU R157, [R1+0x78c] ;  /* 0x00078c00019d7983 */ /* 0x001f280000300800 */
[----:B------:R-:W4:Y:S04]  /*14aa0*/  LDL.LU R173, [R1+0x7b0] ;  /* 0x0007b00001ad7983 */ /* 0x000f280000300800 */
[----:B------:R-:W4:Y:S04]  /*14ab0*/  LDL.LU R171, [R1+0x784] ;  /* 0x0007840001ab7983 */ /* 0x000f280000300800 */
[----:B-1----:R-:W4:Y:S01]  /*14ac0*/  LDL.LU R164, [R1+0x7a8] ;  /* 0x0007a80001a47983 */ /* 0x002f220000300800 */
[----:B---3--:R-:W-:Y:S01]  /*14ad0*/  IMAD.X R3, R3, 0x1, R4, P2 ;  /* 0x0000000103037824 */ /* 0x008fe200010e0604 */
[----:B------:R-:W-:-:S05]  /*14ae0*/  IADD3 R165, P2, R165, R5, RZ ;  /* 0x00000005a5a57210 */ /* 0x000fca0007f5e0ff */
[----:B------:R0:W-:Y:S04]  /*14af0*/  STL [R1+0x7cc], R165 ;  /* 0x0007cca501007387 */ /* 0x0001e80000100800 */
[----:B0-----:R-:W3:Y:S01]  /*14b00*/  LDL.LU R165, [R1+0x77c] ;  /* 0x00077c0001a57983 */ /* 0x001ee20000300800 */
[--C-:B------:R-:W-:Y:S01]  /*14b10*/  IMAD.X R162, R162, 0x1, R4.reuse, P3 ;  /* 0x00000001a2a27824 */ /* 0x100fe200018e0604 */
[-C--:B------:R-:W-:Y:S01]  /*14b20*/  IADD3 R158, P3, R158, R5.reuse, RZ ;  /* 0x000000059e9e7210 */ /* 0x080fe20007f7e0ff */
[--C-:B------:R-:W-:Y:S01]  /*14b30*/  IMAD.X R154, R154, 0x1, R4.reuse, P4 ;  /* 0x000000019a9a7824 */ /* 0x100fe200020e0604 */
[-C--:B------:R-:W-:Y:S01]  /*14b40*/  IADD3 R23, P4, R23, R5.reuse, RZ ;  /* 0x0000000517177210 */ /* 0x080fe20007f9e0ff */
[--C-:B------:R-:W-:Y:S01]  /*14b50*/  IMAD.X R167, R167, 0x1, R4.reuse, P6 ;  /* 0x00000001a7a77824 */ /* 0x100fe200030e0604 */
[----:B------:R-:W-:Y:S01]  /*14b60*/  STL [R1+0x7f0], R162 ;  /* 0x0007f0a201007387 */ /* 0x000fe20000100800 */
[----:B------:R-:W-:Y:S01]  /*14b70*/  IMAD.X R20, R20, 0x1, R4, P5 ;  /* 0x0000000114147824 */ /* 0x000fe200028e0604 */
[----:B------:R-:W-:-:S02]  /*14b80*/  IADD3 R14, P5, R14, R5, RZ ;  /* 0x000000050e0e7210 */ /* 0x000fc40007fbe0ff */
[----:B------:R-:W-:Y:S01]  /*14b90*/  STL [R1+0x7c4], R158 ;  /* 0x0007c49e01007387 */ /* 0x000fe20000100800 */
[-C--:B------:R-:W-:Y:S01]  /*14ba0*/  IADD3 R11, P6, R11, R5.reuse, RZ ;  /* 0x000000050b0b7210 */ /* 0x080fe20007fde0ff */
[----:B------:R-:W-:Y:S02]  /*14bb0*/  IMAD.X R8, R8, 0x1, R4, P1 ;  /* 0x0000000108087824 */ /* 0x000fe400008e0604 */
[----:B------:R-:W-:Y:S01]  /*14bc0*/  STL [R1+0x7e8], R154 ;  /* 0x0007e89a01007387 */ /* 0x000fe20000100800 */
[----:B------:R-:W-:-:S03]  /*14bd0*/  IADD3 R177, P1, R177, R5, RZ ;  /* 0x00000005b1b17210 */ /* 0x000fc60007f3e0ff */
[----:B------:R-:W-:Y:S04]  /*14be0*/  STL [R1+0x7bc], R23 ;  /* 0x0007bc1701007387 */ /* 0x000fe80000100800 */
[----:B------:R0:W-:Y:S01]  /*14bf0*/  STL [R1+0x7d8], R167 ;  /* 0x0007d8a701007387 */ /* 0x0001e20000100800 */
[----:B------:R-:W-:-:S03]  /*14c00*/  IMAD.X R176, R176, 0x1, R4, P2 ;  /* 0x00000001b0b07824 */ /* 0x000fc600010e0604 */
[----:B------:R-:W-:Y:S01]  /*14c10*/  STL [R1+0x7e0], R20 ;  /* 0x0007e01401007387 */ /* 0x000fe20000100800 */
[----:B------:R-:W-:-:S03]  /*14c20*/  IADD3 R161, P2, R161, R5, RZ ;  /* 0x00000005a1a17210 */ /* 0x000fc60007f5e0ff */
[----:B0-----:R-:W3:Y:S04]  /*14c30*/  LDL.LU R167, [R1+0x7a0] ;  /* 0x0007a00001a77983 */ /* 0x001ee80000300800 */
[----:B------:R0:W-:Y:S04]  /*14c40*/  STL [R1+0x7b4], R14 ;  /* 0x0007b40e01007387 */ /* 0x0001e80000100800 */
[----:B------:R1:W-:Y:S04]  /*14c50*/  STL [R1+0x7ac], R11 ;  /* 0x0007ac0b01007387 */ /* 0x0003e80000100800 */
[----:B------:R1:W-:Y:S04]  /*14c60*/  STL [R1+0x7d0], R8 ;  /* 0x0007d00801007387 */ /* 0x0003e80000100800 */
[----:B------:R-:W3:Y:S04]  /*14c70*/  LDL.LU R172, [R1+0x774] ;  /* 0x0007740001ac7983 */ /* 0x000ee80000300800 */
[----:B------:R1:W-:Y:S04]  /*14c80*/  STL [R1+0x7a4], R177 ;  /* 0x0007a4b101007387 */ /* 0x0003e80000100800 */
[----:B------:R-:W3:Y:S04]  /*14c90*/  LDL.LU R168, [R1+0x798] ;  /* 0x0007980001a87983 */ /* 0x000ee80000300800 */
[----:B------:R1:W-:Y:S04]  /*14ca0*/  STL [R1+0x7c8], R176 ;  /* 0x0007c8b001007387 */ /* 0x0003e80000100800 */
[----:B0-----:R-:W3:Y:S04]  /*14cb0*/  LDL.LU R14, [R1+0x76c] ;  /* 0x00076c00010e7983 */ /* 0x001ee80000300800 */
[----:B------:R0:W-:Y:S04]  /*14cc0*/  STL [R1+0x79c], R161 ;  /* 0x00079ca101007387 */ /* 0x0001e80000100800 */
[----:B-1----:R-:W3:Y:S04]  /*14cd0*/  LDL.LU R11, [R1+0x790] ;  /* 0x00079000010b7983 */ /* 0x002ee80000300800 */
[----:B------:R-:W3:Y:S01]  /*14ce0*/  LDL.LU R8, [R1+0x764] ;  /* 0x0007640001087983 */ /* 0x000ee20000300800 */
[----:B------:R-:W-:-:S03]  /*14cf0*/  IMAD.X R17, R17, 0x1, R4, P3 ;  /* 0x0000000111117824 */ /* 0x000fc600018e0604 */
[----:B------:R-:W3:Y:S01]  /*14d00*/  LDL.LU R177, [R1+0x788] ;  /* 0x0007880001b17983 */ /* 0x000ee20000300800 */
[----:B------:R-:W-:-:S03]  /*14d10*/  IADD3 R175, P3, R175, R5, RZ ;  /* 0x00000005afaf7210 */ /* 0x000fc60007f7e0ff */
[----:B------:R-:W3:Y:S04]  /*14d20*/  LDL.LU R176, [R1+0x75c] ;  /* 0x00075c0001b07983 */ /* 0x000ee80000300800 */
[----:B0-----:R-:W3:Y:S04]  /*14d30*/  LDL.LU R161, [R1+0x780] ;  /* 0x0007800001a17983 */ /* 0x001ee80000300800 */
[----:B------:R-:W-:Y:S01]  /*14d40*/  STL [R1+0x7c0], R17 ;  /* 0x0007c01101007387 */ /* 0x000fe20000100800 */
[----:B--2---:R-:W-:Y:S01]  /*14d50*/  IMAD.X R174, R174, 0x1, R4, P4 ;  /* 0x00000001aeae7824 */ /* 0x004fe200020e0604 */
[----:B----4-:R-:W-:-:S05]  /*14d60*/  IADD3 R157, P4, R157, R5, RZ ;  /* 0x000000059d9d7210 */ /* 0x010fca0007f9e0ff */
[----:B------:R0:W-:Y:S04]  /*14d70*/  STL [R1+0x78c], R157 ;  /* 0x00078c9d01007387 */ /* 0x0001e80000100800 */
[----:B------:R-:W-:Y:S01]  /*14d80*/  STL [R1+0x794], R175 ;  /* 0x000794af01007387 */ /* 0x000fe20000100800 */
[--C-:B------:R-:W-:Y:S02]  /*14d90*/  IMAD.X R173, R173, 0x1, R4.reuse, P5 ;  /* 0x00000001adad7824 */ /* 0x100fe400028e0604 */
[----:B------:R-:W-:Y:S01]  /*14da0*/  IMAD.X R164, R164, 0x1, R4, P6 ;  /* 0x00000001a4a47824 */ /* 0x000fe200030e0604 */
[----:B0-----:R-:W2:Y:S01]  /*14db0*/  LDL.LU R157, [R1+0x754] ;  /* 0x00075400019d7983 */ /* 0x001ea20000300800 */
[----:B------:R-:W-:-:S03]  /*14dc0*/  IADD3 R171, P5, R171, R5, RZ ;  /* 0x00000005abab7210 */ /* 0x000fc60007fbe0ff */
[----:B------:R-:W-:Y:S04]  /*14dd0*/  STL [R1+0x7b8], R174 ;  /* 0x0007b8ae01007387 */ /* 0x000fe80000100800 */
[----:B------:R0:W-:Y:S04]  /*14de0*/  STL [R1+0x7a8], R164 ;  /* 0x0007a8a401007387 */ /* 0x0001e80000100800 */
[----:B------:R-:W-:Y:S04]  /*14df0*/  STL [R1+0x7b0], R173 ;  /* 0x0007b0ad01007387 */ /* 0x000fe80000100800 */
[----:B0-----:R-:W4:Y:S04]  /*14e00*/  LDL.LU R164, [R1+0x778] ;  /* 0x0007780001a47983 */ /* 0x001f280000300800 */
[----:B------:R-:W-:Y:S04]  /*14e10*/  STL [R1+0x784], R171 ;  /* 0x000784ab01007387 */ /* 0x000fe80000100800 */
[----:B------:R-:W4:Y:S04]  /*14e20*/  LDL.LU R162, [R1+0x74c] ;  /* 0x00074c0001a27983 */ /* 0x000f280000300800 */
[----:B------:R-:W4:Y:S04]  /*14e30*/  LDL.LU R158, [R1+0x770] ;  /* 0x00077000019e7983 */ /* 0x000f280000300800 */
[----:B------:R-:W4:Y:S01]  /*14e40*/  LDL.LU R154, [R1+0x744] ;  /* 0x00074400019a7983 */ /* 0x000f220000300800 */
[----:B---3--:R-:W-:-:S05]  /*14e50*/  IADD3 R165, P6, R165, R5, RZ ;  /* 0x00000005a5a57210 */ /* 0x008fca0007fde0ff */
[----:B------:R0:W-:Y:S04]  /*14e60*/  STL [R1+0x77c], R165 ;  /* 0x00077ca501007387 */ /* 0x0001e80000100800 */
[----:B------:R-:W3:Y:S04]  /*14e70*/  LDL.LU R23, [R1+0x768] ;  /* 0x0007680001177983 */ /* 0x000ee80000300800 */
[----:B------:R-:W3:Y:S04]  /*14e80*/  LDL.LU R20, [R1+0x73c] ;  /* 0x00073c0001147983 */ /* 0x000ee80000300800 */
[----:B------:R-:W3:Y:S04]  /*14e90*/  LDL.LU R17, [R1+0x760] ;  /* 0x0007600001117983 */ /* 0x000ee80000300800 */
[----:B0-----:R-:W3:Y:S04]  /*14ea0*/  LDL.LU R165, [R1+0x734] ;  /* 0x0007340001a57983 */ /* 0x001ee80000300800 */
[----:B------:R-:W3:Y:S04]  /*14eb0*/  LDL.LU R175, [R1+0x758] ;  /* 0x0007580001af7983 */ /* 0x000ee80000300800 */
[----:B------:R-:W3:Y:S01]  /*14ec0*/  LDL.LU R174, [R1+0x72c] ;  /* 0x00072c0001ae7983 */ /* 0x000ee20000300800 */
[----:B------:R-:W-:-:S03]  /*14ed0*/  IMAD.X R167, R167, 0x1, R4, P1 ;  /* 0x00000001a7a77824 */ /* 0x000fc600008e0604 */
[----:B------:R-:W3:Y:S04]  /*14ee0*/  LDL.LU R173, [R1+0x750] ;  /* 0x0007500001ad7983 */ /* 0x000ee80000300800 */
[----:B------:R0:W-:Y:S04]  /*14ef0*/  STL [R1+0x7a0], R167 ;  /* 0x0007a0a701007387 */ /* 0x0001e80000100800 */
[----:B------:R-:W3:Y:S04]  /*14f00*/  LDL.LU R171, [R1+0x724] ;  /* 0x0007240001ab7983 */ /* 0x000ee80000300800 */
[----:B0-----:R-:W3:Y:S01]  /*14f10*/  LDL.LU R167, [R1+0x748] ;  /* 0x0007480001a77983 */ /* 0x001ee20000300800 */
[----:B------:R-:W-:Y:S01]  /*14f20*/  IADD3 R172, P1, R172, R5, RZ ;  /* 0x00000005acac7210 */ /* 0x000fe20007f3e0ff */
[----:B------:R-:W-:-:S04]  /*14f30*/  IMAD.X R168, R168, 0x1, R4, P2 ;  /* 0x00000001a8a87824 */ /* 0x000fc800010e0604 */
[----:B------:R-:W-:Y:S01]  /*14f40*/  STL [R1+0x774], R172 ;  /* 0x000774ac01007387 */ /* 0x000fe20000100800 */
[----:B------:R-:W-:-:S03]  /*14f50*/  IADD3 R14, P2, R14, R5, RZ ;  /* 0x000000050e0e7210 */ /* 0x000fc60007f5e0ff */
[----:B------:R-:W-:Y:S01]  /*14f60*/  STL [R1+0x798], R168 ;  /* 0x000798a801007387 */ /* 0x000fe20000100800 */
[----:B------:R-:W-:-:S03]  /*14f70*/  IMAD.X R11, R11, 0x1, R4, P3 ;  /* 0x000000010b0b7824 */ /* 0x000fc600018e0604 */
[----:B------:R0:W-:Y:S01]  /*14f80*/  STL [R1+0x76c], R14 ;  /* 0x00076c0e01007387 */ /* 0x0001e20000100800 */
[----:B------:R-:W-:-:S03]  /*14f90*/  IADD3 R8, P3, R8, R5, RZ ;  /* 0x0000000508087210 */ /* 0x000fc60007f7e0ff */
[----:B------:R1:W-:Y:S01]  /*14fa0*/  STL [R1+0x790], R11 ;  /* 0x0007900b01007387 */ /* 0x0003e20000100800 */
[----:B------:R-:W-:-:S03]  /*14fb0*/  IMAD.X R177, R177, 0x1, R4, P4 ;  /* 0x00000001b1b17824 */ /* 0x000fc600020e0604 */
[----:B------:R1:W-:Y:S01]  /*14fc0*/  STL [R1+0x764], R8 ;  /* 0x0007640801007387 */ /* 0x0003e20000100800 */
[----:B------:R-:W-:-:S03]  /*14fd0*/  IADD3 R176, P4, R176, R5, RZ ;  /* 0x00000005b0b07210 */ /* 0x000fc60007f9e0ff */
[----:B0-----:R-:W3:Y:S01]  /*14fe0*/  LDL.LU R14, [R1+0x71c] ;  /* 0x00071c00010e7983 */ /* 0x001ee20000300800 */
[----:B------:R-:W-:-:S03]  /*14ff0*/  IMAD.X R161, R161, 0x1, R4, P5 ;  /* 0x00000001a1a17824 */ /* 0x000fc600028e0604 */
[----:B------:R-:W-:Y:S04]  /*15000*/  STL [R1+0x788], R177 ;  /* 0x000788b101007387 */ /* 0x000fe80000100800 */
[----:B-1----:R-:W3:Y:S04]  /*15010*/  LDL.LU R11, [R1+0x740] ;  /* 0x00074000010b7983 */ /* 0x002ee80000300800 */
[----:B------:R-:W-:Y:S04]  /*15020*/  STL [R1+0x75c], R176 ;  /* 0x00075cb001007387 */ /* 0x000fe80000100800 */
[----:B------:R-:W3:Y:S04]  /*15030*/  LDL.LU R8, [R1+0x714] ;  /* 0x0007140001087983 */ /* 0x000ee80000300800 */
[----:B------:R0:W-:Y:S04]  /*15040*/  STL [R1+0x780], R161 ;  /* 0x000780a101007387 */ /* 0x0001e80000100800 */
[----:B0-----:R-:W3:Y:S04]  /*15050*/  LDL.LU R161, [R1+0x738] ;  /* 0x0007380001a17983 */ /* 0x001ee80000300800 */
[----:B------:R-:W3:Y:S04]  /*15060*/  LDL.LU R177, [R1+0x70c] ;  /* 0x00070c0001b17983 */ /* 0x000ee80000300800 */
[----:B------:R-:W3:Y:S01]  /*15070*/  LDL.LU R176, [R1+0x730] ;  /* 0x0007300001b07983 */ /* 0x000ee20000300800 */
[----:B--2---:R-:W-:-:S05]  /*15080*/  IADD3 R157, P5, R157, R5, RZ ;  /* 0x000000059d9d7210 */ /* 0x004fca0007fbe0ff */
[----:B------:R0:W-:Y:S04]  /*15090*/  STL [R1+0x754], R157 ;  /* 0x0007549d01007387 */ /* 0x0001e80000100800 */
[----:B0-----:R-:W2:Y:S01]  /*150a0*/  LDL.LU R157, [R1+0x704] ;  /* 0x00070400019d7983 */ /* 0x001ea20000300800 */
[----:B----4-:R-:W-:-:S05]  /*150b0*/  IMAD.X R164, R164, 0x1, R4, P6 ;  /* 0x00000001a4a47824 */ /* 0x010fca00030e0604 */
[----:B------:R0:W-:Y:S01]  /*150c0*/  STL [R1+0x778], R164 ;  /* 0x000778a401007387 */ /* 0x0001e20000100800 */
[-C--:B------:R-:W-:Y:S01]  /*150d0*/  IADD3 R162, P6, R162, R5.reuse, RZ ;  /* 0x00000005a2a27210 */ /* 0x080fe20007fde0ff */
[----:B------:R-:W-:Y:S02]  /*150e0*/  IMAD.X R158, R158, 0x1, R4, P1 ;  /* 0x000000019e9e7824 */ /* 0x000fe400008e0604 */
[----:B0-----:R-:W4:Y:S01]  /*150f0*/  LDL.LU R164, [R1+0x728] ;  /* 0x0007280001a47983 */ /* 0x001f220000300800 */
[----:B------:R-:W-:-:S03]  /*15100*/  IADD3 R154, P1, R154, R5, RZ ;  /* 0x000000059a9a7210 */ /* 0x000fc60007f3e0ff */
[----:B------:R-:W-:Y:S04]  /*15110*/  STL [R1+0x74c], R162 ;  /* 0x00074ca201007387 */ /* 0x000fe80000100800 */
[----:B------:R-:W-:Y:S04]  /*15120*/  STL [R1+0x770], R158 ;  /* 0x0007709e01007387 */ /* 0x000fe80000100800 */
[----:B------:R-:W-:Y:S01]  /*15130*/  STL [R1+0x744], R154 ;  /* 0x0007449a01007387 */ /* 0x000fe20000100800 */
[--C-:B---3--:R-:W-:Y:S01]  /*15140*/  IMAD.X R23, R23, 0x1, R4.reuse, P2 ;  /* 0x0000000117177824 */ /* 0x108fe200010e0604 */
[-C--:B------:R-:W-:Y:S01]  /*15150*/  IADD3 R20, P2, R20, R5.reuse, RZ ;  /* 0x0000000514147210 */ /* 0x080fe20007f5e0ff */
[----:B------:R-:W-:Y:S01]  /*15160*/  IMAD.X R17, R17, 0x1, R4, P3 ;  /* 0x0000000111117824 */ /* 0x000fe200018e0604 */
[----:B------:R-:W-:-:S02]  /*15170*/  IADD3 R165, P3, R165, R5, RZ ;  /* 0x00000005a5a57210 */ /* 0x000fc40007f7e0ff */
[----:B------:R-:W-:Y:S04]  /*15180*/  STL [R1+0x768], R23 ;  /* 0x0007681701007387 */ /* 0x000fe80000100800 */
[----:B------:R0:W-:Y:S04]  /*15190*/  STL [R1+0x734], R165 ;  /* 0x000734a501007387 */ /* 0x0001e80000100800 */
[----:B------:R-:W-:Y:S04]  /*151a0*/  STL [R1+0x73c], R20 ;  /* 0x00073c1401007387 */ /* 0x000fe80000100800 */
[----:B0-----:R-:W3:Y:S01]  /*151b0*/  LDL.LU R165, [R1+0x6fc] ;  /* 0x0006fc0001a57983 */ /* 0x001ee20000300800 */
[--C-:B------:R-:W-:Y:S01]  /*151c0*/  IMAD.X R175, R175, 0x1, R4.reuse, P4 ;  /* 0x00000001afaf7824 */ /* 0x100fe200020e0604 */
[-C--:B------:R-:W-:Y:S01]  /*151d0*/  IADD3 R174, P4, R174, R5.reuse, RZ ;  /* 0x00000005aeae7210 */ /* 0x080fe20007f9e0ff */
[----:B------:R-:W-:Y:S01]  /*151e0*/  IMAD.X R173, R173, 0x1, R4, P5 ;  /* 0x00000001adad7824 */ /* 0x000fe200028e0604 */
[----:B------:R0:W-:Y:S01]  /*151f0*/  STL [R1+0x760], R17 ;  /* 0x0007601101007387 */ /* 0x0001e20000100800 */
[----:B------:R-:W-:-:S03]  /*15200*/  IADD3 R171, P5, R171, R5, RZ ;  /* 0x00000005abab7210 */ /* 0x000fc60007fbe0ff */
[----:B------:R1:W-:Y:S01]  /*15210*/  STL [R1+0x758], R175 ;  /* 0x000758af01007387 */ /* 0x0003e20000100800 */
[----:B------:R-:W-:-:S03]  /*15220*/  IMAD.X R167, R167, 0x1, R4, P6 ;  /* 0x00000001a7a77824 */ /* 0x000fc600030e0604 */
        /* <DEDUP_REMOVED lines=8> */
[----:B------:R-:W3:Y:S04]  /*152b0*/  LDL.LU R174, [R1+0x710] ;  /* 0x0007100001ae7983 */ /* 0x000ee80000300800 */
[----:B------:R-:W3:Y:S01]  /*152c0*/  LDL.LU R173, [R1+0x6e4] ;  /* 0x0006e40001ad7983 */ /* 0x000ee20000300800 */
[----:B------:R-:W-:-:S03]  /*152d0*/  IADD3 R14, P6, R14, R5, RZ ;  /* 0x000000050e0e7210 */ /* 0x000fc60007fde0ff */
[----:B------:R-:W3:Y:S04]  /*152e0*/  LDL.LU R171, [R1+0x708] ;  /* 0x0007080001ab7983 */ /* 0x000ee80000300800 */
[----:B0-----:R-:W3:Y:S01]  /*152f0*/  LDL.LU R167, [R1+0x6dc] ;  /* 0x0006dc0001a77983 */ /* 0x001ee20000300800 */
[----:B------:R-:W-:-:S03]  /*15300*/  IMAD.X R11, R11, 0x1, R4, P1 ;  /* 0x000000010b0b7824 */ /* 0x000fc600008e0604 */
[----:B------:R-:W-:Y:S01]  /*15310*/  STL [R1+0x71c], R14 ;  /* 0x00071c0e01007387 */ /* 0x000fe20000100800 */
[----:B------:R-:W-:Y:S01]  /*15320*/  IADD3 R8, P1, R8, R5, RZ ;  /* 0x0000000508087210 */ /* 0x000fe20007f3e0ff */
[----:B------:R-:W-:-:S05]  /*15330*/  IMAD.X R161, R161, 0x1, R4, P2 ;  /* 0x00000001a1a17824 */ /* 0x000fca00010e0604 */
[----:B------:R0:W-:Y:S01]  /*15340*/  STL [R1+0x738], R161 ;  /* 0x000738a101007387 */ /* 0x0001e20000100800 */
[-C--:B------:R-:W-:Y:S01]  /*15350*/  IADD3 R177, P2, R177, R5.reuse, RZ ;  /* 0x00000005b1b17210 */ /* 0x080fe20007f5e0ff */
[----:B------:R-:W-:Y:S02]  /*15360*/  IMAD.X R176, R176, 0x1, R4, P3 ;  /* 0x00000001b0b07824 */ /* 0x000fe400018e0604 */
[----:B------:R-:W-:Y:S04]  /*15370*/  STL [R1+0x740], R11 ;  /* 0x0007400b01007387 */ /* 0x000fe80000100800 */
[----:B0-----:R-:W3:Y:S04]  /*15380*/  LDL.LU R161, [R1+0x700] ;  /* 0x0007000001a17983 */ /* 0x001ee80000300800 */
[----:B------:R-:W-:Y:S01]  /*15390*/  STL [R1+0x714], R8 ;  /* 0x0007140801007387 */ /* 0x000fe20000100800 */
[----:B--2---:R-:W-:-:S05]  /*153a0*/  IADD3 R157, P3, R157, R5, RZ ;  /* 0x000000059d9d7210 */ /* 0x004fca0007f7e0ff */
[----:B------:R0:W-:Y:S04]  /*153b0*/  STL [R1+0x704], R157 ;  /* 0x0007049d01007387 */ /* 0x0001e80000100800 */
[----:B------:R-:W-:Y:S04]  /*153c0*/  STL [R1+0x70c], R177 ;  /* 0x00070cb101007387 */ /* 0x000fe80000100800 */
[----:B0-----:R-:W2:Y:S01]  /*153d0*/  LDL.LU R157, [R1+0x6d4] ;  /* 0x0006d400019d7983 */ /* 0x001ea20000300800 */
[----:B----4-:R-:W-:-:S03]  /*153e0*/  IMAD.X R164, R164, 0x1, R4, P4 ;  /* 0x00000001a4a47824 */ /* 0x010fc600020e0604 */
[----:B------:R-:W-:Y:S04]  /*153f0*/  STL [R1+0x730], R176 ;  /* 0x000730b001007387 */ /* 0x000fe80000100800 */
[----:B------:R-:W4:Y:S04]  /*15400*/  LDL.LU R162, [R1+0x6f8] ;  /* 0x0006f80001a27983 */ /* 0x000f280000300800 */
[----:B------:R-:W4:Y:S04]  /*15410*/  LDL.LU R158, [R1+0x6cc] ;  /* 0x0006cc00019e7983 */ /* 0x000f280000300800 */
[----:B------:R-:W4:Y:S04]  /*15420*/  LDL.LU R154, [R1+0x6f0] ;  /* 0x0006f000019a7983 */ /* 0x000f280000300800 */
[----:B------:R0:W-:Y:S04]  /*15430*/  STL [R1+0x728], R164 ;  /* 0x000728a401007387 */ /* 0x0001e80000100800 */
[----:B------:R-:W4:Y:S04]  /*15440*/  LDL.LU R23, [R1+0x6c4] ;  /* 0x0006c40001177983 */ /* 0x000f280000300800 */
[----:B------:R-:W4:Y:S04]  /*15450*/  LDL.LU R20, [R1+0x6e8] ;  /* 0x0006e80001147983 */ /* 0x000f280000300800 */
[----:B------:R-:W4:Y:S04]  /*15460*/  LDL.LU R14, [R1+0x6bc] ;  /* 0x0006bc00010e7983 */ /* 0x000f280000300800 */
[----:B0-----:R-:W4:Y:S04]  /*15470*/  LDL.LU R164, [R1+0x6e0] ;  /* 0x0006e00001a47983 */ /* 0x001f280000300800 */
[----:B------:R-:W4:Y:S04]  /*15480*/  LDL.LU R11, [R1+0x6b4] ;  /* 0x0006b400010b7983 */ /* 0x000f280000300800 */
[----:B------:R-:W4:Y:S04]  /*15490*/  LDL.LU R8, [R1+0x6d8] ;  /* 0x0006d80001087983 */ /* 0x000f280000300800 */
[----:B------:R-:W4:Y:S01]  /*154a0*/  LDL.LU R177, [R1+0x6ac] ;  /* 0x0006ac0001b17983 */ /* 0x000f220000300800 */
[----:B---3--:R-:W-:-:S05]  /*154b0*/  IADD3 R165, P4, R165, R5, RZ ;  /* 0x00000005a5a57210 */ /* 0x008fca0007f9e0ff */
[----:B------:R0:W-:Y:S04]  /*154c0*/  STL [R1+0x6fc], R165 ;  /* 0x0006fca501007387 */ /* 0x0001e80000100800 */
[----:B------:R-:W3:Y:S04]  /*154d0*/  LDL.LU R176, [R1+0x6d0] ;  /* 0x0006d00001b07983 */ /* 0x000ee80000300800 */
[----:B0-----:R-:W3:Y:S01]  /*154e0*/  LDL.LU R165, [R1+0x6a4] ;  /* 0x0006a40001a57983 */ /* 0x001ee20000300800 */
[----:B------:R-:W-:Y:S01]  /*154f0*/  IMAD.X R172, R172, 0x1, R4, P5 ;  /* 0x00000001acac7824 */ /* 0x000fe200028e0604 */
[----:B------:R-:W-:-:S04]  /*15500*/  IADD3 R168, P5, R168, R5, RZ ;  /* 0x00000005a8a87210 */ /* 0x000fc80007fbe0ff */
[----:B------:R-:W-:Y:S01]  /*15510*/  STL [R1+0x720], R172 ;  /* 0x000720ac01007387 */ /* 0x000fe20000100800 */
[----:B------:R-:W-:-:S03]  /*15520*/  IMAD.X R17, R17, 0x1, R4, P6 ;  /* 0x0000000111117824 */ /* 0x000fc600030e0604 */
[----:B------:R-:W-:Y:S01]  /*15530*/  STL [R1+0x6f4], R168 ;  /* 0x0006f4a801007387 */ /* 0x000fe20000100800 */
[----:B------:R-:W-:-:S03]  /*15540*/  IADD3 R175, P6, R175, R5, RZ ;  /* 0x00000005afaf7210 */ /* 0x000fc60007fde0ff */
[----:B------:R0:W-:Y:S01]  /*15550*/  STL [R1+0x718], R17 ;  /* 0x0007181101007387 */ /* 0x0001e20000100800 */
[----:B------:R-:W-:-:S03]  /*15560*/  IMAD.X R174, R174, 0x1, R4, P1 ;  /* 0x00000001aeae7824 */ /* 0x000fc600008e0604 */
[----:B------:R1:W-:Y:S01]  /*15570*/  STL [R1+0x6ec], R175 ;  /* 0x0006ecaf01007387 */ /* 0x0003e20000100800 */
[----:B------:R-:W-:-:S03]  /*15580*/  IADD3 R173, P1, R173, R5, RZ ;  /* 0x00000005adad7210 */ /* 0x000fc60007f3e0ff */
[----:B------:R1:W-:Y:S01]  /*15590*/  STL [R1+0x710], R174 ;  /* 0x000710ae01007387 */ /* 0x0003e20000100800 */
[----:B------:R-:W-:-:S03]  /*155a0*/  IMAD.X R171, R171, 0x1, R4, P2 ;  /* 0x00000001abab7824 */ /* 0x000fc600010e0604 */
[----:B0-----:R-:W3:Y:S01]  /*155b0*/  LDL.LU R17, [R1+0x6c8] ;  /* 0x0006c80001117983 */ /* 0x001ee20000300800 */
[----:B------:R-:W-:-:S03]  /*155c0*/  IADD3 R167, P2, R167, R5, RZ ;  /* 0x00000005a7a77210 */ /* 0x000fc60007f5e0ff */
        /* <DEDUP_REMOVED lines=8> */
[----:B------:R-:W-:-:S05]  /*15650*/  IMAD.X R161, R161, 0x1, R4, P3 ;  /* 0x00000001a1a17824 */ /* 0x000fca00018e0604 */
[----:B------:R0:W-:Y:S04]  /*15660*/  STL [R1+0x700], R161 ;  /* 0x000700a101007387 */ /* 0x0001e80000100800 */
[----:B0-----:R-:W3:Y:S01]  /*15670*/  LDL.LU R161, [R1+0x6b0] ;  /* 0x0006b00001a17983 */ /* 0x001ee20000300800 */
[----:B--2---:R-:W-:-:S05]  /*15680*/  IADD3 R157, P3, R157, R5, RZ ;  /* 0x000000059d9d7210 */ /* 0x004fca0007f7e0ff */
[----:B------:R0:W-:Y:S01]  /*15690*/  STL [R1+0x6d4], R157 ;  /* 0x0006d49d01007387 */ /* 0x0001e20000100800 */
[--C-:B----4-:R-:W-:Y:S01]  /*156a0*/  IMAD.X R162, R162, 0x1, R4.reuse, P4 ;  /* 0x00000001a2a27824 */ /* 0x110fe200020e0604 */
[----:B------:R-:W-:Y:S02]  /*156b0*/  IADD3 R158, P4, R158, R5, RZ ;  /* 0x000000059e9e7210 */ /* 0x000fe40007f9e0ff */
[----:B0-----:R-:W2:Y:S01]  /*156c0*/  LDL.LU R157, [R1+0x684] ;  /* 0x00068400019d7983 */ /* 0x001ea20000300800 */
[----:B------:R-:W-:-:S03]  /*156d0*/  IMAD.X R154, R154, 0x1, R4, P5 ;  /* 0x000000019a9a7824 */ /* 0x000fc600028e0604 */
[----:B------:R-:W-:Y:S01]  /*156e0*/  STL [R1+0x6f8], R162 ;  /* 0x0006f8a201007387 */ /* 0x000fe20000100800 */
[----:B------:R-:W-:-:S03]  /*156f0*/  IADD3 R23, P5, R23, R5, RZ ;  /* 0x0000000517177210 */ /* 0x000fc60007fbe0ff */
[----:B------:R-:W-:Y:S01]  /*15700*/  STL [R1+0x6cc], R158 ;  /* 0x0006cc9e01007387 */ /* 0x000fe20000100800 */
[----:B------:R-:W-:-:S03]  /*15710*/  IMAD.X R20, R20, 0x1, R4, P6 ;  /* 0x0000000114147824 */ /* 0x000fc600030e0604 */
[----:B------:R-:W-:Y:S01]  /*15720*/  STL [R1+0x6f0], R154 ;  /* 0x0006f09a01007387 */ /* 0x000fe20000100800 */
[-C--:B------:R-:W-:Y:S01]  /*15730*/  IADD3 R14, P6, R14, R5.reuse, RZ ;  /* 0x000000050e0e7210 */ /* 0x080fe20007fde0ff */
[----:B------:R-:W-:Y:S02]  /*15740*/  IMAD.X R164, R164, 0x1, R4, P1 ;  /* 0x00000001a4a47824 */ /* 0x000fe400008e0604 */
[----:B------:R-:W-:Y:S01]  /*15750*/  STL [R1+0x6c4], R23 ;  /* 0x0006c41701007387 */ /* 0x000fe20000100800 */
[----:B------:R-:W-:-:S03]  /*15760*/  IADD3 R11, P1, R11, R5, RZ ;  /* 0x000000050b0b7210 */ /* 0x000fc60007f3e0ff */
[----:B------:R0:W-:Y:S01]  /*15770*/  STL [R1+0x6e0], R164 ;  /* 0x0006e0a401007387 */ /* 0x0001e20000100800 */
[----:B------:R-:W-:-:S03]  /*15780*/  IMAD.X R8, R8, 0x1, R4, P2 ;  /* 0x0000000108087824 */ /* 0x000fc600010e0604 */
[----:B------:R-:W-:Y:S01]  /*15790*/  STL [R1+0x6e8], R20 ;  /* 0x0006e81401007387 */ /* 0x000fe20000100800 */
[----:B------:R-:W-:-:S03]  /*157a0*/  IADD3 R177, P2, R177, R5, RZ ;  /* 0x00000005b1b17210 */ /* 0x000fc60007f5e0ff */
[----:B0-----:R-:W4:Y:S04]  /*157b0*/  LDL.LU R164, [R1+0x6a8] ;  /* 0x0006a80001a47983 */ /* 0x001f280000300800 */
[----:B------:R0:W-:Y:S04]  /*157c0*/  STL [R1+0x6bc], R14 ;  /* 0x0006bc0e01007387 */ /* 0x0001e80000100800 */
[----:B------:R1:W-:Y:S04]  /*157d0*/  STL [R1+0x6b4], R11 ;  /* 0x0006b40b01007387 */ /* 0x0003e80000100800 */
[----:B------:R1:W-:Y:S04]  /*157e0*/  STL [R1+0x6d8], R8 ;  /* 0x0006d80801007387 */ /* 0x0003e80000100800 */
[----:B------:R-:W4:Y:S04]  /*157f0*/  LDL.LU R172, [R1+0x67c] ;  /* 0x00067c0001ac7983 */ /* 0x000f280000300800 */
[----:B------:R1:W-:Y:S04]  /*15800*/  STL [R1+0x6ac], R177 ;  /* 0x0006acb101007387 */ /* 0x0003e80000100800 */
[----:B------:R-:W4:Y:S01]  /*15810*/  LDL.LU R168, [R1+0x6a0] ;  /* 0x0006a00001a87983 */ /* 0x000f220000300800 */
[----:B---3--:R-:W-:Y:S01]  /*15820*/  IMAD.X R176, R176, 0x1, R4, P3 ;  /* 0x00000001b0b07824 */ /* 0x008fe200018e0604 */
[----:B------:R-:W-:-:S04]  /*15830*/  IADD3 R165, P3, R165, R5, RZ ;  /* 0x00000005a5a57210 */ /* 0x000fc80007f7e0ff */
[----:B------:R3:W-:Y:S04]  /*15840*/  STL [R1+0x6d0], R176 ;  /* 0x0006d0b001007387 */ /* 0x0007e80000100800 */
[----:B0-----:R-:W4:Y:S04]  /*15850*/  LDL.LU R14, [R1+0x674] ;  /* 0x00067400010e7983 */ /* 0x001f280000300800 */
[----:B------:R0:W-:Y:S04]  /*15860*/  STL [R1+0x6a4], R165 ;  /* 0x0006a4a501007387 */ /* 0x0001e80000100800 */
[----:B-1----:R-:W4:Y:S04]  /*15870*/  LDL.LU R11, [R1+0x698] ;  /* 0x00069800010b7983 */ /* 0x002f280000300800 */
[----:B------:R-:W4:Y:S04]  /*15880*/  LDL.LU R8, [R1+0x66c] ;  /* 0x00066c0001087983 */ /* 0x000f280000300800 */
[----:B------:R-:W4:Y:S04]  /*15890*/  LDL.LU R177, [R1+0x690] ;  /* 0x0006900001b17983 */ /* 0x000f280000300800 */
[----:B---3--:R-:W3:Y:S04]  /*158a0*/  LDL.LU R176, [R1+0x664] ;  /* 0x0006640001b07983 */ /* 0x008ee80000300800 */
[----:B0-----:R-:W3:Y:S01]  /*158b0*/  LDL.LU R165, [R1+0x688] ;  /* 0x0006880001a57983 */ /* 0x001ee20000300800 */
[----:B------:R-:W-:-:S05]  /*158c0*/  IMAD.X R17, R17, 0x1, R4, P4 ;  /* 0x0000000111117824 */ /* 0x000fca00020e0604 */
[----:B------:R-:W-:Y:S01]  /*158d0*/  STL [R1+0x6c8], R17 ;  /* 0x0006c81101007387 */ /* 0x000fe20000100800 */
[-C--:B------:R-:W-:Y:S01]  /*158e0*/  IADD3 R175, P4, R175, R5.reuse, RZ ;  /* 0x00000005afaf7210 */ /* 0x080fe20007f9e0ff */
[----:B------:R-:W-:Y:S01]  /*158f0*/  IMAD.X R174, R174, 0x1, R4, P5 ;  /* 0x00000001aeae7824 */ /* 0x000fe200028e0604 */
[----:B------:R-:W-:-:S05]  /*15900*/  IADD3 R167, P5, R167, R5, RZ ;  /* 0x00000005a7a77210 */ /* 0x000fca0007fbe0ff */
[----:B------:R0:W-:Y:S01]  /*15910*/  STL [R1+0x694], R167 ;  /* 0x000694a701007387 */ /* 0x0001e20000100800 */
[----:B------:R-:W-:-:S03]  /*15920*/  IMAD.X R173, R173, 0x1, R4, P6 ;  /* 0x00000001adad7824 */ /* 0x000fc600030e0604 */
[----:B------:R-:W-:Y:S01]  /*15930*/  STL [R1+0x69c], R175 ;  /* 0x00069caf01007387 */ /* 0x000fe20000100800 */
[----:B------:R-:W-:-:S03]  /*15940*/  IADD3 R171, P6, R171, R5, RZ ;  /* 0x00000005abab7210 */ /* 0x000fc60007fde0ff */
[----:B0-----:R-:W3:Y:S04]  /*15950*/  LDL.LU R167, [R1+0x65c] ;  /* 0x00065c0001a77983 */ /* 0x001ee80000300800 */
[----:B------:R-:W-:Y:S01]  /*15960*/  STL [R1+0x6c0], R174 ;  /* 0x0006c0ae01007387 */ /* 0x000fe20000100800 */
[----:B------:R-:W-:-:S05]  /*15970*/  IMAD.X R161, R161, 0x1, R4, P1 ;  /* 0x00000001a1a17824 */ /* 0x000fca00008e0604 */
[----:B------:R0:W-:Y:S04]  /*15980*/  STL [R1+0x6b0], R161 ;  /* 0x0006b0a101007387 */ /* 0x0001e80000100800 */
[----:B------:R-:W-:Y:S04]  /*15990*/  STL [R1+0x6b8], R173 ;  /* 0x0006b8ad01007387 */ /* 0x000fe80000100800 */
[----:B0-----:R-:W3:Y:S04]  /*159a0*/  LDL.LU R161, [R1+0x680] ;  /* 0x0006800001a17983 */ /* 0x001ee80000300800 */
[----:B------:R-:W-:Y:S04]  /*159b0*/  STL [R1+0x68c], R171 ;  /* 0x00068cab01007387 */ /* 0x000fe80000100800 */
[----:B------:R-:W3:Y:S04]  /*159c0*/  LDL.LU R162, [R1+0x654] ;  /* 0x0006540001a27983 */ /* 0x000ee80000300800 */
[----:B------:R-:W3:Y:S01]  /*159d0*/  LDL.LU R158, [R1+0x678] ;  /* 0x00067800019e7983 */ /* 0x000ee20000300800 */
[----:B--2---:R-:W-:-:S03]  /*159e0*/  IADD3 R157, P1, R157, R5, RZ ;  /* 0x000000059d9d7210 */ /* 0x004fc60007f3e0ff */
[----:B------:R-:W2:Y:S04]  /*159f0*/  LDL.LU R154, [R1+0x64c] ;  /* 0x00064c00019a7983 */ /* 0x000ea80000300800 */
[----:B------:R0:W-:Y:S04]  /*15a00*/  STL [R1+0x684], R157 ;  /* 0x0006849d01007387 */ /* 0x0001e80000100800 */
[----:B------:R-:W2:Y:S04]  /*15a10*/  LDL.LU R23, [R1+0x670] ;  /* 0x0006700001177983 */ /* 0x000ea80000300800 */
[----:B------:R-:W2:Y:S04]  /*15a20*/  LDL.LU R20, [R1+0x644] ;  /* 0x0006440001147983 */ /* 0x000ea80000300800 */
[----:B------:R-:W2:Y:S04]  /*15a30*/  LDL.LU R17, [R1+0x668] ;  /* 0x0006680001117983 */ /* 0x000ea80000300800 */
[----:B0-----:R-:W2:Y:S04]  /*15a40*/  LDL.LU R157, [R1+0x63c] ;  /* 0x00063c00019d7983 */ /* 0x001ea80000300800 */
[----:B------:R-:W2:Y:S04]  /*15a50*/  LDL.LU R175, [R1+0x660] ;  /* 0x0006600001af7983 */ /* 0x000ea80000300800 */
[----:B------:R-:W2:Y:S04]  /*15a60*/  LDL.LU R174, [R1+0x634] ;  /* 0x0006340001ae7983 */ /* 0x000ea80000300800 */
[----:B------:R-:W2:Y:S01]  /*15a70*/  LDL.LU R173, [R1+0x658] ;  /* 0x0006580001ad7983 */ /* 0x000ea20000300800 */
[----:B----4-:R-:W-:-:S05]  /*15a80*/  IMAD.X R164, R164, 0x1, R4, P2 ;  /* 0x00000001a4a47824 */ /* 0x010fca00010e0604 */
[----:B------:R0:W-:Y:S04]  /*15a90*/  STL [R1+0x6a8], R164 ;  /* 0x0006a8a401007387 */ /* 0x0001e80000100800 */
[----:B------:R-:W4:Y:S04]  /*15aa0*/  LDL.LU R171, [R1+0x62c] ;  /* 0x00062c0001ab7983 */ /* 0x000f280000300800 */
[----:B0-----:R-:W4:Y:S01]  /*15ab0*/  LDL.LU R164, [R1+0x650] ;  /* 0x0006500001a47983 */ /* 0x001f220000300800 */
[----:B------:R-:W-:Y:S01]  /*15ac0*/  IADD3 R172, P2, R172, R5, RZ ;  /* 0x00000005acac7210 */ /* 0x000fe20007f5e0ff */
[----:B------:R-:W-:-:S04]  /*15ad0*/  IMAD.X R168, R168, 0x1, R4, P3 ;  /* 0x00000001a8a87824 */ /* 0x000fc800018e0604 */
[----:B------:R-:W-:Y:S04]  /*15ae0*/  STL [R1+0x67c], R172 ;  /* 0x00067cac01007387 */ /* 0x000fe80000100800 */
[----:B------:R-:W-:Y:S01]  /*15af0*/  STL [R1+0x6a0], R168 ;  /* 0x0006a0a801007387 */ /* 0x000fe20000100800 */
[----:B------:R-:W-:Y:S01]  /*15b00*/  IADD3 R14, P3, R14, R5, RZ ;  /* 0x000000050e0e7210 */ /* 0x000fe20007f7e0ff */
[----:B------:R-:W-:-:S04]  /*15b10*/  IMAD.X R11, R11, 0x1, R4, P4 ;  /* 0x000000010b0b7824 */ /* 0x000fc800020e0604 */
[----:B------:R0:W-:Y:S01]  /*15b20*/  STL [R1+0x674], R14 ;  /* 0x0006740e01007387 */ /* 0x0001e20000100800 */
[----:B------:R-:W-:-:S03]  /*15b30*/  IADD3 R8, P4, R8, R5, RZ ;  /* 0x0000000508087210 */ /* 0x000fc60007f9e0ff */
[----:B------:R1:W-:Y:S01]  /*15b40*/  STL [R1+0x698], R11 ;  /* 0x0006980b01007387 */ /* 0x0003e20000100800 */
[----:B------:R-:W-:-:S03]  /*15b50*/  IMAD.X R177, R177, 0x1, R4, P5 ;  /* 0x00000001b1b17824 */ /* 0x000fc600028e0604 */
[----:B------:R1:W-:Y:S01]  /*15b60*/  STL [R1+0x66c], R8 ;  /* 0x00066c0801007387 */ /* 0x0003e20000100800 */
[----:B---3--:R-:W-:-:S03]  /*15b70*/  IADD3 R176, P5, R176, R5, RZ ;  /* 0x00000005b0b07210 */ /* 0x008fc60007fbe0ff */
        /* <DEDUP_REMOVED lines=10> */
[----:B------:R-:W-:-:S05]  /*15c20*/  IADD3 R167, P6, R167, R5, RZ ;  /* 0x00000005a7a77210 */ /* 0x000fca0007fde0ff */
[----:B------:R0:W-:Y:S04]  /*15c30*/  STL [R1+0x65c], R167 ;  /* 0x00065ca701007387 */ /* 0x0001e80000100800 */
[----:B0-----:R-:W3:Y:S01]  /*15c40*/  LDL.LU R167, [R1+0x60c] ;  /* 0x00060c0001a77983 */ /* 0x001ee20000300800 */
[----:B------:R-:W-:-:S05]  /*15c50*/  IMAD.X R161, R161, 0x1, R4, P1 ;  /* 0x00000001a1a17824 */ /* 0x000fca00008e0604 */
[----:B------:R0:W-:Y:S01]  /*15c60*/  STL [R1+0x680], R161 ;  /* 0x000680a101007387 */ /* 0x0001e20000100800 */
[-C--:B------:R-:W-:Y:S01]  /*15c70*/  IADD3 R162, P1, R162, R5.reuse, RZ ;  /* 0x00000005a2a27210 */ /* 0x080fe20007f3e0ff */
[----:B------:R-:W-:Y:S02]  /*15c80*/  IMAD.X R158, R158, 0x1, R4, P2 ;  /* 0x000000019e9e7824 */ /* 0x000fe400010e0604 */
[----:B0-----:R-:W3:Y:S01]  /*15c90*/  LDL.LU R161, [R1+0x630] ;  /* 0x0006300001a17983 */ /* 0x001ee20000300800 */
[----:B--2---:R-:W-:-:S03]  /*15ca0*/  IADD3 R154, P2, R154, R5, RZ ;  /* 0x000000059a9a7210 */ /* 0x004fc60007f5e0ff */
[----:B------:R-:W-:Y:S01]  /*15cb0*/  STL [R1+0x654], R162 ;  /* 0x000654a201007387 */ /* 0x000fe20000100800 */
[----:B------:R-:W-:-:S03]  /*15cc0*/  IMAD.X R23, R23, 0x1, R4, P3 ;  /* 0x0000000117177824 */ /* 0x000fc600018e0604 */
[----:B------:R-:W-:Y:S01]  /*15cd0*/  STL [R1+0x678], R158 ;  /* 0x0006789e01007387 */ /* 0x000fe20000100800 */
[-C--:B------:R-:W-:Y:S01]  /*15ce0*/  IADD3 R20, P3, R20, R5.reuse, RZ ;  /* 0x0000000514147210 */ /* 0x080fe20007f7e0ff */
[----:B------:R-:W-:Y:S02]  /*15cf0*/  IMAD.X R17, R17, 0x1, R4, P4 ;  /* 0x0000000111117824 */ /* 0x000fe400020e0604 */
[----:B------:R-:W-:Y:S01]  /*15d00*/  STL [R1+0x64c], R154 ;  /* 0x00064c9a01007387 */ /* 0x000fe20000100800 */
[----:B------:R-:W-:-:S03]  /*15d10*/  IADD3 R157, P4, R157, R5, RZ ;  /* 0x000000059d9d7210 */ /* 0x000fc60007f9e0ff */
[----:B------:R-:W-:Y:S01]  /*15d20*/  STL [R1+0x670], R23 ;  /* 0x0006701701007387 */ /* 0x000fe20000100800 */
[----:B------:R-:W-:-:S03]  /*15d30*/  IMAD.X R175, R175, 0x1, R4, P5 ;  /* 0x00000001afaf7824 */ /* 0x000fc600028e0604 */
[----:B------:R0:W-:Y:S01]  /*15d40*/  STL [R1+0x63c], R157 ;  /* 0x00063c9d01007387 */ /* 0x0001e20000100800 */
[----:B------:R-:W-:-:S03]  /*15d50*/  IADD3 R174, P5, R174, R5, RZ ;  /* 0x00000005aeae7210 */ /* 0x000fc60007fbe0ff */
[----:B------:R-:W-:Y:S01]  /*15d60*/  STL [R1+0x644], R20 ;  /* 0x0006441401007387 */ /* 0x000fe20000100800 */
[----:B------:R-:W-:-:S03]  /*15d70*/  IMAD.X R173, R173, 0x1, R4, P6 ;  /* 0x00000001adad7824 */ /* 0x000fc600030e0604 */
[----:B0-----:R-:W2:Y:S04]  /*15d80*/  LDL.LU R157, [R1+0x604] ;  /* 0x00060400019d7983 */ /* 0x001ea80000300800 */
[----:B------:R0:W-:Y:S01]  /*15d90*/  STL [R1+0x668], R17 ;  /* 0x0006681101007387 */ /* 0x0001e20000100800 */
[----:B----4-:R-:W-:-:S03]  /*15da0*/  IADD3 R171, P6, R171, R5, RZ ;  /* 0x00000005abab7210 */ /* 0x010fc60007fde0ff */
[----:B------:R1:W-:Y:S04]  /*15db0*/  STL [R1+0x660], R175 ;  /* 0x000660af01007387 */ /* 0x0003e80000100800 */
[----:B------:R4:W-:Y:S01]  /*15dc0*/  STL [R1+0x634], R174 ;  /* 0x000634ae01007387 */ /* 0x0009e20000100800 */
[----:B------:R-:W-:-:S03]  /*15dd0*/  IMAD.X R164, R164, 0x1, R4, P1 ;  /* 0x00000001a4a47824 */ /* 0x000fc600008e0604 */
[----:B------:R-:W2:Y:S04]  /*15de0*/  LDL.LU R172, [R1+0x628] ;  /* 0x0006280001ac7983 */ /* 0x000ea80000300800 */
[----:B------:R4:W-:Y:S04]  /*15df0*/  STL [R1+0x658], R173 ;  /* 0x000658ad01007387 */ /* 0x0009e80000100800 */
[----:B------:R-:W2:Y:S04]  /*15e00*/  LDL.LU R168, [R1+0x5fc] ;  /* 0x0005fc0001a87983 */ /* 0x000ea80000300800 */
[----:B------:R4:W-:Y:S04]  /*15e10*/  STL [R1+0x62c], R171 ;  /* 0x00062cab01007387 */ /* 0x0009e80000100800 */
[----:B0-----:R-:W2:Y:S04]  /*15e20*/  LDL.LU R17, [R1+0x620] ;  /* 0x0006200001117983 */ /* 0x001ea80000300800 */
[----:B------:R0:W-:Y:S04]  /*15e30*/  STL [R1+0x650], R164 ;  /* 0x000650a401007387 */ /* 0x0001e80000100800 */
[----:B-1----:R-:W2:Y:S04]  /*15e40*/  LDL.LU R175, [R1+0x5f4] ;  /* 0x0005f40001af7983 */ /* 0x002ea80000300800 */
[----:B----4-:R-:W4:Y:S04]  /*15e50*/  LDL.LU R174, [R1+0x618] ;  /* 0x0006180001ae7983 */ /* 0x010f280000300800 */
[----:B------:R-:W4:Y:S04]  /*15e60*/  LDL.LU R173, [R1+0x5ec] ;  /* 0x0005ec0001ad7983 */ /* 0x000f280000300800 */
[----:B------:R-:W4:Y:S04]  /*15e70*/  LDL.LU R171, [R1+0x610] ;  /* 0x0006100001ab7983 */ /* 0x000f280000300800 */
[----:B0-----:R-:W4:Y:S01]  /*15e80*/  LDL.LU R164, [R1+0x5e4] ;  /* 0x0005e40001a47983 */ /* 0x001f220000300800 */
[----:B---3--:R-:W-:-:S05]  /*15e90*/  IADD3 R14, P1, R14, R5, RZ ;  /* 0x000000050e0e7210 */ /* 0x008fca0007f3e0ff */
[----:B------:R-:W-:Y:S01]  /*15ea0*/  STL [R1+0x624], R14 ;  /* 0x0006240e01007387 */ /* 0x000fe20000100800 */
[--C-:B------:R-:W-:Y:S02]  /*15eb0*/  IMAD.X R11, R11, 0x1, R4.reuse, P2 ;  /* 0x000000010b0b7824 */ /* 0x100fe400010e0604 */
[----:B------:R-:W-:-:S05]  /*15ec0*/  IMAD.X R165, R165, 0x1, R4, P3 ;  /* 0x00000001a5a57824 */ /* 0x000fca00018e0604 */
[----:B------:R0:W-:Y:S04]  /*15ed0*/  STL [R1+0x640], R165 ;  /* 0x000640a501007387 */ /* 0x0001e80000100800 */
[----:B------:R-:W-:Y:S04]  /*15ee0*/  STL [R1+0x648], R11 ;  /* 0x0006480b01007387 */ /* 0x000fe80000100800 */
[----:B0-----:R-:W3:Y:S01]  /*15ef0*/  LDL.LU R165, [R1+0x608] ;  /* 0x0006080001a57983 */ /* 0x001ee20000300800 */
[-C--:B------:R-:W-:Y:S01]  /*15f00*/  IADD3 R8, P2, R8, R5.reuse, RZ ;  /* 0x0000000508087210 */ /* 0x080fe20007f5e0ff */
[----:B------:R-:W-:Y:S01]  /*15f10*/  IMAD.X R176, R176, 0x1, R4, P4 ;  /* 0x00000001b0b07824 */ /* 0x000fe200020e0604 */
[----:B------:R-:W-:-:S03]  /*15f20*/  IADD3 R177, P3, R177, R5, RZ ;  /* 0x00000005b1b17210 */ /* 0x000fc60007f7e0ff */
[----:B------:R-:W-:Y:S01]  /*15f30*/  STL [R1+0x61c], R8 ;  /* 0x00061c0801007387 */ /* 0x000fe20000100800 */
[----:B------:R-:W-:-:S05]  /*15f40*/  IADD3 R167, P4, R167, R5, RZ ;  /* 0x00000005a7a77210 */ /* 0x000fca0007f9e0ff */
[----:B------:R0:W-:Y:S04]  /*15f50*/  STL [R1+0x60c], R167 ;  /* 0x00060ca701007387 */ /* 0x0001e80000100800 */
[----:B------:R-:W-:Y:S04]  /*15f60*/  STL [R1+0x614], R177 ;  /* 0x000614b101007387 */ /* 0x000fe80000100800 */
[----:B0-----:R-:W3:Y:S04]  /*15f70*/  LDL.LU R167, [R1+0x5dc] ;  /* 0x0005dc0001a77983 */ /* 0x001ee80000300800 */
[----:B------:R-:W-:Y:S04]  /*15f80*/  STL [R1+0x638], R176 ;  /* 0x000638b001007387 */ /* 0x000fe80000100800 */
[----:B------:R-:W3:Y:S01]  /*15f90*/  LDL.LU R162, [R1+0x600] ;  /* 0x0006000001a27983 */ /* 0x000ee20000300800 */
[----:B------:R-:W-:-:S03]  /*15fa0*/  IMAD.X R161, R161, 0x1, R4, P5 ;  /* 0x00000001a1a17824 */ /* 0x000fc600028e0604 */
[----:B------:R-:W3:Y:S04]  /*15fb0*/  LDL.LU R158, [R1+0x5d4] ;  /* 0x0005d400019e7983 */ /* 0x000ee80000300800 */
[----:B------:R-:W3:Y:S04]  /*15fc0*/  LDL.LU R154, [R1+0x5f8] ;  /* 0x0005f800019a7983 */ /* 0x000ee80000300800 */
[----:B------:R0:W-:Y:S04]  /*15fd0*/  STL [R1+0x630], R161 ;  /* 0x000630a101007387 */ /* 0x0001e80000100800 */
[----:B------:R-:W3:Y:S04]  /*15fe0*/  LDL.LU R23, [R1+0x5cc] ;  /* 0x0005cc0001177983 */ /* 0x000ee80000300800 */
[----:B------:R-:W3:Y:S04]  /*15ff0*/  LDL.LU R20, [R1+0x5f0] ;  /* 0x0005f00001147983 */ /* 0x000ee80000300800 */
[----:B------:R-:W3:Y:S04]  /*16000*/  LDL.LU R14, [R1+0x5c4] ;  /* 0x0005c400010e7983 */ /* 0x000ee80000300800 */
[----:B0-----:R-:W3:Y:S04]  /*16010*/  LDL.LU R161, [R1+0x5e8] ;  /* 0x0005e80001a17983 */ /* 0x001ee80000300800 */
[----:B------:R-:W3:Y:S04]  /*16020*/  LDL.LU R11, [R1+0x5bc] ;  /* 0x0005bc00010b7983 */ /* 0x000ee80000300800 */
[----:B------:R-:W3:Y:S01]  /*16030*/  LDL.LU R8, [R1+0x5e0] ;  /* 0x0005e00001087983 */ /* 0x000ee20000300800 */
[----:B--2---:R-:W-:-:S03]  /*16040*/  IADD3 R157, P5, R157, R5, RZ ;  /* 0x000000059d9d7210 */ /* 0x004fc60007fbe0ff */
[----:B------:R-:W2:Y:S04]  /*16050*/  LDL.LU R177, [R1+0x5b4] ;  /* 0x0005b40001b17983 */ /* 0x000ea80000300800 */
[----:B------:R0:W-:Y:S04]  /*16060*/  STL [R1+0x604], R157 ;  /* 0x0006049d01007387 */ /* 0x0001e80000100800 */
[----:B------:R-:W2:Y:S04]  /*16070*/  LDL.LU R176, [R1+0x5d8] ;  /* 0x0005d80001b07983 */ /* 0x000ea80000300800 */
[----:B0-----:R-:W2:Y:S01]  /*16080*/  LDL.LU R157, [R1+0x5ac] ;  /* 0x0005ac00019d7983 */ /* 0x001ea20000300800 */
[----:B------:R-:W-:Y:S01]  /*16090*/  IMAD.X R172, R172, 0x1, R4, P6 ;  /* 0x00000001acac7824 */ /* 0x000fe200030e0604 */
[----:B------:R-:W-:-:S04]  /*160a0*/  IADD3 R168, P6, R168, R5, RZ ;  /* 0x00000005a8a87210 */ /* 0x000fc80007fde0ff */
[----:B------:R-:W-:Y:S01]  /*160b0*/  STL [R1+0x628], R172 ;  /* 0x000628ac01007387 */ /* 0x000fe20000100800 */
[----:B------:R-:W-:-:S03]  /*160c0*/  IMAD.X R17, R17, 0x1, R4, P1 ;  /* 0x0000000111117824 */ /* 0x000fc600008e0604 */
[----:B------:R-:W-:Y:S01]  /*160d0*/  STL [R1+0x5fc], R168 ;  /* 0x0005fca801007387 */ /* 0x000fe20000100800 */
[----:B------:R-:W-:-:S03]  /*160e0*/  IADD3 R175, P1, R175, R5, RZ ;  /* 0x00000005afaf7210 */ /* 0x000fc60007f3e0ff */
[----:B------:R0:W-:Y:S01]  /*160f0*/  STL [R1+0x620], R17 ;  /* 0x0006201101007387 */ /* 0x0001e20000100800 */
[----:B----4-:R-:W-:-:S03]  /*16100*/  IMAD.X R174, R174, 0x1, R4, P2 ;  /* 0x00000001aeae7824 */ /* 0x010fc600010e0604 */
[----:B------:R1:W-:Y:S01]  /*16110*/  STL [R1+0x5f4], R175 ;  /* 0x0005f4af01007387 */ /* 0x0003e20000100800 */
[----:B------:R-:W-:-:S03]  /*16120*/  IADD3 R173, P2, R173, R5, RZ ;  /* 0x00000005adad7210 */ /* 0x000fc60007f5e0ff */
[----:B------:R4:W-:Y:S01]  /*16130*/  STL [R1+0x618], R174 ;  /* 0x000618ae01007387 */ /* 0x0009e20000100800 */
[----:B------:R-:W-:-:S03]  /*16140*/  IMAD.X R171, R171, 0x1, R4, P3 ;  /* 0x00000001abab7824 */ /* 0x000fc600018e0604 */
[----:B0-----:R-:W2:Y:S01]  /*16150*/  LDL.LU R17, [R1+0x5d0] ;  /* 0x0005d00001117983 */ /* 0x001ea20000300800 */
[----:B------:R-:W-:-:S03]  /*16160*/  IADD3 R164, P3, R164, R5, RZ ;  /* 0x00000005a4a47210 */ /* 0x000fc60007f7e0ff */
[----:B------:R-:W-:Y:S04]  /*16170*/  STL [R1+0x5ec], R173 ;  /* 0x0005ecad01007387 */ /* 0x000fe80000100800 */
[----:B-1----:R-:W2:Y:S04]  /*16180*/  LDL.LU R175, [R1+0x5a4] ;  /* 0x0005a40001af7983 */ /* 0x002ea80000300800 */
[----:B------:R-:W-:Y:S04]  /*16190*/  STL [R1+0x610], R171 ;  /* 0x000610ab01007387 */ /* 0x000fe80000100800 */
[----:B----4-:R-:W4:Y:S04]  /*161a0*/  LDL.LU R174, [R1+0x5c8] ;  /* 0x0005c80001ae7983 */ /* 0x010f280000300800 */
[----:B------:R0:W-:Y:S04]  /*161b0*/  STL [R1+0x5e4], R164 ;  /* 0x0005e4a401007387 */ /* 0x0001e80000100800 */
[----:B0-----:R-:W4:Y:S04]  /*161c0*/  LDL.LU R164, [R1+0x59c] ;  /* 0x00059c0001a47983 */ /* 0x001f280000300800 */
[----:B------:R-:W4:Y:S04]  /*161d0*/  LDL.LU R173, [R1+0x5c0] ;  /* 0x0005c00001ad7983 */ /* 0x000f280000300800 */
[----:B------:R-:W4:Y:S01]  /*161e0*/  LDL.LU R171, [R1+0x594] ;  /* 0x0005940001ab7983 */ /* 0x000f220000300800 */
[----:B---3--:R-:W-:-:S05]  /*161f0*/  IMAD.X R165, R165, 0x1, R4, P4 ;  /* 0x00000001a5a57824 */ /* 0x008fca00020e0604 */
[----:B------:R0:W-:Y:S04]  /*16200*/  STL [R1+0x608], R165 ;  /* 0x000608a501007387 */ /* 0x0001e80000100800 */
[----:B0-----:R-:W3:Y:S01]  /*16210*/  LDL.LU R165, [R1+0x5b8] ;  /* 0x0005b80001a57983 */ /* 0x001ee20000300800 */
[----:B------:R-:W-:-:S05]  /*16220*/  IADD3 R167, P4, R167, R5, RZ ;  /* 0x00000005a7a77210 */ /* 0x000fca0007f9e0ff */
[----:B------:R0:W-:Y:S01]  /*16230*/  STL [R1+0x5dc], R167 ;  /* 0x0005dca701007387 */ /* 0x0001e20000100800 */
[--C-:B------:R-:W-:Y:S01]  /*16240*/  IMAD.X R162, R162, 0x1, R4.reuse, P5 ;  /* 0x00000001a2a27824 */ /* 0x100fe200028e0604 */
[----:B------:R-:W-:Y:S02]  /*16250*/  IADD3 R158, P5, R158, R5, RZ ;  /* 0x000000059e9e7210 */ /* 0x000fe40007fbe0ff */
[----:B0-----:R-:W3:Y:S01]  /*16260*/  LDL.LU R167, [R1+0x58c] ;  /* 0x00058c0001a77983 */ /* 0x001ee20000300800 */
        /* <DEDUP_REMOVED lines=13> */
[----:B--2---:R-:W-:-:S03]  /*16340*/  IADD3 R177, P3, R177, R5, RZ ;  /* 0x00000005b1b17210 */ /* 0x004fc60007f7e0ff */
[----:B0-----:R-:W2:Y:S04]  /*16350*/  LDL.LU R161, [R1+0x5b0] ;  /* 0x0005b00001a17983 */ /* 0x001ea80000300800 */
[----:B------:R0:W-:Y:S01]  /*16360*/  STL [R1+0x5c4], R14 ;  /* 0x0005c40e01007387 */ /* 0x0001e20000100800 */
[----:B------:R-:W-:-:S03]  /*16370*/  IMAD.X R176, R176, 0x1, R4, P4 ;  /* 0x00000001b0b07824 */ /* 0x000fc600020e0604 */
[----:B------:R1:W-:Y:S01]  /*16380*/  STL [R1+0x5bc], R11 ;  /* 0x0005bc0b01007387 */ /* 0x0003e20000100800 */
[----:B------:R-:W-:-:S03]  /*16390*/  IADD3 R157, P4, R157, R5, RZ ;  /* 0x000000059d9d7210 */ /* 0x000fc60007f9e0ff */
[----:B------:R1:W-:Y:S04]  /*163a0*/  STL [R1+0x5e0], R8 ;  /* 0x0005e00801007387 */ /* 0x0003e80000100800 */
[----:B------:R-:W2:Y:S04]  /*163b0*/  LDL.LU R172, [R1+0x584] ;  /* 0x0005840001ac7983 */ /* 0x000ea80000300800 */
[----:B------:R1:W-:Y:S04]  /*163c0*/  STL [R1+0x5b4], R177 ;  /* 0x0005b4b101007387 */ /* 0x0003e80000100800 */
[----:B------:R-:W2:Y:S04]  /*163d0*/  LDL.LU R168, [R1+0x5a8] ;  /* 0x0005a80001a87983 */ /* 0x000ea80000300800 */
[----:B------:R1:W-:Y:S04]  /*163e0*/  STL [R1+0x5d8], R176 ;  /* 0x0005d8b001007387 */ /* 0x0003e80000100800 */
[----:B0-----:R-:W2:Y:S04]  /*163f0*/  LDL.LU R14, [R1+0x57c] ;  /* 0x00057c00010e7983 */ /* 0x001ea80000300800 */
[----:B------:R0:W-:Y:S04]  /*16400*/  STL [R1+0x5ac], R157 ;  /* 0x0005ac9d01007387 */ /* 0x0001e80000100800 */
[----:B-1----:R-:W2:Y:S04]  /*16410*/  LDL.LU R11, [R1+0x5a0] ;  /* 0x0005a000010b7983 */ /* 0x002ea80000300800 */
[----:B------:R-:W2:Y:S04]  /*16420*/  LDL.LU R8, [R1+0x574] ;  /* 0x0005740001087983 */ /* 0x000ea80000300800 */
[----:B------:R-:W2:Y:S01]  /*16430*/  LDL.LU R177, [R1+0x598] ;  /* 0x0005980001b17983 */ /* 0x000ea20000300800 */
[----:B------:R-:W-:-:S03]  /*16440*/  IMAD.X R17, R17, 0x1, R4, P5 ;  /* 0x0000000111117824 */ /* 0x000fc600028e0604 */
[----:B------:R-:W2:Y:S04]  /*16450*/  LDL.LU R176, [R1+0x56c] ;  /* 0x00056c0001b07983 */ /* 0x000ea80000300800 */
[----:B0-----:R-:W2:Y:S01]  /*16460*/  LDL.LU R157, [R1+0x590] ;  /* 0x00059000019d7983 */ /* 0x001ea20000300800 */
[----:B------:R-:W-:-:S03]  /*16470*/  IADD3 R175, P5, R175, R5, RZ ;  /* 0x00000005afaf7210 */ /* 0x000fc60007fbe0ff */
[----:B------:R-:W-:Y:S01]  /*16480*/  STL [R1+0x5d0], R17 ;  /* 0x0005d01101007387 */ /* 0x000fe20000100800 */
[----:B----4-:R-:W-:Y:S01]  /*16490*/  IMAD.X R174, R174, 0x1, R4, P6 ;  /* 0x00000001aeae7824 */ /* 0x010fe200030e0604 */
[----:B------:R-:W-:-:S05]  /*164a0*/  IADD3 R164, P6, R164, R5, RZ ;  /* 0x00000005a4a47210 */ /* 0x000fca0007fde0ff */
[----:B------:R0:W-:Y:S04]  /*164b0*/  STL [R1+0x59c], R164 ;  /* 0x00059ca401007387 */ /* 0x0001e80000100800 */
[----:B------:R-:W-:Y:S01]  /*164c0*/  STL [R1+0x5a4], R175 ;  /* 0x0005a4af01007387 */ /* 0x000fe20000100800 */
[----:B------:R-:W-:-:S03]  /*164d0*/  IMAD.X R173, R173, 0x1, R4, P1 ;  /* 0x00000001adad7824 */ /* 0x000fc600008e0604 */
[----:B0-----:R-:W4:Y:S04]  /*164e0*/  LDL.LU R164, [R1+0x564] ;  /* 0x0005640001a47983 */ /* 0x001f280000300800 */
[----:B------:R-:W-:Y:S01]  /*164f0*/  STL [R1+0x5c8], R174 ;  /* 0x0005c8ae01007387 */ /* 0x000fe20000100800 */
[----:B---3--:R-:W-:-:S05]  /*16500*/  IMAD.X R165, R165, 0x1, R4, P2 ;  /* 0x00000001a5a57824 */ /* 0x008fca00010e0604 */
[----:B------:R0:W-:Y:S04]  /*16510*/  STL [R1+0x5b8], R165 ;  /* 0x0005b8a501007387 */ /* 0x0001e80000100800 */
[----:B------:R-:W-:Y:S04]  /*16520*/  STL [R1+0x5c0], R173 ;  /* 0x0005c0ad01007387 */ /* 0x000fe80000100800 */
[----:B0-----:R-:W3:Y:S01]  /*16530*/  LDL.LU R165, [R1+0x588] ;  /* 0x0005880001a57983 */ /* 0x001ee20000300800 */
[----:B------:R-:W-:-:S05]  /*16540*/  IADD3 R171, P1, R171, R5, RZ ;  /* 0x00000005abab7210 */ /* 0x000fca0007f3e0ff */
[----:B------:R0:W-:Y:S04]  /*16550*/  STL [R1+0x594], R171 ;  /* 0x000594ab01007387 */ /* 0x0001e80000100800 */
[----:B------:R-:W3:Y:S04]  /*16560*/  LDL.LU R162, [R1+0x55c] ;  /* 0x00055c0001a27983 */ /* 0x000ee80000300800 */
[----:B------:R-:W3:Y:S04]  /*16570*/  LDL.LU R158, [R1+0x580] ;  /* 0x00058000019e7983 */ /* 0x000ee80000300800 */
[----:B------:R-:W3:Y:S01]  /*16580*/  LDL.LU R154, [R1+0x554] ;  /* 0x00055400019a7983 */ /* 0x000ee20000300800 */
[----:B------:R-:W-:-:S05]  /*16590*/  IADD3 R167, P2, R167, R5, RZ ;  /* 0x00000005a7a77210 */ /* 0x000fca0007f5e0ff */
[----:B------:R1:W-:Y:S04]  /*165a0*/  STL [R1+0x58c], R167 ;  /* 0x00058ca701007387 */ /* 0x0003e80000100800 */
[----:B------:R-:W3:Y:S04]  /*165b0*/  LDL.LU R23, [R1+0x578] ;  /* 0x0005780001177983 */ /* 0x000ee80000300800 */
[----:B------:R-:W3:Y:S04]  /*165c0*/  LDL.LU R20, [R1+0x54c] ;  /* 0x00054c0001147983 */ /* 0x000ee80000300800 */
[----:B------:R-:W3:Y:S04]  /*165d0*/  LDL.LU R17, [R1+0x570] ;  /* 0x0005700001117983 */ /* 0x000ee80000300800 */
[----:B0-----:R-:W3:Y:S04]  /*165e0*/  LDL.LU R171, [R1+0x544] ;  /* 0x0005440001ab7983 */ /* 0x001ee80000300800 */
[----:B------:R-:W3:Y:S04]  /*165f0*/  LDL.LU R175, [R1+0x568] ;  /* 0x0005680001af7983 */ /* 0x000ee80000300800 */
[----:B------:R-:W3:Y:S04]  /*16600*/  LDL.LU R174, [R1+0x53c] ;  /* 0x00053c0001ae7983 */ /* 0x000ee80000300800 */
[----:B------:R-:W3:Y:S01]  /*16610*/  LDL.LU R173, [R1+0x560] ;  /* 0x0005600001ad7983 */ /* 0x000ee20000300800 */
[----:B--2---:R-:W-:-:S05]  /*16620*/  IMAD.X R161, R161, 0x1, R4, P3 ;  /* 0x00000001a1a17824 */ /* 0x004fca00018e0604 */
[----:B------:R0:W-:Y:S04]  /*16630*/  STL [R1+0x5b0], R161 ;  /* 0x0005b0a101007387 */ /* 0x0001e80000100800 */
[----:B-1----:R-:W2:Y:S04]  /*16640*/  LDL.LU R167, [R1+0x534] ;  /* 0x0005340001a77983 */ /* 0x002ea80000300800 */
[----:B0-----:R-:W2:Y:S01]  /*16650*/  LDL.LU R161, [R1+0x558] ;  /* 0x0005580001a17983 */ /* 0x001ea20000300800 */
        /* <DEDUP_REMOVED lines=12> */
[----:B0-----:R-:W2:Y:S01]  /*16720*/  LDL.LU R14, [R1+0x52c] ;  /* 0x00052c00010e7983 */ /* 0x001ea20000300800 */
[----:B------:R-:W-:-:S03]  /*16730*/  IMAD.X R157, R157, 0x1, R4, P1 ;  /* 0x000000019d9d7824 */ /* 0x000fc600008e0604 */
[----:B------:R-:W-:Y:S04]  /*16740*/  STL [R1+0x598], R177 ;  /* 0x000598b101007387 */ /* 0x000fe80000100800 */
[----:B-1----:R-:W2:Y:S04]  /*16750*/  LDL.LU R11, [R1+0x550] ;  /* 0x00055000010b7983 */ /* 0x002ea80000300800 */
[----:B------:R-:W-:Y:S04]  /*16760*/  STL [R1+0x56c], R176 ;  /* 0x00056cb001007387 */ /* 0x000fe80000100800 */
[----:B------:R-:W2:Y:S04]  /*16770*/  LDL.LU R8, [R1+0x524] ;  /* 0x0005240001087983 */ /* 0x000ea80000300800 */
[----:B------:R0:W-:Y:S04]  /*16780*/  STL [R1+0x590], R157 ;  /* 0x0005909d01007387 */ /* 0x0001e80000100800 */
[----:B0-----:R-:W2:Y:S04]  /*16790*/  LDL.LU R157, [R1+0x548] ;  /* 0x00054800019d7983 */ /* 0x001ea80000300800 */
[----:B------:R-:W2:Y:S04]  /*167a0*/  LDL.LU R177, [R1+0x51c] ;  /* 0x00051c0001b17983 */ /* 0x000ea80000300800 */
[----:B------:R-:W2:Y:S01]  /*167b0*/  LDL.LU R176, [R1+0x540] ;  /* 0x0005400001b07983 */ /* 0x000ea20000300800 */
[----:B----4-:R-:W-:-:S05]  /*167c0*/  IADD3 R164, P1, R164, R5, RZ ;  /* 0x00000005a4a47210 */ /* 0x010fca0007f3e0ff */
[----:B------:R0:W-:Y:S04]  /*167d0*/  STL [R1+0x564], R164 ;  /* 0x000564a401007387 */ /* 0x0001e80000100800 */
[----:B0-----:R-:W4:Y:S01]  /*167e0*/  LDL.LU R164, [R1+0x514] ;  /* 0x0005140001a47983 */ /* 0x001f220000300800 */
[----:B---3--:R-:W-:-:S05]  /*167f0*/  IMAD.X R165, R165, 0x1, R4, P2 ;  /* 0x00000001a5a57824 */ /* 0x008fca00010e0604 */
[----:B------:R0:W-:Y:S04]  /*16800*/  STL [R1+0x588], R165 ;  /* 0x000588a501007387 */ /* 0x0001e80000100800 */
[----:B0-----:R-:W3:Y:S01]  /*16810*/  LDL.LU R165, [R1+0x538] ;  /* 0x0005380001a57983 */ /* 0x001ee20000300800 */
[-C--:B------:R-:W-:Y:S01]  /*16820*/  IADD3 R162, P2, R162, R5.reuse, RZ ;  /* 0x00000005a2a27210 */ /* 0x080fe20007f5e0ff */
[----:B------:R-:W-:Y:S01]  /*16830*/  IMAD.X R158, R158, 0x1, R4, P3 ;  /* 0x000000019e9e7824 */ /* 0x000fe200018e0604 */
[----:B------:R-:W-:-:S03]  /*16840*/  IADD3 R154, P3, R154, R5, RZ ;  /* 0x000000059a9a7210 */ /* 0x000fc60007f7e0ff */
[----:B------:R-:W-:Y:S04]  /*16850*/  STL [R1+0x55c], R162 ;  /* 0x00055ca201007387 */ /* 0x000fe80000100800 */
[----:B------:R-:W-:Y:S04]  /*16860*/  STL [R1+0x580], R158 ;  /* 0x0005809e01007387 */ /* 0x000fe80000100800 */
[----:B------:R-:W-:Y:S01]  /*16870*/  STL [R1+0x554], R154 ;  /* 0x0005549a01007387 */ /* 0x000fe20000100800 */
[--C-:B------:R-:W-:Y:S01]  /*16880*/  IMAD.X R23, R23, 0x1, R4.reuse, P4 ;  /* 0x0000000117177824 */ /* 0x100fe200020e0604 */
[-C--:B------:R-:W-:Y:S01]  /*16890*/  IADD3 R20, P4, R20, R5.reuse, RZ ;  /* 0x0000000514147210 */ /* 0x080fe20007f9e0ff */
[----:B------:R-:W-:Y:S01]  /*168a0*/  IMAD.X R17, R17, 0x1, R4, P5 ;  /* 0x0000000111117824 */ /* 0x000fe200028e0604 */
[----:B------:R-:W-:-:S02]  /*168b0*/  IADD3 R171, P5, R171, R5, RZ ;  /* 0x00000005abab7210 */ /* 0x000fc40007fbe0ff */
[----:B------:R-:W-:Y:S01]  /*168c0*/  STL [R1+0x578], R23 ;  /* 0x0005781701007387 */ /* 0x000fe20000100800 */
[----:B------:R-:W-:-:S03]  /*168d0*/  IMAD.X R175, R175, 0x1, R4, P6 ;  /* 0x00000001afaf7824 */ /* 0x000fc600030e0604 */
[----:B------:R0:W-:Y:S01]  /*168e0*/  STL [R1+0x544], R171 ;  /* 0x000544ab01007387 */ /* 0x0001e20000100800 */
[----:B------:R-:W-:-:S03]  /*168f0*/  IADD3 R174, P6, R174, R5, RZ ;  /* 0x00000005aeae7210 */ /* 0x000fc60007fde0ff */
[----:B------:R-:W-:Y:S01]  /*16900*/  STL [R1+0x54c], R20 ;  /* 0x00054c1401007387 */ /* 0x000fe20000100800 */
[----:B------:R-:W-:-:S03]  /*16910*/  IMAD.X R173, R173, 0x1, R4, P1 ;  /* 0x00000001adad7824 */ /* 0x000fc600008e0604 */
[----:B0-----:R-:W3:Y:S04]  /*16920*/  LDL.LU R171, [R1+0x50c] ;  /* 0x00050c0001ab7983 */ /* 0x001ee80000300800 */
[----:B------:R-:W-:Y:S04]  /*16930*/  STL [R1+0x570], R17 ;  /* 0x0005701101007387 */ /* 0x000fe80000100800 */
[----:B------:R0:W-:Y:S01]  /*16940*/  STL [R1+0x568], R175 ;  /* 0x000568af01007387 */ /* 0x0001e20000100800 */
[----:B--2---:R-:W-:-:S03]  /*16950*/  IADD3 R167, P1, R167, R5, RZ ;  /* 0x00000005a7a77210 */ /* 0x004fc60007f3e0ff */
[----:B------:R1:W-:Y:S01]  /*16960*/  STL [R1+0x53c], R174 ;  /* 0x00053cae01007387 */ /* 0x0003e20000100800 */
[----:B------:R-:W-:-:S03]  /*16970*/  IMAD.X R161, R161, 0x1, R4, P2 ;  /* 0x00000001a1a17824 */ /* 0x000fc600010e0604 */
[----:B------:R-:W2:Y:S04]  /*16980*/  LDL.LU R172, [R1+0x530] ;  /* 0x0005300001ac7983 */ /* 0x000ea80000300800 */
[----:B------:R1:W-:Y:S04]  /*16990*/  STL [R1+0x560], R173 ;  /* 0x000560ad01007387 */ /* 0x0003e80000100800 */
[----:B------:R-:W2:Y:S04]  /*169a0*/  LDL.LU R168, [R1+0x504] ;  /* 0x0005040001a87983 */ /* 0x000ea80000300800 */
[----:B------:R1:W-:Y:S04]  /*169b0*/  STL [R1+0x534], R167 ;  /* 0x000534a701007387 */ /* 0x0003e80000100800 */
[----:B------:R-:W2:Y:S04]  /*169c0*/  LDL.LU R162, [R1+0x528] ;  /* 0x0005280001a27983 */ /* 0x000ea80000300800 */
[----:B------:R1:W-:Y:S04]  /*169d0*/  STL [R1+0x558], R161 ;  /* 0x000558a101007387 */ /* 0x0003e80000100800 */
[----:B0-----:R-:W2:Y:S04]  /*169e0*/  LDL.LU R175, [R1+0x4fc] ;  /* 0x0004fc0001af7983 */ /* 0x001ea80000300800 */
[----:B-1----:R-:W2:Y:S04]  /*169f0*/  LDL.LU R174, [R1+0x520] ;  /* 0x0005200001ae7983 */ /* 0x002ea80000300800 */
[----:B------:R-:W2:Y:S04]  /*16a00*/  LDL.LU R173, [R1+0x4f4] ;  /* 0x0004f40001ad7983 */ /* 0x000ea80000300800 */
[----:B------:R-:W2:Y:S01]  /*16a10*/  LDL.LU R167, [R1+0x518] ;  /* 0x0005180001a77983 */ /* 0x000ea20000300800 */
[----:B------:R-:W-:-:S03]  /*16a20*/  IADD3 R14, P2, R14, R5, RZ ;  /* 0x000000050e0e7210 */ /* 0x000fc60007f5e0ff */
[----:B------:R-:W2:Y:S01]  /*16a30*/  LDL.LU R161, [R1+0x4ec] ;  /* 0x0004ec0001a17983 */ /* 0x000ea20000300800 */
        /* <DEDUP_REMOVED lines=8> */
[----:B0-----:R-:W2:Y:S04]  /*16ac0*/  LDL.LU R157, [R1+0x510] ;  /* 0x00051000019d7983 */ /* 0x001ea80000300800 */
[----:B------:R-:W-:Y:S01]  /*16ad0*/  STL [R1+0x524], R8 ;  /* 0x0005240801007387 */ /* 0x000fe20000100800 */
[----:B----4-:R-:W-:-:S05]  /*16ae0*/  IADD3 R164, P5, R164, R5, RZ ;  /* 0x00000005a4a47210 */ /* 0x010fca0007fbe0ff */
[----:B------:R0:W-:Y:S04]  /*16af0*/  STL [R1+0x514], R164 ;  /* 0x000514a401007387 */ /* 0x0001e80000100800 */
[----:B------:R-:W-:Y:S04]  /*16b00*/  STL [R1+0x51c], R177 ;  /* 0x00051cb101007387 */ /* 0x000fe80000100800 */
[----:B0-----:R-:W4:Y:S04]  /*16b10*/  LDL.LU R164, [R1+0x4e4] ;  /* 0x0004e40001a47983 */ /* 0x001f280000300800 */
[----:B------:R-:W-:Y:S04]  /*16b20*/  STL [R1+0x540], R176 ;  /* 0x000540b001007387 */ /* 0x000fe80000100800 */
[----:B------:R-:W4:Y:S04]  /*16b30*/  LDL.LU R158, [R1+0x508] ;  /* 0x00050800019e7983 */ /* 0x000f280000300800 */
[----:B------:R-:W4:Y:S04]  /*16b40*/  LDL.LU R154, [R1+0x4dc] ;  /* 0x0004dc00019a7983 */ /* 0x000f280000300800 */
[----:B------:R-:W4:Y:S01]  /*16b50*/  LDL.LU R23, [R1+0x500] ;  /* 0x0005000001177983 */ /* 0x000f220000300800 */
[----:B---3--:R-:W-:-:S05]  /*16b60*/  IMAD.X R165, R165, 0x1, R4, P6 ;  /* 0x00000001a5a57824 */ /* 0x008fca00030e0604 */
        /* <DEDUP_REMOVED lines=8> */
[----:B------:R-:W-:-:S05]  /*16bf0*/  IADD3 R171, P6, R171, R5, RZ ;  /* 0x00000005abab7210 */ /* 0x000fca0007fde0ff */
[----:B------:R0:W-:Y:S04]  /*16c00*/  STL [R1+0x50c], R171 ;  /* 0x00050cab01007387 */ /* 0x0001e80000100800 */
[----:B------:R-:W3:Y:S04]  /*16c10*/  LDL.LU R176, [R1+0x4e0] ;  /* 0x0004e00001b07983 */ /* 0x000ee80000300800 */
[----:B0-----:R-:W3:Y:S01]  /*16c20*/  LDL.LU R171, [R1+0x4b4] ;  /* 0x0004b40001ab7983 */ /* 0x001ee20000300800 */
[----:B--2---:R-:W-:Y:S01]  /*16c30*/  IMAD.X R172, R172, 0x1, R4, P1 ;  /* 0x00000001acac7824 */ /* 0x004fe200008e0604 */
[----:B------:R-:W-:-:S04]  /*16c40*/  IADD3 R168, P1, R168, R5, RZ ;  /* 0x00000005a8a87210 */ /* 0x000fc80007f3e0ff */
[----:B------:R-:W-:Y:S01]  /*16c50*/  STL [R1+0x530], R172 ;  /* 0x000530ac01007387 */ /* 0x000fe20000100800 */
        /* <DEDUP_REMOVED lines=10> */
[----:B------:R0:W-:Y:S04]  /*16d00*/  STL [R1+0x518], R167 ;  /* 0x000518a701007387 */ /* 0x0001e80000100800 */
[----:B------:R-:W-:Y:S04]  /*16d10*/  STL [R1+0x4f4], R173 ;  /* 0x0004f4ad01007387 */ /* 0x000fe80000100800 */
[----:B0-----:R-:W2:Y:S04]  /*16d20*/  LDL.LU R167, [R1+0x4d8] ;  /* 0x0004d80001a77983 */ /* 0x001ea80000300800 */
[----:B------:R-:W2:Y:S04]  /*16d30*/  LDL.LU R175, [R1+0x4ac] ;  /* 0x0004ac0001af7983 */ /* 0x000ea80000300800 */
[----:B------:R0:W-:Y:S04]  /*16d40*/  STL [R1+0x4ec], R161 ;  /* 0x0004eca101007387 */ /* 0x0001e80000100800 */
[----:B0-----:R-:W2:Y:S04]  /*16d50*/  LDL.LU R161, [R1+0x4d0] ;  /* 0x0004d00001a17983 */ /* 0x001ea80000300800 */
[----:B------:R-:W2:Y:S04]  /*16d60*/  LDL.LU R174, [R1+0x4a4] ;  /* 0x0004a40001ae7983 */ /* 0x000ea80000300800 */
[----:B------:R-:W2:Y:S01]  /*16d70*/  LDL.LU R173, [R1+0x4c8] ;  /* 0x0004c80001ad7983 */ /* 0x000ea20000300800 */
[----:B------:R-:W-:-:S05]  /*16d80*/  IMAD.X R157, R157, 0x1, R4, P5 ;  /* 0x000000019d9d7824 */ /* 0x000fca00028e0604 */
[----:B------:R0:W-:Y:S04]  /*16d90*/  STL [R1+0x510], R157 ;  /* 0x0005109d01007387 */ /* 0x0001e80000100800 */
[----:B0-----:R-:W2:Y:S01]  /*16da0*/  LDL.LU R157, [R1+0x49c] ;  /* 0x00049c00019d7983 */ /* 0x001ea20000300800 */
[----:B----4-:R-:W-:-:S05]  /*16db0*/  IADD3 R164, P5, R164, R5, RZ ;  /* 0x00000005a4a47210 */ /* 0x010fca0007fbe0ff */
[----:B------:R0:W-:Y:S01]  /*16dc0*/  STL [R1+0x4e4], R164 ;  /* 0x0004e4a401007387 */ /* 0x0001e20000100800 */
[--C-:B------:R-:W-:Y:S01]  /*16dd0*/  IMAD.X R158, R158, 0x1, R4.reuse, P6 ;  /* 0x000000019e9e7824 */ /* 0x100fe200030e0604 */
[----:B------:R-:W-:Y:S02]  /*16de0*/  IADD3 R154, P6, R154, R5, RZ ;  /* 0x000000059a9a7210 */ /* 0x000fe40007fde0ff */
[----:B0-----:R-:W4:Y:S01]  /*16df0*/  LDL.LU R164, [R1+0x4c0] ;  /* 0x0004c00001a47983 */ /* 0x001f220000300800 */
[----:B------:R-:W-:-:S03]  /*16e00*/  IMAD.X R23, R23, 0x1, R4, P1 ;  /* 0x0000000117177824 */ /* 0x000fc600008e0604 */
[----:B------:R-:W-:Y:S04]  /*16e10*/  STL [R1+0x508], R158 ;  /* 0x0005089e01007387 */ /* 0x000fe80000100800 */
[----:B------:R-:W-:Y:S04]  /*16e20*/  STL [R1+0x4dc], R154 ;  /* 0x0004dc9a01007387 */ /* 0x000fe80000100800 */
[----:B------:R-:W-:Y:S01]  /*16e30*/  STL [R1+0x500], R23 ;  /* 0x0005001701007387 */ /* 0x000fe20000100800 */
[----:B---3--:R-:W-:Y:S01]  /*16e40*/  IADD3 R20, P1, R20, R5, RZ ;  /* 0x0000000514147210 */ /* 0x008fe20007f3e0ff */
[----:B------:R-:W-:-:S04]  /*16e50*/  IMAD.X R17, R17, 0x1, R4, P2 ;  /* 0x0000000111117824 */ /* 0x000fc800010e0604 */
[----:B------:R-:W-:Y:S01]  /*16e60*/  STL [R1+0x4d4], R20 ;  /* 0x0004d41401007387 */ /* 0x000fe20000100800 */
[----:B------:R-:W-:-:S05]  /*16e70*/  IMAD.X R165, R165, 0x1, R4, P3 ;  /* 0x00000001a5a57824 */ /* 0x000fca00018e0604 */
[----:B------:R0:W-:Y:S04]  /*16e80*/  STL [R1+0x4f0], R165 ;  /* 0x0004f0a501007387 */ /* 0x0001e80000100800 */
[----:B------:R-:W-:Y:S04]  /*16e90*/  STL [R1+0x4f8], R17 ;  /* 0x0004f81101007387 */ /* 0x000fe80000100800 */
[----:B0-----:R-:W3:Y:S01]  /*16ea0*/  LDL.LU R165, [R1+0x494] ;  /* 0x0004940001a57983 */ /* 0x001ee20000300800 */
[-C--:B------:R-:W-:Y:S01]  /*16eb0*/  IADD3 R14, P2, R14, R5.reuse, RZ ;  /* 0x000000050e0e7210 */ /* 0x080fe20007f5e0ff */
[----:B------:R-:W-:Y:S01]  /*16ec0*/  IMAD.X R8, R8, 0x1, R4, P4 ;  /* 0x0000000108087824 */ /* 0x000fe200020e0604 */
[----:B------:R-:W-:-:S02]  /*16ed0*/  IADD3 R11, P3, R11, R5, RZ ;  /* 0x000000050b0b7210 */ /* 0x000fc40007f7e0ff */
[----:B------:R-:W-:Y:S01]  /*16ee0*/  IADD3 R177, P4, R177, R5, RZ ;  /* 0x00000005b1b17210 */ /* 0x000fe20007f9e0ff */
[----:B------:R-:W-:Y:S04]  /*16ef0*/  STL [R1+0x4cc], R14 ;  /* 0x0004cc0e01007387 */ /* 0x000fe80000100800 */
[----:B------:R-:W-:Y:S04]  /*16f00*/  STL [R1+0x4c4], R11 ;  /* 0x0004c40b01007387 */ /* 0x000fe80000100800 */
[----:B------:R0:W-:Y:S04]  /*16f10*/  STL [R1+0x4e8], R8 ;  /* 0x0004e80801007387 */ /* 0x0001e80000100800 */
[----:B------:R-:W3:Y:S01]  /*16f20*/  LDL.LU R179, [R1+0x4b8] ;  /* 0x0004b80001b37983 */ /* 0x000ee20000300800 */
[----:B------:R-:W-:-:S03]  /*16f30*/  IMAD.X R176, R176, 0x1, R4, P5 ;  /* 0x00000001b0b07824 */ /* 0x000fc600028e0604 */
[----:B------:R1:W-:Y:S04]  /*16f40*/  STL [R1+0x4bc], R177 ;  /* 0x0004bcb101007387 */ /* 0x0003e80000100800 */
[----:B------:R-:W3:Y:S01]  /*16f50*/  LDL.LU R172, [R1+0x48c] ;  /* 0x00048c0001ac7983 */ /* 0x000ee20000300800 */
[----:B------:R-:W-:-:S03]  /*16f60*/  IADD3 R171, P5, R171, R5, RZ ;  /* 0x00000005abab7210 */ /* 0x000fc60007fbe0ff */
[----:B------:R1:W-:Y:S04]  /*16f70*/  STL [R1+0x4e0], R176 ;  /* 0x0004e0b001007387 */ /* 0x0003e80000100800 */
[----:B------:R-:W3:Y:S04]  /*16f80*/  LDL.LU R168, [R1+0x4b0] ;  /* 0x0004b00001a87983 */ /* 0x000ee80000300800 */
[----:B------:R1:W-:Y:S04]  /*16f90*/  STL [R1+0x4b4], R171 ;  /* 0x0004b4ab01007387 */ /* 0x0003e80000100800 */
[----:B------:R-:W3:Y:S04]  /*16fa0*/  LDL.LU R162, [R1+0x484] ;  /* 0x0004840001a27983 */ /* 0x000ee80000300800 */
[----:B0-----:R-:W3:Y:S04]  /*16fb0*/  LDL.LU R8, [R1+0x4a8] ;  /* 0x0004a80001087983 */ /* 0x001ee80000300800 */
[----:B-1----:R-:W3:Y:S04]  /*16fc0*/  LDL.LU R177, [R1+0x47c] ;  /* 0x00047c0001b17983 */ /* 0x002ee80000300800 */
[----:B------:R-:W3:Y:S04]  /*16fd0*/  LDL.LU R176, [R1+0x4a0] ;  /* 0x0004a00001b07983 */ /* 0x000ee80000300800 */
[----:B------:R-:W3:Y:S01]  /*16fe0*/  LDL.LU R171, [R1+0x474] ;  /* 0x0004740001ab7983 */ /* 0x000ee20000300800 */
[----:B--2---:R-:W-:-:S05]  /*16ff0*/  IMAD.X R167, R167, 0x1, R4, P6 ;  /* 0x00000001a7a77824 */ /* 0x004fca00030e0604 */
[----:B------:R0:W-:Y:S01]  /*17000*/  STL [R1+0x4d8], R167 ;  /* 0x0004d8a701007387 */ /* 0x0001e20000100800 */
[----:B------:R-:W-:-:S03]  /*17010*/  IADD3 R175, P6, R175, R5, RZ ;  /* 0x00000005afaf7210 */ /* 0x000fc60007fde0ff */
[----:B0-----:R-:W2:Y:S01]  /*17020*/  LDL.LU R167, [R1+0x498] ;  /* 0x0004980001a77983 */ /* 0x001ea20000300800 */
[----:B------:R-:W-:Y:S01]  /*17030*/  IMAD.X R161, R161, 0x1, R4, P1 ;  /* 0x00000001a1a17824 */ /* 0x000fe200008e0604 */
[----:B------:R-:W-:-:S04]  /*17040*/  IADD3 R174, P1, R174, R5, RZ ;  /* 0x00000005aeae7210 */ /* 0x000fc80007f3e0ff */
[----:B------:R0:W-:Y:S01]  /*17050*/  STL [R1+0x4d0], R161 ;  /* 0x0004d0a101007387 */ /* 0x0001e20000100800 */
[----:B------:R-:W-:-:S03]  /*17060*/  IMAD.X R173, R173, 0x1, R4, P2 ;  /* 0x00000001adad7824 */ /* 0x000fc600010e0604 */
[----:B0-----:R-:W2:Y:S04]  /*17070*/  LDL.LU R161, [R1+0x46c] ;  /* 0x00046c0001a17983 */ /* 0x001ea80000300800 */
[----:B------:R-:W-:Y:S01]  /*17080*/  STL [R1+0x4ac], R175 ;  /* 0x0004acaf01007387 */ /* 0x000fe20000100800 */
[----:B------:R-:W-:-:S05]  /*17090*/  IADD3 R157, P2, R157, R5, RZ ;  /* 0x000000059d9d7210 */ /* 0x000fca0007f5e0ff */
[----:B------:R0:W-:Y:S04]  /*170a0*/  STL [R1+0x49c], R157 ;  /* 0x00049c9d01007387 */ /* 0x0001e80000100800 */
[----:B------:R-:W-:Y:S04]  /*170b0*/  STL [R1+0x4a4], R174 ;  /* 0x0004a4ae01007387 */ /* 0x000fe80000100800 */
[----:B0-----:R-:W2:Y:S04]  /*170c0*/  LDL.LU R157, [R1+0x490] ;  /* 0x00049000019d7983 */ /* 0x001ea80000300800 */
[----:B------:R-:W-:Y:S04]  /*170d0*/  STL [R1+0x4c8], R173 ;  /* 0x0004c8ad01007387 */ /* 0x000fe80000100800 */
[----:B------:R-:W2:Y:S01]  /*170e0*/  LDL.LU R158, [R1+0x464] ;  /* 0x00046400019e7983 */ /* 0x000ea20000300800 */
[----:B----4-:R-:W-:-:S03]  /*170f0*/  IMAD.X R164, R164, 0x1, R4, P3 ;  /* 0x00000001a4a47824 */ /* 0x010fc600018e0604 */
        /* <DEDUP_REMOVED lines=24> */
[--C-:B------:R-:W-:Y:S01]  /*17280*/  IMAD.X R176, R176, 0x1, R4.reuse, P1 ;  /* 0x00000001b0b07824 */ /* 0x100fe200008e0604 */
[----:B------:R-:W-:Y:S01]  /*17290*/  IADD3 R171, P1, R171, R5, RZ ;  /* 0x00000005abab7210 */ /* 0x000fe20007f3e0ff */
[----:B------:R-:W-:Y:S04]  /*172a0*/  STL [R1+0x4a8], R8 ;  /* 0x0004a80801007387 */ /* 0x000fe80000100800 */
[----:B------:R0:W-:Y:S04]  /*172b0*/  STL [R1+0x474], R171 ;  /* 0x000474ab01007387 */ /* 0x0001e80000100800 */
[----:B------:R-:W-:Y:S04]  /*172c0*/  STL [R1+0x47c], R177 ;  /* 0x00047cb101007387 */ /* 0x000fe80000100800 */
[----:B0-----:R-:W3:Y:S04]  /*172d0*/  LDL.LU R171, [R1+0x434] ;  /* 0x0004340001ab7983 */ /* 0x001ee80000300800 */
[----:B------:R-:W-:Y:S04]  /*172e0*/  STL [R1+0x4a0], R176 ;  /* 0x0004a0b001007387 */ /* 0x000fe80000100800 */
[----:B------:R-:W3:Y:S01]  /*172f0*/  LDL.LU R8, [R1+0x458] ;  /* 0x0004580001087983 */ /* 0x000ee20000300800 */
[----:B--2---:R-:W-:-:S05]  /*17300*/  IMAD.X R167, R167, 0x1, R4, P2 ;  /* 0x00000001a7a77824 */ /* 0x004fca00010e0604 */
[----:B------:R0:W-:Y:S04]  /*17310*/  STL [R1+0x498], R167 ;  /* 0x000498a701007387 */ /* 0x0001e80000100800 */
[----:B0-----:R-:W2:Y:S01]  /*17320*/  LDL.LU R167, [R1+0x42c] ;  /* 0x00042c0001a77983 */ /* 0x001ea20000300800 */
[----:B------:R-:W-:-:S03]  /*17330*/  IADD3 R161, P2, R161, R5, RZ ;  /* 0x00000005a1a17210 */ /* 0x000fc60007f5e0ff */
[----:B------:R-:W2:Y:S04]  /*17340*/  LDL.LU R177, [R1+0x450] ;  /* 0x0004500001b17983 */ /* 0x000ea80000300800 */
[----:B------:R-:W2:Y:S04]  /*17350*/  LDL.LU R176, [R1+0x424] ;  /* 0x0004240001b07983 */ /* 0x000ea80000300800 */
[----:B------:R0:W-:Y:S04]  /*17360*/  STL [R1+0x46c], R161 ;  /* 0x00046ca101007387 */ /* 0x0001e80000100800 */
[----:B0-----:R-:W2:Y:S01]  /*17370*/  LDL.LU R161, [R1+0x448] ;  /* 0x0004480001a17983 */ /* 0x001ea20000300800 */
[----:B------:R-:W-:-:S05]  /*17380*/  IMAD.X R157, R157, 0x1, R4, P3 ;  /* 0x000000019d9d7824 */ /* 0x000fca00018e0604 */
[----:B------:R0:W-:Y:S01]  /*17390*/  STL [R1+0x490], R157 ;  /* 0x0004909d01007387 */ /* 0x0001e20000100800 */
[-C--:B------:R-:W-:Y:S01]  /*173a0*/  IADD3 R158, P3, R158, R5.reuse, RZ ;  /* 0x000000059e9e7210 */ /* 0x080fe20007f7e0ff */
[----:B----4-:R-:W-:Y:S02]  /*173b0*/  IMAD.X R154, R154, 0x1, R4, P4 ;  /* 0x000000019a9a7824 */ /* 0x010fe400020e0604 */
[----:B0-----:R-:W4:Y:S01]  /*173c0*/  LDL.LU R157, [R1+0x41c] ;  /* 0x00041c00019d7983 */ /* 0x001f220000300800 */
        /* <DEDUP_REMOVED lines=14> */
[----:B0-----:R-:W4:Y:S04]  /*174b0*/  LDL.LU R164, [R1+0x440] ;  /* 0x0004400001a47983 */ /* 0x001f280000300800 */
[----:B------:R-:W-:Y:S04]  /*174c0*/  STL [R1+0x478], R14 ;  /* 0x0004780e01007387 */ /* 0x000fe80000100800 */
[----:B------:R-:W-:Y:S04]  /*174d0*/  STL [R1+0x470], R11 ;  /* 0x0004700b01007387 */ /* 0x000fe80000100800 */
[----:B------:R0:W-:Y:S04]  /*174e0*/  STL [R1+0x444], R175 ;  /* 0x000444af01007387 */ /* 0x0001e80000100800 */
[----:B------:R-:W4:Y:S04]  /*174f0*/  LDL.LU R179, [R1+0x414] ;  /* 0x0004140001b37983 */ /* 0x000f280000300800 */
[----:B------:R1:W-:Y:S04]  /*17500*/  STL [R1+0x468], R174 ;  /* 0x000468ae01007387 */ /* 0x0003e80000100800 */
[----:B------:R-:W4:Y:S01]  /*17510*/  LDL.LU R172, [R1+0x438] ;  /* 0x0004380001ac7983 */ /* 0x000f220000300800 */
[----:B---3--:R-:W-:Y:S01]  /*17520*/  IADD3 R173, P2, R173, R5, RZ ;  /* 0x00000005adad7210 */ /* 0x008fe20007f5e0ff */
[----:B------:R-:W-:-:S04]  /*17530*/  IMAD.X R165, R165, 0x1, R4, P3 ;  /* 0x00000001a5a57824 */ /* 0x000fc800018e0604 */
[----:B------:R3:W-:Y:S04]  /*17540*/  STL [R1+0x43c], R173 ;  /* 0x00043cad01007387 */ /* 0x0007e80000100800 */
[----:B------:R-:W4:Y:S04]  /*17550*/  LDL.LU R168, [R1+0x40c] ;  /* 0x00040c0001a87983 */ /* 0x000f280000300800 */
[----:B------:R3:W-:Y:S04]  /*17560*/  STL [R1+0x460], R165 ;  /* 0x000460a501007387 */ /* 0x0007e80000100800 */
[----:B------:R-:W4:Y:S04]  /*17570*/  LDL.LU R162, [R1+0x430] ;  /* 0x0004300001a27983 */ /* 0x000f280000300800 */
[----:B0-----:R-:W4:Y:S04]  /*17580*/  LDL.LU R175, [R1+0x404] ;  /* 0x0004040001af7983 */ /* 0x001f280000300800 */
[----:B-1----:R-:W4:Y:S04]  /*17590*/  LDL.LU R174, [R1+0x428] ;  /* 0x0004280001ae7983 */ /* 0x002f280000300800 */
[----:B---3--:R-:W3:Y:S04]  /*175a0*/  LDL.LU R173, [R1+0x80c] ;  /* 0x00080c0001ad7983 */ /* 0x008ee80000300800 */
[----:B------:R-:W3:Y:S01]  /*175b0*/  LDL.LU R165, [R1+0x420] ;  /* 0x0004200001a57983 */ /* 0x000ee20000300800 */
[----:B------:R-:W-:Y:S01]  /*175c0*/  IADD3 R171, P3, R171, R5, RZ ;  /* 0x00000005abab7210 */ /* 0x000fe20007f7e0ff */
[----:B------:R-:W-:-:S04]  /*175d0*/  IMAD.X R8, R8, 0x1, R4, P4 ;  /* 0x0000000108087824 */ /* 0x000fc800020e0604 */
[----:B------:R0:W-:Y:S04]  /*175e0*/  STL [R1+0x434], R171 ;  /* 0x000434ab01007387 */ /* 0x0001e80000100800 */
[----:B0-----:R-:W3:Y:S01]  /*175f0*/  LDL.LU R171, [R1+0x804] ;  /* 0x0008040001ab7983 */ /* 0x001ee20000300800 */
[----:B--2---:R-:W-:Y:S01]  /*17600*/  IADD3 R167, P4, R167, R5, RZ ;  /* 0x00000005a7a77210 */ /* 0x004fe20007f9e0ff */
[----:B------:R-:W-:-:S04]  /*17610*/  IMAD.X R177, R177, 0x1, R4, P5 ;  /* 0x00000001b1b17824 */ /* 0x000fc800028e0604 */
[----:B------:R0:W-:Y:S01]  /*17620*/  STL [R1+0x42c], R167 ;  /* 0x00042ca701007387 */ /* 0x0001e20000100800 */
[----:B------:R-:W-:-:S03]  /*17630*/  IADD3 R176, P5, R176, R5, RZ ;  /* 0x00000005b0b07210 */ /* 0x000fc60007fbe0ff */
[----:B0-----:R-:W2:Y:S01]  /*17640*/  LDL.LU R167, [R1+0x418] ;  /* 0x0004180001a77983 */ /* 0x001ea20000300800 */
[----:B------:R-:W-:-:S03]  /*17650*/  IMAD.X R161, R161, 0x1, R4, P6 ;  /* 0x00000001a1a17824 */ /* 0x000fc600030e0604 */
[----:B------:R-:W-:Y:S04]  /*17660*/  STL [R1+0x458], R8 ;  /* 0x0004580801007387 */ /* 0x000fe80000100800 */
[----:B------:R0:W-:Y:S04]  /*17670*/  STL [R1+0x448], R161 ;  /* 0x000448a101007387 */ /* 0x0001e80000100800 */
[----:B------:R-:W-:Y:S04]  /*17680*/  STL [R1+0x450], R177 ;  /* 0x000450b101007387 */ /* 0x000fe80000100800 */
[----:B0-----:R-:W2:Y:S04]  /*17690*/  LDL.LU R161, [R1+0x800] ;  /* 0x0008000001a17983 */ /* 0x001ea80000300800 */
[----:B------:R-:W-:Y:S04]  /*176a0*/  STL [R1+0x424], R176 ;  /* 0x000424b001007387 */ /* 0x000fe80000100800 */
[----:B------:R-:W2:Y:S01]  /*176b0*/  LDL.LU R158, [R1+0x410] ;  /* 0x00041000019e7983 */ /* 0x000ea20000300800 */
[----:B----4-:R-:W-:-:S03]  /*176c0*/  IADD3 R157, P6, R157, R5, RZ ;  /* 0x000000059d9d7210 */ /* 0x010fc60007fde0ff */
        /* <DEDUP_REMOVED lines=8> */
[----:B------:R-:W4:Y:S01]  /*17750*/  LDL.LU R8, [R1+0x3fc] ;  /* 0x0003fc0001087983 */ /* 0x000f220000300800 */
[----:B------:R-:W-:-:S03]  /*17760*/  IMAD.X R164, R164, 0x1, R4, P1 ;  /* 0x00000001a4a47824 */ /* 0x000fc600008e0604 */
[----:B------:R-:W4:Y:S04]  /*17770*/  LDL.LU R177, [R1+0x3dc] ;  /* 0x0003dc0001b17983 */ /* 0x000f280000300800 */
[----:B------:R0:W-:Y:S04]  /*17780*/  STL [R1+0x440], R164 ;  /* 0x000440a401007387 */ /* 0x0001e80000100800 */
[----:B------:R-:W4:Y:S01]  /*17790*/  LDL.LU R176, [R1+0x7fc] ;  /* 0x0007fc0001b07983 */ /* 0x000f220000300800 */
[----:B------:R-:W-:-:S03]  /*177a0*/  IADD3 R179, P1, R179, R5, RZ ;  /* 0x00000005b3b37210 */ /* 0x000fc60007f3e0ff */
[----:B0-----:R-:W4:Y:S01]  /*177b0*/  LDL.LU R164, [R1+0x3d4] ;  /* 0x0003d40001a47983 */ /* 0x001f220000300800 */
[----:B------:R-:W-:-:S03]  /*177c0*/  IMAD.X R172, R172, 0x1, R4, P2 ;  /* 0x00000001acac7824 */ /* 0x000fc600010e0604 */
[----:B------:R-:W-:Y:S04]  /*177d0*/  STL [R1+0x414], R179 ;  /* 0x000414b301007387 */ /* 0x000fe80000100800 */
[----:B------:R-:W-:Y:S01]  /*177e0*/  STL [R1+0x438], R172 ;  /* 0x000438ac01007387 */ /* 0x000fe20000100800 */
[----:B------:R-:W-:Y:S01]  /*177f0*/  IADD3 R168, P2, R168, R5, RZ ;  /* 0x00000005a8a87210 */ /* 0x000fe20007f5e0ff */
[----:B------:R-:W-:-:S04]  /*17800*/  IMAD.X R162, R162, 0x1, R4, P3 ;  /* 0x00000001a2a27824 */ /* 0x000fc800018e0604 */
[----:B------:R-:W-:Y:S01]  /*17810*/  STL [R1+0x40c], R168 ;  /* 0x00040ca801007387 */ /* 0x000fe20000100800 */
[----:B------:R-:W-:-:S03]  /*17820*/  IADD3 R175, P3, R175, R5, RZ ;  /* 0x00000005afaf7210 */ /* 0x000fc60007f7e0ff */
[----:B------:R-:W-:Y:S01]  /*17830*/  STL [R1+0x430], R162 ;  /* 0x000430a201007387 */ /* 0x000fe20000100800 */
[----:B------:R-:W-:-:S03]  /*17840*/  IMAD.X R174, R174, 0x1, R4, P4 ;  /* 0x00000001aeae7824 */ /* 0x000fc600020e0604 */
[----:B------:R-:W-:Y:S01]  /*17850*/  STL [R1+0x404], R175 ;  /* 0x000404af01007387 */ /* 0x000fe20000100800 */
[----:B---3--:R-:W-:Y:S01]  /*17860*/  IMAD.X R165, R165, 0x1, R4, P5 ;  /* 0x00000001a5a57824 */ /* 0x008fe200028e0604 */
[----:B------:R-:W-:-:S04]  /*17870*/  IADD3 R173, P4, R173, UR5, RZ ;  /* 0x00000005adad7c10 */ /* 0x000fc8000ff9e0ff */
[----:B------:R0:W-:Y:S04]  /*17880*/  STL [R1+0x420], R165 ;  /* 0x000420a501007387 */ /* 0x0001e80000100800 */
[----:B------:R-:W-:Y:S04]  /*17890*/  STL [R1+0x428], R174 ;  /* 0x000428ae01007387 */ /* 0x000fe80000100800 */
[----:B0-----:R-:W3:Y:S04]  /*178a0*/  LDL.LU R165, [R1+0x3f8] ;  /* 0x0003f80001a57983 */ /* 0x001ee80000300800 */
[----:B------:R0:W-:Y:S04]  /*178b0*/  STL [R1+0x80c], R173 ;  /* 0x00080cad01007387 */ /* 0x0001e80000100800 */
[----:B------:R-:W3:Y:S04]  /*178c0*/  LDL.LU R175, [R1+0x3cc] ;  /* 0x0003cc0001af7983 */ /* 0x000ee80000300800 */
[----:B0-----:R-:W3:Y:S01]  /*178d0*/  LDL.LU R173, [R1+0x3f0] ;  /* 0x0003f00001ad7983 */ /* 0x001ee20000300800 */
[----:B------:R-:W-:-:S05]  /*178e0*/  IADD3 R171, P5, R171, UR5, RZ ;  /* 0x00000005abab7c10 */ /* 0x000fca000ffbe0ff */
[----:B------:R0:W-:Y:S04]  /*178f0*/  STL [R1+0x804], R171 ;  /* 0x000804ab01007387 */ /* 0x0001e80000100800 */
[----:B------:R-:W3:Y:S04]  /*17900*/  LDL.LU R174, [R1+0x3c4] ;  /* 0x0003c40001ae7983 */ /* 0x000ee80000300800 */
[----:B0-----:R-:W3:Y:S01]  /*17910*/  LDL.LU R171, [R1+0x3e8] ;  /* 0x0003e80001ab7983 */ /* 0x001ee20000300800 */
[----:B--2---:R-:W-:-:S05]  /*17920*/  IMAD.X R167, R167, 0x1, R4, P6 ;  /* 0x00000001a7a77824 */ /* 0x004fca00030e0604 */
[----:B------:R0:W-:Y:S04]  /*17930*/  STL [R1+0x418], R167 ;  /* 0x000418a701007387 */ /* 0x0001e80000100800 */
[----:B0-----:R-:W2:Y:S01]  /*17940*/  LDL.LU R167, [R1+0x3b0] ;  /* 0x0003b00001a77983 */ /* 0x001ea20000300800 */
[----:B------:R-:W-:-:S05]  /*17950*/  IADD3 R161, P6, R161, UR5, RZ ;  /* 0x00000005a1a17c10 */ /* 0x000fca000ffde0ff */
[----:B------:R0:W-:Y:S01]  /*17960*/  STL [R1+0x800], R161 ;  /* 0x000800a101007387 */ /* 0x0001e20000100800 */
[--C-:B------:R-:W-:Y:S01]  /*17970*/  IMAD.X R158, R158, 0x1, R4.reuse, P1 ;  /* 0x000000019e9e7824 */ /* 0x100fe200008e0604 */
[----:B----4-:R-:W-:Y:S02]  /*17980*/  IADD3 R154, P1, R154, UR5, RZ ;  /* 0x000000059a9a7c10 */ /* 0x010fe4000ff3e0ff */
[----:B0-----:R-:W4:Y:S01]  /*17990*/  LDL.LU R161, [R1+0x3e0] ;  /* 0x0003e00001a17983 */ /* 0x001f220000300800 */
[----:B------:R-:W-:-:S03]  /*179a0*/  IMAD.X R23, R23, 0x1, R4, P2 ;  /* 0x0000000117177824 */ /* 0x000fc600010e0604 */
[----:B------:R-:W-:Y:S01]  /*179b0*/  STL [R1+0x410], R158 ;  /* 0x0004109e01007387 */ /* 0x000fe20000100800 */
[----:B------:R-:W-:-:S03]  /*179c0*/  IADD3 R20, P2, R20, UR5, RZ ;  /* 0x0000000514147c10 */ /* 0x000fc6000ff5e0ff */
[----:B------:R-:W-:Y:S01]  /*179d0*/  STL [R1+0x7f8], R154 ;  /* 0x0007f89a01007387 */ /* 0x000fe20000100800 */
[----:B------:R-:W-:-:S03]  /*179e0*/  IMAD.X R17, R17, 0x1, R4, P3 ;  /* 0x0000000111117824 */ /* 0x000fc600018e0604 */
[----:B------:R-:W-:Y:S01]  /*179f0*/  STL [R1+0x408], R23 ;  /* 0x0004081701007387 */ /* 0x000fe20000100800 */
[----:B------:R-:W-:Y:S02]  /*17a00*/  IADD3 R14, P3, R14, UR5, RZ ;  /* 0x000000050e0e7c10 */ /* 0x000fe4000ff7e0ff */
[----:B------:R-:W-:Y:S01]  /*17a10*/  IADD3.X R157, R157, UR60, RZ, P4, !PT ;  /* 0x0000003c9d9d7c10 */ /* 0x000fe2000a7fe4ff */
[----:B------:R-:W-:Y:S01]  /*17a20*/  STL [R1+0x3f4], R20 ;  /* 0x0003f41401007387 */ /* 0x000fe20000100800 */
[----:B------:R-:W-:-:S03]  /*17a30*/  IADD3 R11, P4, R11, UR5, RZ ;  /* 0x000000050b0b7c10 */ /* 0x000fc6000ff9e0ff */
[----:B------:R0:W-:Y:S01]  /*17a40*/  STL [R1+0x808], R157 ;  /* 0x0008089d01007387 */ /* 0x0001e20000100800 */
[----:B------:R-:W-:-:S03]  /*17a50*/  IADD3.X R8, R8, UR60, RZ, P5, !PT ;  /* 0x0000003c08087c10 */ /* 0x000fc6000affe4ff */
[----:B------:R-:W-:Y:S01]  /*17a60*/  STL [R1+0x400], R17 ;  /* 0x0004001101007387 */ /* 0x000fe20000100800 */
[----:B------:R-:W-:-:S03]  /*17a70*/  IADD3 R177, P5, R177, UR5, RZ ;  /* 0x00000005b1b17c10 */ /* 0x000fc6000ffbe0ff */
[----:B0-----:R-:W4:Y:S04]  /*17a80*/  LDL.LU R157, [R1+0x3a8] ;  /* 0x0003a800019d7983 */ /* 0x001f280000300800 */
[----:B------:R-:W-:Y:S01]  /*17a90*/  STL [R1+0x3ec], R14 ;  /* 0x0003ec0e01007387 */ /* 0x000fe20000100800 */
[----:B------:R-:W-:-:S03]  /*17aa0*/  IADD3.X R176, R176, UR60, RZ, P6, !PT ;  /* 0x0000003cb0b07c10 */ /* 0x000fc6000b7fe4ff */
[----:B------:R0:W-:Y:S01]  /*17ab0*/  STL [R1+0x3e4], R11 ;  /* 0x0003e40b01007387 */ /* 0x0001e20000100800 */
[----:B------:R-:W-:-:S03]  /*17ac0*/  IADD3 R164, P6, R164, UR5, RZ ;  /* 0x00000005a4a47c10 */ /* 0x000fc6000ffde0ff */
[----:B------:R1:W-:Y:S04]  /*17ad0*/  STL [R1+0x3fc], R8 ;  /* 0x0003fc0801007387 */ /* 0x0003e80000100800 */
[----:B------:R-:W4:Y:S04]  /*17ae0*/  LDL.LU R179, [R1+0x3d8] ;  /* 0x0003d80001b37983 */ /* 0x000f280000300800 */
[----:B------:R1:W-:Y:S04]  /*17af0*/  STL [R1+0x3dc], R177 ;  /* 0x0003dcb101007387 */ /* 0x0003e80000100800 */
[----:B------:R-:W4:Y:S04]  /*17b00*/  LDL.LU R172, [R1+0x3a0] ;  /* 0x0003a00001ac7983 */ /* 0x000f280000300800 */
[----:B------:R-:W-:Y:S04]  /*17b10*/  STL [R1+0x7fc], R176 ;  /* 0x0007fcb001007387 */ /* 0x000fe80000100800 */
[----:B------:R-:W4:Y:S04]  /*17b20*/  LDL.LU R168, [R1+0x3d0] ;  /* 0x0003d00001a87983 */ /* 0x000f280000300800 */
[----:B------:R1:W-:Y:S04]  /*17b30*/  STL [R1+0x3d4], R164 ;  /* 0x0003d4a401007387 */ /* 0x0003e80000100800 */
[----:B------:R-:W4:Y:S04]  /*17b40*/  LDL.LU R162, [R1+0x398] ;  /* 0x0003980001a27983 */ /* 0x000f280000300800 */
[----:B0-----:R-:W4:Y:S04]  /*17b50*/  LDL.LU R11, [R1+0x3c8] ;  /* 0x0003c800010b7983 */ /* 0x001f280000300800 */
[----:B-1----:R-:W4:Y:S04]  /*17b60*/  LDL.LU R8, [R1+0x390] ;  /* 0x0003900001087983 */ /* 0x002f280000300800 */
[----:B------:R-:W4:Y:S04]  /*17b70*/  LDL.LU R177, [R1+0x3c0] ;  /* 0x0003c00001b17983 */ /* 0x000f280000300800 */
[----:B------:R-:W4:Y:S01]  /*17b80*/  LDL.LU R164, [R1+0x388] ;  /* 0x0003880001a47983 */ /* 0x000f220000300800 */
[----:B---3--:R-:W-:-:S05]  /*17b90*/  IADD3.X R165, R165, UR60, RZ, P1, !PT ;  /* 0x0000003ca5a57c10 */ /* 0x008fca0008ffe4ff */
[----:B------:R0:W-:Y:S01]  /*17ba0*/  STL [R1+0x3f8], R165 ;  /* 0x0003f8a501007387 */ /* 0x0001e20000100800 */
[----:B------:R-:W-:-:S03]  /*17bb0*/  IADD3.X R173, R173, UR60, RZ, P2, !PT ;  /* 0x0000003cadad7c10 */ /* 0x000fc600097fe4ff */
[----:B0-----:R-:W3:Y:S04]  /*17bc0*/  LDL.LU R165, [R1+0x3ac] ;  /* 0x0003ac0001a57983 */ /* 0x001ee80000300800 */
[----:B------:R0:W-:Y:S04]  /*17bd0*/  STL [R1+0x3f0], R173 ;  /* 0x0003f0ad01007387 */ /* 0x0001e80000100800 */
[----:B0-----:R-:W3:Y:S01]  /*17be0*/  LDL.LU R173, [R1+0x380] ;  /* 0x0003800001ad7983 */ /* 0x001ee20000300800 */
[----:B------:R-:W-:-:S05]  /*17bf0*/  IADD3 R175, P1, R175, UR5, RZ ;  /* 0x00000005afaf7c10 */ /* 0x000fca000ff3e0ff */
[----:B------:R-:W-:Y:S01]  /*17c00*/  STL [R1+0x3cc], R175 ;  /* 0x0003ccaf01007387 */ /* 0x000fe20000100800 */
[----:B------:R-:W-:Y:S02]  /*17c10*/  IADD3 R174, P2, R174, UR5, RZ ;  /* 0x00000005aeae7c10 */ /* 0x000fe4000ff5e0ff */
[----:B------:R-:W-:-:S05]  /*17c20*/  IADD3.X R171, R171, UR60, RZ, P3, !PT ;  /* 0x0000003cabab7c10 */ /* 0x000fca0009ffe4ff */
[----:B------:R0:W-:Y:S04]  /*17c30*/  STL [R1+0x3e8], R171 ;  /* 0x0003e8ab01007387 */ /* 0x0001e80000100800 */
[----:B------:R-:W-:Y:S04]  /*17c40*/  STL [R1+0x3c4], R174 ;  /* 0x0003c4ae01007387 */ /* 0x000fe80000100800 */
[----:B0-----:R-:W3:Y:S04]  /*17c50*/  LDL.LU R171, [R1+0x3a4] ;  /* 0x0003a40001ab7983 */ /* 0x001ee80000300800 */
[----:B------:R-:W3:Y:S01]  /*17c60*/  LDL.LU R158, [R1+0x378] ;  /* 0x00037800019e7983 */ /* 0x000ee20000300800 */
[----:B--2---:R-:W-:-:S05]  /*17c70*/  IADD3 R167, P3, R167, UR5, RZ ;  /* 0x00000005a7a77c10 */ /* 0x004fca000ff7e0ff */
[----:B------:R0:W-:Y:S04]  /*17c80*/  STL [R1+0x3b0], R167 ;  /* 0x0003b0a701007387 */ /* 0x0001e80000100800 */
[----:B------:R-:W2:Y:S04]  /*17c90*/  LDL.LU R154, [R1+0x39c] ;  /* 0x00039c00019a7983 */ /* 0x000ea80000300800 */
[----:B------:R-:W2:Y:S01]  /*17ca0*/  LDL.LU R23, [R1+0x370] ;  /* 0x0003700001177983 */ /* 0x000ea20000300800 */
[----:B----4-:R-:W-:-:S05]  /*17cb0*/  IADD3.X R161, R161, UR60, RZ, P4, !PT ;  /* 0x0000003ca1a17c10 */ /* 0x010fca000a7fe4ff */
        /* <DEDUP_REMOVED lines=8> */
[----:B------:R-:W-:-:S05]  /*17d40*/  IADD3 R157, P4, R157, UR5, RZ ;  /* 0x000000059d9d7c10 */ /* 0x000fca000ff9e0ff */
[----:B------:R0:W-:Y:S04]  /*17d50*/  STL [R1+0x3a8], R157 ;  /* 0x0003a89d01007387 */ /* 0x0001e80000100800 */
[----:B-1----:R-:W4:Y:S04]  /*17d60*/  LDL.LU R161, [R1+0x350] ;  /* 0x0003500001a17983 */ /* 0x002f280000300800 */
[----:B0-----:R-:W4:Y:S01]  /*17d70*/  LDL.LU R157, [R1+0x374] ;  /* 0x00037400019d7983 */ /* 0x001f220000300800 */
[----:B------:R-:W-:Y:S02]  /*17d80*/  IADD3.X R179, R179, UR60, RZ, P5, !PT ;  /* 0x0000003cb3b37c10 */ /* 0x000fe4000affe4ff */
[----:B------:R-:W-:-:S03]  /*17d90*/  IADD3 R172, P5, R172, UR5, RZ ;  /* 0x00000005acac7c10 */ /* 0x000fc6000ffbe0ff */
[----:B------:R-:W-:Y:S01]  /*17da0*/  STL [R1+0x3d8], R179 ;  /* 0x0003d8b301007387 */ /* 0x000fe20000100800 */
[----:B------:R-:W-:-:S03]  /*17db0*/  IADD3.X R168, R168, UR60, RZ, P6, !PT ;  /* 0x0000003ca8a87c10 */ /* 0x000fc6000b7fe4ff */
[----:B------:R-:W-:Y:S01]  /*17dc0*/  STL [R1+0x3a0], R172 ;  /* 0x0003a0ac01007387 */ /* 0x000fe20000100800 */
[----:B------:R-:W-:-:S03]  /*17dd0*/  IADD3 R162, P6, R162, UR5, RZ ;  /* 0x00000005a2a27c10 */ /* 0x000fc6000ffde0ff */
[----:B------:R-:W-:Y:S01]  /*17de0*/  STL [R1+0x3d0], R168 ;  /* 0x0003d0a801007387 */ /* 0x000fe20000100800 */
[----:B------:R-:W-:-:S03]  /*17df0*/  IADD3.X R11, R11, UR60, RZ, P1, !PT ;  /* 0x0000003c0b0b7c10 */ /* 0x000fc60008ffe4ff */
[----:B------:R-:W-:Y:S01]  /*17e00*/  STL [R1+0x398], R162 ;  /* 0x000398a201007387 */ /* 0x000fe20000100800 */
[----:B------:R-:W-:Y:S02]  /*17e10*/  IADD3 R8, P1, R8, UR5, RZ ;  /* 0x0000000508087c10 */ /* 0x000fe4000ff3e0ff */
[----:B------:R-:W-:Y:S02]  /*17e20*/  IADD3.X R177, R177, UR60, RZ, P2, !PT ;  /* 0x0000003cb1b17c10 */ /* 0x000fe400097fe4ff */
[----:B------:R-:W-:Y:S01]  /*17e30*/  IADD3 R164, P2, R164, UR5, RZ ;  /* 0x00000005a4a47c10 */ /* 0x000fe2000ff5e0ff */
[----:B------:R-:W-:Y:S04]  /*17e40*/  STL [R1+0x3c8], R11 ;  /* 0x0003c80b01007387 */ /* 0x000fe80000100800 */
[----:B------:R0:W-:Y:S04]  /*17e50*/  STL [R1+0x388], R164 ;  /* 0x000388a401007387 */ /* 0x0001e80000100800 */
[----:B------:R-:W-:Y:S04]  /*17e60*/  STL [R1+0x390], R8 ;  /* 0x0003900801007387 */ /* 0x000fe80000100800 */
[----:B0-----:R-:W4:Y:S04]  /*17e70*/  LDL.LU R164, [R1+0x348] ;  /* 0x0003480001a47983 */ /* 0x001f280000300800 */
[----:B------:R-:W-:Y:S04]  /*17e80*/  STL [R1+0x3c0], R177 ;  /* 0x0003c0b101007387 */ /* 0x000fe80000100800 */
[----:B------:R-:W4:Y:S01]  /*17e90*/  LDL.LU R11, [R1+0x36c] ;  /* 0x00036c00010b7983 */ /* 0x000f220000300800 */
[----:B---3--:R-:W-:-:S05]  /*17ea0*/  IADD3.X R165, R165, UR60, RZ, P3, !PT ;  /* 0x0000003ca5a57c10 */ /* 0x008fca0009ffe4ff */
[----:B------:R0:W-:Y:S01]  /*17eb0*/  STL [R1+0x3ac], R165 ;  /* 0x0003aca501007387 */ /* 0x0001e20000100800 */
[----:B------:R-:W-:-:S03]  /*17ec0*/  IADD3 R173, P3, R173, UR5, RZ ;  /* 0x00000005adad7c10 */ /* 0x000fc6000ff7e0ff */
[----:B0-----:R-:W3:Y:S04]  /*17ed0*/  LDL.LU R165, [R1+0x340] ;  /* 0x0003400001a57983 */ /* 0x001ee80000300800 */
[----:B------:R-:W3:Y:S04]  /*17ee0*/  LDL.LU R8, [R1+0x364] ;  /* 0x0003640001087983 */ /* 0x000ee80000300800 */
[----:B------:R-:W3:Y:S04]  /*17ef0*/  LDL.LU R177, [R1+0x338] ;  /* 0x0003380001b17983 */ /* 0x000ee80000300800 */
[----:B------:R0:W-:Y:S04]  /*17f00*/  STL [R1+0x380], R173 ;  /* 0x000380ad01007387 */ /* 0x0001e80000100800 */
[----:B0-----:R-:W3:Y:S01]  /*17f10*/  LDL.LU R173, [R1+0x35c] ;  /* 0x00035c0001ad7983 */ /* 0x001ee20000300800 */
[----:B------:R-:W-:-:S02]  /*17f20*/  IADD3.X R171, R171, UR60, RZ, P4, !PT ;  /* 0x0000003cabab7c10 */ /* 0x000fc4000a7fe4ff */
[----:B------:R-:W-:-:S03]  /*17f30*/  IADD3 R158, P4, R158, UR5, RZ ;  /* 0x000000059e9e7c10 */ /* 0x000fc6000ff9e0ff */
[----:B------:R0:W-:Y:S04]  /*17f40*/  STL [R1+0x3a4], R171 ;  /* 0x0003a4ab01007387 */ /* 0x0001e80000100800 */
[----:B0-----:R-:W3:Y:S04]  /*17f50*/  LDL.LU R171, [R1+0x330] ;  /* 0x0003300001ab7983 */ /* 0x001ee80000300800 */
[----:B------:R-:W-:Y:S01]  /*17f60*/  STL [R1+0x378], R158 ;  /* 0x0003789e01007387 */ /* 0x000fe20000100800 */
[----:B--2---:R-:W-:Y:S02]  /*17f70*/  IADD3.X R154, R154, UR60, RZ, P5, !PT ;  /* 0x0000003c9a9a7c10 */ /* 0x004fe4000affe4ff */
[----:B------:R-:W-:-:S03]  /*17f80*/  IADD3 R23, P5, R23, UR5, RZ ;  /* 0x0000000517177c10 */ /* 0x000fc6000ffbe0ff */
[----:B------:R-:W-:Y:S04]  /*17f90*/  STL [R1+0x39c], R154 ;  /* 0x00039c9a01007387 */ /* 0x000fe80000100800 */
[----:B------:R-:W-:Y:S01]  /*17fa0*/  STL [R1+0x370], R23 ;  /* 0x0003701701007387 */ /* 0x000fe20000100800 */
[----:B----4-:R-:W-:Y:S02]  /*17fb0*/  IADD3.X R20, R20, UR60, RZ, P6, !PT ;  /* 0x0000003c14147c10 */ /* 0x010fe4000b7fe4ff */
[----:B------:R-:W-:Y:S02]  /*17fc0*/  IADD3 R17, P6, R17, UR5, RZ ;  /* 0x0000000511117c10 */ /* 0x000fe4000ffde0ff */
[----:B------:R-:W-:Y:S02]  /*17fd0*/  IADD3.X R14, R14, UR60, RZ, P1, !PT ;  /* 0x0000003c0e0e7c10 */ /* 0x000fe40008ffe4ff */
[----:B------:R-:W-:Y:S01]  /*17fe0*/  IADD3 R167, P1, R167, UR5, RZ ;  /* 0x00000005a7a77c10 */ /* 0x000fe2000ff3e0ff */
[----:B------:R-:W-:Y:S01]  /*17ff0*/  STL [R1+0x394], R20 ;  /* 0x0003941401007387 */ /* 0x000fe20000100800 */
[----:B------:R-:W-:-:S03]  /*18000*/  IADD3.X R176, R176, UR60, RZ, P2, !PT ;  /* 0x0000003cb0b07c10 */ /* 0x000fc600097fe4ff */
[----:B------:R0:W-:Y:S01]  /*18010*/  STL [R1+0x360], R167 ;  /* 0x000360a701007387 */ /* 0x0001e20000100800 */
[----:B------:R-:W-:-:S03]  /*18020*/  IADD3 R175, P2, R175, UR5, RZ ;  /* 0x00000005afaf7c10 */ /* 0x000fc6000ff5e0ff */
[----:B------:R-:W-:Y:S01]  /*18030*/  STL [R1+0x368], R17 ;  /* 0x0003681101007387 */ /* 0x000fe20000100800 */
[----:B------:R-:W-:-:S03]  /*18040*/  IADD3.X R174, R174, UR60, RZ, P3, !PT ;  /* 0x0000003caeae7c10 */ /* 0x000fc60009ffe4ff */
[----:B0-----:R-:W2:Y:S04]  /*18050*/  LDL.LU R167, [R1+0x354] ;  /* 0x0003540001a77983 */ /* 0x001ea80000300800 */
[----:B------:R-:W-:Y:S04]  /*18060*/  STL [R1+0x38c], R14 ;  /* 0x00038c0e01007387 */ /* 0x000fe80000100800 */
[----:B------:R-:W-:Y:S01]  /*18070*/  STL [R1+0x384], R176 ;  /* 0x000384b001007387 */ /* 0x000fe20000100800 */
[----:B------:R-:W-:-:S03]  /*18080*/  IADD3 R161, P3, R161, UR5, RZ ;  /* 0x00000005a1a17c10 */ /* 0x000fc6000ff7e0ff */
[----:B------:R-:W-:Y:S01]  /*18090*/  STL [R1+0x358], R175 ;  /* 0x000358af01007387 */ /* 0x000fe20000100800 */
[----:B------:R-:W-:-:S03]  /*180a0*/  IADD3.X R157, R157, UR60, RZ, P4, !PT ;  /* 0x0000003c9d9d7c10 */ /* 0x000fc6000a7fe4ff */
[----:B------:R-:W4:Y:S04]  /*180b0*/  LDL.LU R172, [R1+0x328] ;  /* 0x0003280001ac7983 */ /* 0x000f280000300800 */
[----:B------:R-:W-:Y:S04]  /*180c0*/  STL [R1+0x37c], R174 ;  /* 0x00037cae01007387 */ /* 0x000fe80000100800 */
[----:B------:R0:W-:Y:S04]  /*180d0*/  STL [R1+0x350], R161 ;  /* 0x000350a101007387 */ /* 0x0001e80000100800 */
[----:B0-----:R-:W4:Y:S04]  /*180e0*/  LDL.LU R161, [R1+0x34c] ;  /* 0x00034c0001a17983 */ /* 0x001f280000300800 */
[----:B------:R-:W4:Y:S04]  /*180f0*/  LDL.LU R168, [R1+0x320] ;  /* 0x0003200001a87983 */ /* 0x000f280000300800 */
[----:B------:R0:W-:Y:S04]  /*18100*/  STL [R1+0x374], R157 ;  /* 0x0003749d01007387 */ /* 0x0001e80000100800 */
[----:B------:R-:W4:Y:S04]  /*18110*/  LDL.LU R176, [R1+0x344] ;  /* 0x0003440001b07983 */ /* 0x000f280000300800 */
[----:B------:R-:W4:Y:S04]  /*18120*/  LDL.LU R175, [R1+0x318] ;  /* 0x0003180001af7983 */ /* 0x000f280000300800 */
[----:B------:R-:W4:Y:S04]  /*18130*/  LDL.LU R174, [R1+0x33c] ;  /* 0x00033c0001ae7983 */ /* 0x000f280000300800 */
[----:B0-----:R-:W4:Y:S01]  /*18140*/  LDL.LU R157, [R1+0x310] ;  /* 0x00031000019d7983 */ /* 0x001f220000300800 */
[----:B------:R-:W-:-:S05]  /*18150*/  IADD3 R164, P4, R164, UR5, RZ ;  /* 0x00000005a4a47c10 */ /* 0x000fca000ff9e0ff */
[----:B------:R0:W-:Y:S01]  /*18160*/  STL [R1+0x348], R164 ;  /* 0x000348a401007387 */ /* 0x0001e20000100800 */
[----:B------:R-:W-:-:S03]  /*18170*/  IADD3.X R11, R11, UR60, RZ, P5, !PT ;  /* 0x0000003c0b0b7c10 */ /* 0x000fc6000affe4ff */
[----:B0-----:R-:W4:Y:S01]  /*18180*/  LDL.LU R164, [R1+0x334] ;  /* 0x0003340001a47983 */ /* 0x001f220000300800 */
[----:B---3--:R-:W-:-:S05]  /*18190*/  IADD3 R165, P5, R165, UR5, RZ ;  /* 0x00000005a5a57c10 */ /* 0x008fca000ffbe0ff */
[----:B------:R0:W-:Y:S01]  /*181a0*/  STL [R1+0x340], R165 ;  /* 0x000340a501007387 */ /* 0x0001e20000100800 */
[----:B------:R-:W-:-:S03]  /*181b0*/  IADD3.X R8, R8, UR60, RZ, P6, !PT ;  /* 0x0000003c08087c10 */ /* 0x000fc6000b7fe4ff */
[----:B0-----:R-:W3:Y:S01]  /*181c0*/  LDL.LU R165, [R1+0x308] ;  /* 0x0003080001a57983 */ /* 0x001ee20000300800 */
[----:B------:R-:W-:-:S03]  /*181d0*/  IADD3.X R173, R173, UR60, RZ, P1, !PT ;  /* 0x0000003cadad7c10 */ /* 0x000fc60008ffe4ff */
[----:B------:R-:W-:Y:S04]  /*181e0*/  STL [R1+0x36c], R11 ;  /* 0x00036c0b01007387 */ /* 0x000fe80000100800 */
[----:B------:R0:W-:Y:S04]  /*181f0*/  STL [R1+0x35c], R173 ;  /* 0x00035cad01007387 */ /* 0x0001e80000100800 */
[----:B------:R-:W-:Y:S04]  /*18200*/  STL [R1+0x364], R8 ;  /* 0x0003640801007387 */ /* 0x000fe80000100800 */
[----:B0-----:R-:W3:Y:S01]  /*18210*/  LDL.LU R173, [R1+0x32c] ;  /* 0x00032c0001ad7983 */ /* 0x001ee20000300800 */
[----:B------:R-:W-:-:S05]  /*18220*/  IADD3 R177, P6, R177, UR5, RZ ;  /* 0x00000005b1b17c10 */ /* 0x000fca000ffde0ff */
[----:B------:R-:W-:Y:S04]  /*18230*/  STL [R1+0x338], R177 ;  /* 0x000338b101007387 */ /* 0x000fe80000100800 */
[----:B------:R-:W3:Y:S01]  /*18240*/  LDL.LU R162, [R1+0x300] ;  /* 0x0003000001a27983 */ /* 0x000ee20000300800 */
[----:B------:R-:W-:-:S03]  /*18250*/  IADD3 R171, P1, R171, UR5, RZ ;  /* 0x00000005abab7c10 */ /* 0x000fc6000ff3e0ff */
        /* <DEDUP_REMOVED lines=10> */
[----:B--2---:R-:W-:-:S05]  /*18300*/  IADD3.X R167, R167, UR60, RZ, P2, !PT ;  /* 0x0000003ca7a77c10 */ /* 0x004fca00097fe4ff */
[----:B------:R0:W-:Y:S04]  /*18310*/  STL [R1+0x354], R167 ;  /* 0x000354a701007387 */ /* 0x0001e80000100800 */
[----:B------:R-:W2:Y:S04]  /*18320*/  LDL.LU R177, [R1+0x2d8] ;  /* 0x0002d80001b17983 */ /* 0x000ea80000300800 */
[----:B0-----:R-:W2:Y:S01]  /*18330*/  LDL.LU R167, [R1+0x2fc] ;  /* 0x0002fc0001a77983 */ /* 0x001ea20000300800 */
[----:B----4-:R-:W-:Y:S02]  /*18340*/  IADD3 R172, P2, R172, UR5, RZ ;  /* 0x00000005acac7c10 */ /* 0x010fe4000ff5e0ff */
[----:B------:R-:W-:-:S02]  /*18350*/  IADD3.X R161, R161, UR60, RZ, P3, !PT ;  /* 0x0000003ca1a17c10 */ /* 0x000fc40009ffe4ff */
[----:B------:R-:W-:-:S03]  /*18360*/  IADD3 R168, P3, R168, UR5, RZ ;  /* 0x00000005a8a87c10 */ /* 0x000fc6000ff7e0ff */
[----:B------:R0:W-:Y:S01]  /*18370*/  STL [R1+0x34c], R161 ;  /* 0x00034ca101007387 */ /* 0x0001e20000100800 */
[----:B------:R-:W-:-:S03]  /*18380*/  IADD3.X R176, R176, UR60, RZ, P4, !PT ;  /* 0x0000003cb0b07c10 */ /* 0x000fc6000a7fe4ff */
[----:B0-----:R-:W4:Y:S01]  /*18390*/  LDL.LU R161, [R1+0x2d0] ;  /* 0x0002d00001a17983 */ /* 0x001f220000300800 */
[----:B------:R-:W-:Y:S02]  /*183a0*/  IADD3 R175, P4, R175, UR5, RZ ;  /* 0x00000005afaf7c10 */ /* 0x000fe4000ff9e0ff */
[----:B------:R-:W-:Y:S01]  /*183b0*/  IADD3.X R174, R174, UR60, RZ, P5, !PT ;  /* 0x0000003caeae7c10 */ /* 0x000fe2000affe4ff */
[----:B------:R-:W-:Y:S01]  /*183c0*/  STL [R1+0x328], R172 ;  /* 0x000328ac01007387 */ /* 0x000fe20000100800 */
[----:B------:R-:W-:-:S03]  /*183d0*/  IADD3 R157, P5, R157, UR5, RZ ;  /* 0x000000059d9d7c10 */ /* 0x000fc6000ffbe0ff */
[----:B------:R-:W-:Y:S04]  /*183e0*/  STL [R1+0x320], R168 ;  /* 0x000320a801007387 */ /* 0x000fe80000100800 */
[----:B------:R-:W-:Y:S04]  /*183f0*/  STL [R1+0x344], R176 ;  /* 0x000344b001007387 */ /* 0x000fe80000100800 */
[----:B------:R0:W-:Y:S04]  /*18400*/  STL [R1+0x310], R157 ;  /* 0x0003109d01007387 */ /* 0x0001e80000100800 */
[----:B------:R-:W-:Y:S04]  /*18410*/  STL [R1+0x318], R175 ;  /* 0x000318af01007387 */ /* 0x000fe80000100800 */
[----:B0-----:R-:W4:Y:S04]  /*18420*/  LDL.LU R157, [R1+0x2f4] ;  /* 0x0002f400019d7983 */ /* 0x001f280000300800 */
[----:B------:R-:W-:Y:S04]  /*18430*/  STL [R1+0x33c], R174 ;  /* 0x00033cae01007387 */ /* 0x000fe80000100800 */
[----:B------:R-:W4:Y:S01]  /*18440*/  LDL.LU R176, [R1+0x2c8] ;  /* 0x0002c80001b07983 */ /* 0x000f220000300800 */
[----:B------:R-:W-:-:S05]  /*18450*/  IADD3.X R164, R164, UR60, RZ, P6, !PT ;  /* 0x0000003ca4a47c10 */ /* 0x000fca000b7fe4ff */
[----:B------:R0:W-:Y:S04]  /*18460*/  STL [R1+0x334], R164 ;  /* 0x000334a401007387 */ /* 0x0001e80000100800 */
[----:B0-----:R-:W4:Y:S04]  /*18470*/  LDL.LU R164, [R1+0x2ec] ;  /* 0x0002ec0001a47983 */ /* 0x001f280000300800 */
[----:B------:R-:W4:Y:S04]  /*18480*/  LDL.LU R175, [R1+0x2c0] ;  /* 0x0002c00001af7983 */ /* 0x000f280000300800 */
[----:B------:R-:W4:Y:S01]  /*18490*/  LDL.LU R174, [R1+0x2e4] ;  /* 0x0002e40001ae7983 */ /* 0x000f220000300800 */
[----:B---3--:R-:W-:-:S05]  /*184a0*/  IADD3 R165, P6, R165, UR5, RZ ;  /* 0x00000005a5a57c10 */ /* 0x008fca000ffde0ff */
[----:B------:R0:W-:Y:S04]  /*184b0*/  STL [R1+0x308], R165 ;  /* 0x000308a501007387 */ /* 0x0001e80000100800 */
[----:B0-----:R-:W3:Y:S01]  /*184c0*/  LDL.LU R165, [R1+0x2b8] ;  /* 0x0002b80001a57983 */ /* 0x001ee20000300800 */
[----:B------:R-:W-:-:S05]  /*184d0*/  IADD3.X R173, R173, UR60, RZ, P1, !PT ;  /* 0x0000003cadad7c10 */ /* 0x000fca0008ffe4ff */
[----:B------:R0:W-:Y:S04]  /*184e0*/  STL [R1+0x32c], R173 ;  /* 0x00032cad01007387 */ /* 0x0001e80000100800 */
[----:B0-----:R-:W3:Y:S01]  /*184f0*/  LDL.LU R173, [R1+0x2dc] ;  /* 0x0002dc0001ad7983 */ /* 0x001ee20000300800 */
[----:B------:R-:W-:Y:S02]  /*18500*/  IADD3 R162, P1, R162, UR5, RZ ;  /* 0x00000005a2a27c10 */ /* 0x000fe4000ff3e0ff */
[----:B------:R-:W-:Y:S02]  /*18510*/  IADD3.X R158, R158, UR60, RZ, P2, !PT ;  /* 0x0000003c9e9e7c10 */ /* 0x000fe400097fe4ff */
[----:B------:R-:W-:Y:S01]  /*18520*/  IADD3 R154, P2, R154, UR5, RZ ;  /* 0x000000059a9a7c10 */ /* 0x000fe2000ff5e0ff */
[----:B------:R-:W-:Y:S01]  /*18530*/  STL [R1+0x300], R162 ;  /* 0x000300a201007387 */ /* 0x000fe20000100800 */
[----:B------:R-:W-:-:S03]  /*18540*/  IADD3.X R23, R23, UR60, RZ, P3, !PT ;  /* 0x0000003c17177c10 */ /* 0x000fc60009ffe4ff */
[----:B------:R-:W-:Y:S01]  /*18550*/  STL [R1+0x324], R158 ;  /* 0x0003249e01007387 */ /* 0x000fe20000100800 */
[----:B------:R-:W-:Y:S02]  /*18560*/  IADD3 R20, P3, R20, UR5, RZ ;  /* 0x0000000514147c10 */ /* 0x000fe4000ff7e0ff */
[----:B------:R-:W-:Y:S01]  /*18570*/  IADD3.X R17, R17, UR60, RZ, P4, !PT ;  /* 0x0000003c11117c10 */ /* 0x000fe2000a7fe4ff */
[----:B------:R-:W-:Y:S01]  /*18580*/  STL [R1+0x2f8], R154 ;  /* 0x0002f89a01007387 */ /* 0x000fe20000100800 */
[----:B------:R-:W-:-:S03]  /*18590*/  IADD3 R171, P4, R171, UR5, RZ ;  /* 0x00000005abab7c10 */ /* 0x000fc6000ff9e0ff */
[----:B------:R-:W-:Y:S01]  /*185a0*/  STL [R1+0x31c], R23 ;  /* 0x00031c1701007387 */ /* 0x000fe20000100800 */
[----:B------:R-:W-:-:S03]  /*185b0*/  IADD3.X R14, R14, UR60, RZ, P5, !PT ;  /* 0x0000003c0e0e7c10 */ /* 0x000fc6000affe4ff */
[----:B------:R0:W-:Y:S01]  /*185c0*/  STL [R1+0x2e8], R171 ;  /* 0x0002e8ab01007387 */ /* 0x0001e20000100800 */
[----:B------:R-:W-:-:S03]  /*185d0*/  IADD3 R11, P5, R11, UR5, RZ ;  /* 0x000000050b0b7c10 */ /* 0x000fc6000ffbe0ff */
[----:B------:R-:W-:Y:S01]  /*185e0*/  STL [R1+0x2f0], R20 ;  /* 0x0002f01401007387 */ /* 0x000fe20000100800 */
[----:B------:R-:W-:-:S03]  /*185f0*/  IADD3.X R8, R8, UR60, RZ, P6, !PT ;  /* 0x0000003c08087c10 */ /* 0x000fc6000b7fe4ff */
[----:B0-----:R-:W3:Y:S04]  /*18600*/  LDL.LU R171, [R1+0x2b0] ;  /* 0x0002b00001ab7983 */ /* 0x001ee80000300800 */
[----:B------:R-:W-:Y:S04]  /*18610*/  STL [R1+0x314], R17 ;  /* 0x0003141101007387 */ /* 0x000fe80000100800 */
[----:B------:R-:W-:Y:S04]  /*18620*/  STL [R1+0x30c], R14 ;  /* 0x00030c0e01007387 */ /* 0x000fe80000100800 */
[----:B------:R-:W-:Y:S04]  /*18630*/  STL [R1+0x2e0], R11 ;  /* 0x0002e00b01007387 */ /* 0x000fe80000100800 */
[----:B------:R-:W3:Y:S04]  /*18640*/  LDL.LU R172, [R1+0x2d4] ;  /* 0x0002d40001ac7983 */ /* 0x000ee80000300800 */
[----:B------:R-:W-:Y:S01]  /*18650*/  STL [R1+0x304], R8 ;  /* 0x0003040801007387 */ /* 0x000fe20000100800 */
[----:B--2---:R-:W-:-:S02]  /*18660*/  IADD3 R177, P6, R177, UR5, RZ ;  /* 0x00000005b1b17c10 */ /* 0x004fc4000ffde0ff */
[----:B------:R-:W-:-:S05]  /*18670*/  IADD3.X R167, R167, UR60, RZ, P1, !PT ;  /* 0x0000003ca7a77c10 */ /* 0x000fca0008ffe4ff */
[----:B------:R0:W-:Y:S04]  /*18680*/  STL [R1+0x2fc], R167 ;  /* 0x0002fca701007387 */ /* 0x0001e80000100800 */
[----:B------:R1:W-:Y:S04]  /*18690*/  STL [R1+0x2d8], R177 ;  /* 0x0002d8b101007387 */ /* 0x0003e80000100800 */
[----:B0-----:R-:W2:Y:S04]  /*186a0*/  LDL.LU R167, [R1+0x2a8] ;  /* 0x0002a80001a77983 */ /* 0x001ea80000300800 */
[----:B------:R-:W2:Y:S04]  /*186b0*/  LDL.LU R168, [R1+0x2cc] ;  /* 0x0002cc0001a87983 */ /* 0x000ea80000300800 */
[----:B------:R-:W2:Y:S04]  /*186c0*/  LDL.LU R11, [R1+0x2a0] ;  /* 0x0002a000010b7983 */ /* 0x000ea80000300800 */
[----:B------:R-:W2:Y:S01]  /*186d0*/  LDL.LU R8, [R1+0x2c4] ;  /* 0x0002c40001087983 */ /* 0x000ea20000300800 */
[----:B----4-:R-:W-:-:S05]  /*186e0*/  IADD3 R161, P1, R161, UR5, RZ ;  /* 0x00000005a1a17c10 */ /* 0x010fca000ff3e0ff */
[----:B------:R0:W-:Y:S04]  /*186f0*/  STL [R1+0x2d0], R161 ;  /* 0x0002d0a101007387 */ /* 0x0001e80000100800 */
[----:B-1----:R-:W4:Y:S04]  /*18700*/  LDL.LU R177, [R1+0x298] ;  /* 0x0002980001b17983 */ /* 0x002f280000300800 */
[----:B0-----:R-:W4:Y:S01]  /*18710*/  LDL.LU R161, [R1+0x2bc] ;  /* 0x0002bc0001a17983 */ /* 0x001f220000300800 */
[----:B------:R-:W-:-:S05]  /*18720*/  IADD3.X R157, R157, UR60, RZ, P2, !PT ;  /* 0x0000003c9d9d7c10 */ /* 0x000fca00097fe4ff */
[----:B------:R0:W-:Y:S01]  /*18730*/  STL [R1+0x2f4], R157 ;  /* 0x0002f49d01007387 */ /* 0x0001e20000100800 */
[----:B------:R-:W-:-:S03]  /*18740*/  IADD3 R176, P2, R176, UR5, RZ ;  /* 0x00000005b0b07c10 */ /* 0x000fc6000ff5e0ff */
[----:B0-----:R-:W4:Y:S01]  /*18750*/  LDL.LU R157, [R1+0x290] ;  /* 0x00029000019d7983 */ /* 0x001f220000300800 */
[----:B------:R-:W-:Y:S02]  /*18760*/  IADD3.X R164, R164, UR60, RZ, P3, !PT ;  /* 0x0000003ca4a47c10 */ /* 0x000fe40009ffe4ff */
[----:B------:R-:W-:-:S03]  /*18770*/  IADD3 R175, P3, R175, UR5, RZ ;  /* 0x00000005afaf7c10 */ /* 0x000fc6000ff7e0ff */
[----:B------:R0:W-:Y:S01]  /*18780*/  STL [R1+0x2ec], R164 ;  /* 0x0002eca401007387 */ /* 0x0001e20000100800 */
[----:B------:R-:W-:-:S03]  /*18790*/  IADD3.X R174, R174, UR60, RZ, P4, !PT ;  /* 0x0000003caeae7c10 */ /* 0x000fc6000a7fe4ff */
[----:B0-----:R-:W4:Y:S04]  /*187a0*/  LDL.LU R164, [R1+0x2b4] ;  /* 0x0002b40001a47983 */ /* 0x001f280000300800 */
[----:B------:R-:W-:Y:S01]  /*187b0*/  STL [R1+0x2c8], R176 ;  /* 0x0002c8b001007387 */ /* 0x000fe20000100800 */
[----:B---3--:R-:W-:-:S05]  /*187c0*/  IADD3 R165, P4, R165, UR5, RZ ;  /* 0x00000005a5a57c10 */ /* 0x008fca000ff9e0ff */
[----:B------:R0:W-:Y:S04]  /*187d0*/  STL [R1+0x2b8], R165 ;  /* 0x0002b8a501007387 */ /* 0x0001e80000100800 */
[----:B------:R1:W-:Y:S04]  /*187e0*/  STL [R1+0x2c0], R175 ;  /* 0x0002c0af01007387 */ /* 0x0003e80000100800 */
[----:B0-----:R-:W3:Y:S04]  /*187f0*/  LDL.LU R165, [R1+0x288] ;  /* 0x0002880001a57983 */ /* 0x001ee80000300800 */
[----:B------:R0:W-:Y:S01]  /*18800*/  STL [R1+0x2e4], R174 ;  /* 0x0002e4ae01007387 */ /* 0x0001e20000100800 */
[----:B------:R-:W-:-:S03]  /*18810*/  IADD3.X R173, R173, UR60, RZ, P5, !PT ;  /* 0x0000003cadad7c10 */ /* 0x000fc6000affe4ff */
[----:B------:R-:W3:Y:S04]  /*18820*/  LDL.LU R162, [R1+0x2ac] ;  /* 0x0002ac0001a27983 */ /* 0x000ee80000300800 */
[----:B------:R-:W3:Y:S04]  /*18830*/  LDL.LU R158, [R1+0x280] ;  /* 0x00028000019e7983 */ /* 0x000ee80000300800 */
[----:B------:R-:W3:Y:S04]  /*18840*/  LDL.LU R154, [R1+0x2a4] ;  /* 0x0002a400019a7983 */ /* 0x000ee80000300800 */
[----:B------:R0:W-:Y:S04]  /*18850*/  STL [R1+0x2dc], R173 ;  /* 0x0002dcad01007387 */ /* 0x0001e80000100800 */
[----:B------:R-:W3:Y:S04]  /*18860*/  LDL.LU R23, [R1+0x278] ;  /* 0x0002780001177983 */ /* 0x000ee80000300800 */
[----:B------:R-:W3:Y:S04]  /*18870*/  LDL.LU R20, [R1+0x29c] ;  /* 0x00029c0001147983 */ /* 0x000ee80000300800 */
[----:B------:R-:W3:Y:S04]  /*18880*/  LDL.LU R17, [R1+0x270] ;  /* 0x0002700001117983 */ /* 0x000ee80000300800 */
[----:B------:R-:W3:Y:S04]  /*18890*/  LDL.LU R176, [R1+0x294] ;  /* 0x0002940001b07983 */ /* 0x000ee80000300800 */
[----:B------:R-:W3:Y:S04]  /*188a0*/  LDL.LU R14, [R1+0x268] ;  /* 0x00026800010e7983 */ /* 0x000ee80000300800 */
[----:B-1----:R-:W3:Y:S04]  /*188b0*/  LDL.LU R175, [R1+0x28c] ;  /* 0x00028c0001af7983 */ /* 0x002ee80000300800 */
[----:B0-----:R-:W3:Y:S01]  /*188c0*/  LDL.LU R174, [R1+0x260] ;  /* 0x0002600001ae7983 */ /* 0x001ee20000300800 */
[----:B------:R-:W-:-:S05]  /*188d0*/  IADD3 R171, P5, R171, UR5, RZ ;  /* 0x00000005abab7c10 */ /* 0x000fca000ffbe0ff */
[----:B------:R0:W-:Y:S04]  /*188e0*/  STL [R1+0x2b0], R171 ;  /* 0x0002b0ab01007387 */ /* 0x0001e80000100800 */
[----:B------:R-:W3:Y:S01]  /*188f0*/  LDL.LU R173, [R1+0x284] ;  /* 0x0002840001ad7983 */ /* 0x000ee20000300800 */
[----:B------:R-:W-:-:S03]  /*18900*/  IADD3.X R172, R172, UR60, RZ, P6, !PT ;  /* 0x0000003cacac7c10 */ /* 0x000fc6000b7fe4ff */
[----:B0-----:R-:W3:Y:S01]  /*18910*/  LDL.LU R171, [R1+0x258] ;  /* 0x0002580001ab7983 */ /* 0x001ee20000300800 */
[----:B--2---:R-:W-:Y:S02]  /*18920*/  IADD3 R167, P6, R167, UR5, RZ ;  /* 0x00000005a7a77c10 */ /* 0x004fe4000ffde0ff */
[----:B------:R-:W-:-:S03]  /*18930*/  IADD3.X R168, R168, UR60, RZ, P1, !PT ;  /* 0x0000003ca8a87c10 */ /* 0x000fc60008ffe4ff */
[----:B------:R0:W-:Y:S01]  /*18940*/  STL [R1+0x2a8], R167 ;  /* 0x0002a8a701007387 */ /* 0x0001e20000100800 */
[----:B------:R-:W-:Y:S02]  /*18950*/  IADD3 R11, P1, R11, UR5, RZ ;  /* 0x000000050b0b7c10 */ /* 0x000fe4000ff3e0ff */
[----:B------:R-:W-:Y:S01]  /*18960*/  IADD3.X R8, R8, UR60, RZ, P2, !PT ;  /* 0x0000003c08087c10 */ /* 0x000fe200097fe4ff */
[----:B0-----:R-:W2:Y:S04]  /*18970*/  LDL.LU R167, [R1+0x27c] ;  /* 0x00027c0001a77983 */ /* 0x001ea80000300800 */
[----:B------:R-:W-:Y:S04]  /*18980*/  STL [R1+0x2d4], R172 ;  /* 0x0002d4ac01007387 */ /* 0x000fe80000100800 */
[----:B------:R-:W-:Y:S04]  /*18990*/  STL [R1+0x2cc], R168 ;  /* 0x0002cca801007387 */ /* 0x000fe80000100800 */
[----:B------:R-:W-:Y:S01]  /*189a0*/  STL [R1+0x2a0], R11 ;  /* 0x0002a00b01007387 */ /* 0x000fe20000100800 */
[----:B----4-:R-:W-:-:S02]  /*189b0*/  IADD3 R177, P2, R177, UR5, RZ ;  /* 0x00000005b1b17c10 */ /* 0x010fc4000ff5e0ff */
[----:B------:R-:W-:-:S05]  /*189c0*/  IADD3.X R161, R161, UR60, RZ, P3, !PT ;  /* 0x0000003ca1a17c10 */ /* 0x000fca0009ffe4ff */
[----:B------:R0:W-:Y:S04]  /*189d0*/  STL [R1+0x2bc], R161 ;  /* 0x0002bca101007387 */ /* 0x0001e80000100800 */
[----:B------:R-:W-:Y:S04]  /*189e0*/  STL [R1+0x2c4], R8 ;  /* 0x0002c40801007387 */ /* 0x000fe80000100800 */
[----:B0-----:R-:W4:Y:S04]  /*189f0*/  LDL.LU R161, [R1+0x250] ;  /* 0x0002500001a17983 */ /* 0x001f280000300800 */
[----:B------:R-:W-:Y:S04]  /*18a00*/  STL [R1+0x298], R177 ;  /* 0x000298b101007387 */ /* 0x000fe80000100800 */
[----:B------:R-:W4:Y:S01]  /*18a10*/  LDL.LU R11, [R1+0x274] ;  /* 0x00027400010b7983 */ /* 0x000f220000300800 */
[----:B------:R-:W-:-:S05]  /*18a20*/  IADD3 R157, P3, R157, UR5, RZ ;  /* 0x000000059d9d7c10 */ /* 0x000fca000ff7e0ff */
[----:B------:R0:W-:Y:S04]  /*18a30*/  STL [R1+0x290], R157 ;  /* 0x0002909d01007387 */ /* 0x0001e80000100800 */
[----:B0-----:R-:W4:Y:S04]  /*18a40*/  LDL.LU R157, [R1+0x248] ;  /* 0x00024800019d7983 */ /* 0x001f280000300800 */
[----:B------:R-:W4:Y:S04]  /*18a50*/  LDL.LU R8, [R1+0x26c] ;  /* 0x00026c0001087983 */ /* 0x000f280000300800 */
[----:B------:R-:W4:Y:S01]  /*18a60*/  LDL.LU R177, [R1+0x240] ;  /* 0x0002400001b17983 */ /* 0x000f220000300800 */
[----:B------:R-:W-:-:S05]  /*18a70*/  IADD3.X R164, R164, UR60, RZ, P4, !PT ;  /* 0x0000003ca4a47c10 */ /* 0x000fca000a7fe4ff */
[----:B------:R0:W-:Y:S04]  /*18a80*/  STL [R1+0x2b4], R164 ;  /* 0x0002b4a401007387 */ /* 0x0001e80000100800 */
[----:B0-----:R-:W4:Y:S01]  /*18a90*/  LDL.LU R164, [R1+0x264] ;  /* 0x0002640001a47983 */ /* 0x001f220000300800 */
[----:B---3--:R-:W-:-:S05]  /*18aa0*/  IADD3 R165, P4, R165, UR5, RZ ;  /* 0x00000005a5a57c10 */ /* 0x008fca000ff9e0ff */
[----:B------:R0:W-:Y:S01]  /*18ab0*/  STL [R1+0x288], R165 ;  /* 0x000288a501007387 */ /* 0x0001e20000100800 */
[----:B------:R-:W-:Y:S02]  /*18ac0*/  IADD3.X R162, R162, UR60, RZ, P5, !PT ;  /* 0x0000003ca2a27c10 */ /* 0x000fe4000affe4ff */
[----:B------:R-:W-:Y:S01]  /*18ad0*/  IADD3 R158, P5, R158, UR5, RZ ;  /* 0x000000059e9e7c10 */ /* 0x000fe2000ffbe0ff */
[----:B0-----:R-:W3:Y:S01]  /*18ae0*/  LDL.LU R165, [R1+0x238] ;  /* 0x0002380001a57983 */ /* 0x001ee20000300800 */
[----:B------:R-:W-:-:S03]  /*18af0*/  IADD3.X R154, R154, UR60, RZ, P6, !PT ;  /* 0x0000003c9a9a7c10 */ /* 0x000fc6000b7fe4ff */
[----:B------:R-:W-:Y:S01]  /*18b00*/  STL [R1+0x2ac], R162 ;  /* 0x0002aca201007387 */ /* 0x000fe20000100800 */
[----:B------:R-:W-:-:S03]  /*18b10*/  IADD3 R23, P6, R23, UR5, RZ ;  /* 0x0000000517177c10 */ /* 0x000fc6000ffde0ff */
[----:B------:R-:W-:Y:S01]  /*18b20*/  STL [R1+0x280], R158 ;  /* 0x0002809e01007387 */ /* 0x000fe20000100800 */
[----:B------:R-:W-:-:S03]  /*18b30*/  IADD3.X R20, R20, UR60, RZ, P1, !PT ;  /* 0x0000003c14147c10 */ /* 0x000fc60008ffe4ff */
        /* <DEDUP_REMOVED lines=9> */
[----:B0-----:R-:W3:Y:S04]  /*18bd0*/  LDL.LU R176, [R1+0x25c] ;  /* 0x00025c0001b07983 */ /* 0x001ee80000300800 */
[----:B------:R-:W-:Y:S04]  /*18be0*/  STL [R1+0x270], R17 ;  /* 0x0002701101007387 */ /* 0x000fe80000100800 */
[----:B------:R-:W-:Y:S04]  /*18bf0*/  STL [R1+0x268], R14 ;  /* 0x0002680e01007387 */ /* 0x000fe80000100800 */
[----:B------:R0:W-:Y:S04]  /*18c00*/  STL [R1+0x28c], R175 ;  /* 0x00028caf01007387 */ /* 0x0001e80000100800 */
[----:B------:R-:W3:Y:S04]  /*18c10*/  LDL.LU R172, [R1+0x230] ;  /* 0x0002300001ac7983 */ /* 0x000ee80000300800 */
[----:B------:R1:W-:Y:S04]  /*18c20*/  STL [R1+0x260], R174 ;  /* 0x000260ae01007387 */ /* 0x0003e80000100800 */
[----:B0-----:R-:W3:Y:S01]  /*18c30*/  LDL.LU R175, [R1+0x254] ;  /* 0x0002540001af7983 */ /* 0x001ee20000300800 */
[----:B------:R-:W-:-:S02]  /*18c40*/  IADD3.X R173, R173, UR60, RZ, P4, !PT ;  /* 0x0000003cadad7c10 */ /* 0x000fc4000a7fe4ff */
[----:B------:R-:W-:-:S03]  /*18c50*/  IADD3 R171, P4, R171, UR5, RZ ;  /* 0x00000005abab7c10 */ /* 0x000fc6000ff9e0ff */
[----:B------:R0:W-:Y:S04]  /*18c60*/  STL [R1+0x284], R173 ;  /* 0x000284ad01007387 */ /* 0x0001e80000100800 */
[----:B------:R2:W-:Y:S04]  /*18c70*/  STL [R1+0x258], R171 ;  /* 0x000258ab01007387 */ /* 0x0005e80000100800 */
[----:B------:R-:W3:Y:S04]  /*18c80*/  LDL.LU R168, [R1+0x228] ;  /* 0x0002280001a87983 */ /* 0x000ee80000300800 */
[----:B-1----:R-:W3:Y:S04]  /*18c90*/  LDL.LU R174, [R1+0x24c] ;  /* 0x00024c0001ae7983 */ /* 0x002ee80000300800 */
[----:B0-----:R-:W3:Y:S01]  /*18ca0*/  LDL.LU R173, [R1+0x220] ;  /* 0x0002200001ad7983 */ /* 0x001ee20000300800 */
[----:B--2---:R-:W-:-:S05]  /*18cb0*/  IADD3.X R167, R167, UR60, RZ, P5, !PT ;  /* 0x0000003ca7a77c10 */ /* 0x004fca000affe4ff */
[----:B------:R0:W-:Y:S04]  /*18cc0*/  STL [R1+0x27c], R167 ;  /* 0x00027ca701007387 */ /* 0x0001e80000100800 */
[----:B------:R-:W2:Y:S04]  /*18cd0*/  LDL.LU R171, [R1+0x244] ;  /* 0x0002440001ab7983 */ /* 0x000ea80000300800 */
[----:B0-----:R-:W2:Y:S01]  /*18ce0*/  LDL.LU R167, [R1+0x218] ;  /* 0x0002180001a77983 */ /* 0x001ea20000300800 */
[----:B----4-:R-:W-:Y:S02]  /*18cf0*/  IADD3 R161, P5, R161, UR5, RZ ;  /* 0x00000005a1a17c10 */ /* 0x010fe4000ffbe0ff */
[----:B------:R-:W-:-:S03]  /*18d00*/  IADD3.X R11, R11, UR60, RZ, P6, !PT ;  /* 0x0000003c0b0b7c10 */ /* 0x000fc6000b7fe4ff */
[----:B------:R0:W-:Y:S04]  /*18d10*/  STL [R1+0x250], R161 ;  /* 0x000250a101007387 */ /* 0x0001e80000100800 */
[----:B0-----:R-:W4:Y:S01]  /*18d20*/  LDL.LU R161, [R1+0x23c] ;  /* 0x00023c0001a17983 */ /* 0x001f220000300800 */
[----:B------:R-:W-:Y:S02]  /*18d30*/  IADD3 R157, P6, R157, UR5, RZ ;  /* 0x000000059d9d7c10 */ /* 0x000fe4000ffde0ff */
[----:B------:R-:W-:-:S03]  /*18d40*/  IADD3.X R8, R8, UR60, RZ, P1, !PT ;  /* 0x0000003c08087c10 */ /* 0x000fc60008ffe4ff */
[----:B------:R0:W-:Y:S01]  /*18d50*/  STL [R1+0x248], R157 ;  /* 0x0002489d01007387 */ /* 0x0001e20000100800 */
[----:B------:R-:W-:-:S03]  /*18d60*/  IADD3 R177, P1, R177, UR5, RZ ;  /* 0x00000005b1b17c10 */ /* 0x000fc6000ff3e0ff */
[----:B0-----:R-:W4:Y:S04]  /*18d70*/  LDL.LU R157, [R1+0x210] ;  /* 0x00021000019d7983 */ /* 0x001f280000300800 */
[----:B------:R-:W-:Y:S01]  /*18d80*/  STL [R1+0x274], R11 ;  /* 0x0002740b01007387 */ /* 0x000fe20000100800 */
[----:B------:R-:W-:-:S05]  /*18d90*/  IADD3.X R164, R164, UR60, RZ, P2, !PT ;  /* 0x0000003ca4a47c10 */ /* 0x000fca00097fe4ff */
[----:B------:R0:W-:Y:S04]  /*18da0*/  STL [R1+0x264], R164 ;  /* 0x000264a401007387 */ /* 0x0001e80000100800 */
[----:B------:R-:W-:Y:S04]  /*18db0*/  STL [R1+0x26c], R8 ;  /* 0x00026c0801007387 */ /* 0x000fe80000100800 */
[----:B0-----:R-:W4:Y:S04]  /*18dc0*/  LDL.LU R164, [R1+0x234] ;  /* 0x0002340001a47983 */ /* 0x001f280000300800 */
[----:B------:R-:W-:Y:S04]  /*18dd0*/  STL [R1+0x240], R177 ;  /* 0x000240b101007387 */ /* 0x000fe80000100800 */
[----:B------:R-:W4:Y:S04]  /*18de0*/  LDL.LU R162, [R1+0x208] ;  /* 0x0002080001a27983 */ /* 0x000f280000300800 */
[----:B------:R-:W4:Y:S04]  /*18df0*/  LDL.LU R158, [R1+0x22c] ;  /* 0x00022c00019e7983 */ /* 0x000f280000300800 */
[----:B------:R-:W4:Y:S01]  /*18e00*/  LDL.LU R154, [R1+0x200] ;  /* 0x00020000019a7983 */ /* 0x000f220000300800 */
[----:B---3--:R-:W-:-:S05]  /*18e10*/  IADD3 R165, P2, R165, UR5, RZ ;  /* 0x00000005a5a57c10 */ /* 0x008fca000ff5e0ff */
        /* <DEDUP_REMOVED lines=8> */
[----:B------:R-:W-:-:S05]  /*18ea0*/  IADD3.X R176, R176, UR60, RZ, P3, !PT ;  /* 0x0000003cb0b07c10 */ /* 0x000fca0009ffe4ff */
[----:B------:R0:W-:Y:S04]  /*18eb0*/  STL [R1+0x25c], R176 ;  /* 0x00025cb001007387 */ /* 0x0001e80000100800 */
[----:B------:R-:W3:Y:S04]  /*18ec0*/  LDL.LU R177, [R1+0x1e0] ;  /* 0x0001e00001b17983 */ /* 0x000ee80000300800 */
[----:B0-----:R-:W3:Y:S01]  /*18ed0*/  LDL.LU R176, [R1+0x204] ;  /* 0x0002040001b07983 */ /* 0x001ee20000300800 */
[----:B------:R-:W-:-:S05]  /*18ee0*/  IADD3.X R175, R175, UR60, RZ, P4, !PT ;  /* 0x0000003cafaf7c10 */ /* 0x000fca000a7fe4ff */
[----:B------:R0:W-:Y:S04]  /*18ef0*/  STL [R1+0x254], R175 ;  /* 0x000254af01007387 */ /* 0x0001e80000100800 */
[----:B0-----:R-:W3:Y:S01]  /*18f00*/  LDL.LU R175, [R1+0x1fc] ;  /* 0x0001fc0001af7983 */ /* 0x001ee20000300800 */
[----:B------:R-:W-:Y:S02]  /*18f10*/  IADD3 R172, P3, R172, UR5, RZ ;  /* 0x00000005acac7c10 */ /* 0x000fe4000ff7e0ff */
[----:B------:R-:W-:Y:S02]  /*18f20*/  IADD3 R168, P4, R168, UR5, RZ ;  /* 0x00000005a8a87c10 */ /* 0x000fe4000ff9e0ff */
[----:B------:R-:W-:Y:S01]  /*18f30*/  IADD3.X R174, R174, UR60, RZ, P5, !PT ;  /* 0x0000003caeae7c10 */ /* 0x000fe2000affe4ff */
[----:B------:R-:W-:Y:S01]  /*18f40*/  STL [R1+0x230], R172 ;  /* 0x000230ac01007387 */ /* 0x000fe20000100800 */
[----:B------:R-:W-:-:S03]  /*18f50*/  IADD3 R173, P5, R173, UR5, RZ ;  /* 0x00000005adad7c10 */ /* 0x000fc6000ffbe0ff */
[----:B------:R-:W-:Y:S04]  /*18f60*/  STL [R1+0x228], R168 ;  /* 0x000228a801007387 */ /* 0x000fe80000100800 */
[----:B------:R0:W-:Y:S04]  /*18f70*/  STL [R1+0x24c], R174 ;  /* 0x00024cae01007387 */ /* 0x0001e80000100800 */
[----:B0-----:R-:W3:Y:S01]  /*18f80*/  LDL.LU R174, [R1+0x1f4] ;  /* 0x0001f40001ae7983 */ /* 0x001ee20000300800 */
[----:B--2---:R-:W-:-:S03]  /*18f90*/  IADD3.X R171, R171, UR60, RZ, P6, !PT ;  /* 0x0000003cabab7c10 */ /* 0x004fc6000b7fe4ff */
[----:B------:R0:W-:Y:S01]  /*18fa0*/  STL [R1+0x220], R173 ;  /* 0x000220ad01007387 */ /* 0x0001e20000100800 */
[----:B------:R-:W-:-:S03]  /*18fb0*/  IADD3 R167, P6, R167, UR5, RZ ;  /* 0x00000005a7a77c10 */ /* 0x000fc6000ffde0ff */
[----:B------:R1:W-:Y:S04]  /*18fc0*/  STL [R1+0x244], R171 ;  /* 0x000244ab01007387 */ /* 0x0003e80000100800 */
[----:B0-----:R-:W2:Y:S04]  /*18fd0*/  LDL.LU R173, [R1+0x1c8] ;  /* 0x0001c80001ad7983 */ /* 0x001ea80000300800 */
[----:B------:R0:W-:Y:S04]  /*18fe0*/  STL [R1+0x218], R167 ;  /* 0x000218a701007387 */ /* 0x0001e80000100800 */
[----:B-1----:R-:W2:Y:S01]  /*18ff0*/  LDL.LU R171, [R1+0x1ec] ;  /* 0x0001ec0001ab7983 */ /* 0x002ea20000300800 */
[----:B----4-:R-:W-:-:S05]  /*19000*/  IADD3.X R161, R161, UR60, RZ, P1, !PT ;  /* 0x0000003ca1a17c10 */ /* 0x010fca0008ffe4ff */
[----:B------:R1:W-:Y:S04]  /*19010*/  STL [R1+0x23c], R161 ;  /* 0x00023ca101007387 */ /* 0x0003e80000100800 */
[----:B0-----:R-:W4:Y:S04]  /*19020*/  LDL.LU R167, [R1+0x1c0] ;  /* 0x0001c00001a77983 */ /* 0x001f280000300800 */
[----:B-1----:R-:W4:Y:S01]  /*19030*/  LDL.LU R161, [R1+0x1e4] ;  /* 0x0001e40001a17983 */ /* 0x002f220000300800 */
[----:B------:R-:W-:-:S05]  /*19040*/  IADD3 R157, P1, R157, UR5, RZ ;  /* 0x000000059d9d7c10 */ /* 0x000fca000ff3e0ff */
[----:B------:R0:W-:Y:S04]  /*19050*/  STL [R1+0x210], R157 ;  /* 0x0002109d01007387 */ /* 0x0001e80000100800 */
[----:B0-----:R-:W4:Y:S01]  /*19060*/  LDL.LU R157, [R1+0x1b8] ;  /* 0x0001b800019d7983 */ /* 0x001f220000300800 */
[----:B------:R-:W-:-:S05]  /*19070*/  IADD3.X R164, R164, UR60, RZ, P2, !PT ;  /* 0x0000003ca4a47c10 */ /* 0x000fca00097fe4ff */
[----:B------:R0:W-:Y:S01]  /*19080*/  STL [R1+0x234], R164 ;  /* 0x000234a401007387 */ /* 0x0001e20000100800 */
[----:B------:R-:W-:Y:S02]  /*19090*/  IADD3 R162, P2, R162, UR5, RZ ;  /* 0x00000005a2a27c10 */ /* 0x000fe4000ff5e0ff */
[----:B------:R-:W-:Y:S01]  /*190a0*/  IADD3.X R158, R158, UR60, RZ, P3, !PT ;  /* 0x0000003c9e9e7c10 */ /* 0x000fe20009ffe4ff */
[----:B0-----:R-:W4:Y:S01]  /*190b0*/  LDL.LU R164, [R1+0x1b0] ;  /* 0x0001b00001a47983 */ /* 0x001f220000300800 */
[----:B------:R-:W-:-:S03]  /*190c0*/  IADD3 R154, P3, R154, UR5, RZ ;  /* 0x000000059a9a7c10 */ /* 0x000fc6000ff7e0ff */
[----:B------:R-:W-:Y:S04]  /*190d0*/  STL [R1+0x208], R162 ;  /* 0x000208a201007387 */ /* 0x000fe80000100800 */
[----:B------:R-:W-:Y:S04]  /*190e0*/  STL [R1+0x22c], R158 ;  /* 0x00022c9e01007387 */ /* 0x000fe80000100800 */
[----:B------:R-:W-:Y:S01]  /*190f0*/  STL [R1+0x200], R154 ;  /* 0x0002009a01007387 */ /* 0x000fe20000100800 */
[----:B---3--:R-:W-:Y:S02]  /*19100*/  IADD3.X R23, R23, UR60, RZ, P4, !PT ;  /* 0x0000003c17177c10 */ /* 0x008fe4000a7fe4ff */
[----:B------:R-:W-:-:S02]  /*19110*/  IADD3 R20, P4, R20, UR5, RZ ;  /* 0x0000000514147c10 */ /* 0x000fc4000ff9e0ff */
        /* <DEDUP_REMOVED lines=10> */
[----:B------:R-:W-:Y:S01]  /*191c0*/  STL [R1+0x214], R14 ;  /* 0x0002140e01007387 */ /* 0x000fe20000100800 */
[----:B------:R-:W-:Y:S02]  /*191d0*/  IADD3 R177, P1, R177, UR5, RZ ;  /* 0x00000005b1b17c10 */ /* 0x000fe4000ff3e0ff */
[----:B------:R-:W-:-:S02]  /*191e0*/  IADD3.X R176, R176, UR60, RZ, P2, !PT ;  /* 0x0000003cb0b07c10 */ /* 0x000fc400097fe4ff */
[----:B------:R-:W-:Y:S01]  /*191f0*/  IADD3 R246, P2, R246, UR5, RZ ;  /* 0x00000005f6f67c10 */ /* 0x000fe2000ff5e0ff */
[----:B------:R-:W-:Y:S04]  /*19200*/  STL [R1+0x1e8], R11 ;  /* 0x0001e80b01007387 */ /* 0x000fe80000100800 */
[----:B------:R-:W-:Y:S04]  /*19210*/  STL [R1+0x20c], R8 ;  /* 0x00020c0801007387 */ /* 0x000fe80000100800 */
[----:B------:R0:W-:Y:S04]  /*19220*/  STL [R1+0x1d8], R246 ;  /* 0x0001d8f601007387 */ /* 0x0001e80000100800 */
[----:B------:R-:W-:Y:S04]  /*19230*/  STL [R1+0x1e0], R177 ;  /* 0x0001e0b101007387 */ /* 0x000fe80000100800 */
[----:B0-----:R-:W3:Y:S01]  /*19240*/  LDL.LU R246, [R1+0x1bc] ;  /* 0x0001bc0001f67983 */ /* 0x001ee20000300800 */
[----:B------:R-:W-:-:S02]  /*19250*/  IADD3.X R175, R175, UR60, RZ, P3, !PT ;  /* 0x0000003cafaf7c10 */ /* 0x000fc40009ffe4ff */
[----:B------:R-:W-:Y:S01]  /*19260*/  IADD3 R6, P3, R6, UR5, RZ ;  /* 0x0000000506067c10 */ /* 0x000fe2000ff7e0ff */
[----:B------:R-:W-:Y:S04]  /*19270*/  STL [R1+0x204], R176 ;  /* 0x000204b001007387 */ /* 0x000fe80000100800 */
[----:B------:R0:W-:Y:S04]  /*19280*/  STL [R1+0x1d0], R6 ;  /* 0x0001d00601007387 */ /* 0x0001e80000100800 */
[----:B0-----:R-:W3:Y:S04]  /*19290*/  LDL.LU R6, [R1+0x898] ;  /* 0x0008980001067983 */ /* 0x001ee80000300800 */
[----:B------:R0:W-:Y:S04]  /*192a0*/  STL [R1+0x1fc], R175 ;  /* 0x0001fcaf01007387 */ /* 0x0001e80000100800 */
[----:B------:R-:W3:Y:S04]  /*192b0*/  LDL.LU R8, [R1+0x1b4] ;  /* 0x0001b40001087983 */ /* 0x000ee80000300800 */
[----:B------:R-:W3:Y:S04]  /*192c0*/  LDL.LU R177, [R1+0x188] ;  /* 0x0001880001b17983 */ /* 0x000ee80000300800 */
[----:B------:R-:W3:Y:S04]  /*192d0*/  LDL.LU R176, [R1+0x1ac] ;  /* 0x0001ac0001b07983 */ /* 0x000ee80000300800 */
[----:B0-----:R-:W3:Y:S01]  /*192e0*/  LDL.LU R175, [R1+0x180] ;  /* 0x0001800001af7983 */ /* 0x001ee20000300800 */
[----:B------:R-:W-:-:S02]  /*192f0*/  IADD3.X R174, R174, UR60, RZ, P4, !PT ;  /* 0x0000003caeae7c10 */ /* 0x000fc4000a7fe4ff */
[----:B--2---:R-:W-:-:S03]  /*19300*/  IADD3 R173, P4, R173, UR5, RZ ;  /* 0x00000005adad7c10 */ /* 0x004fc6000ff9e0ff */
[----:B------:R0:W-:Y:S01]  /*19310*/  STL [R1+0x1f4], R174 ;  /* 0x0001f4ae01007387 */ /* 0x0001e20000100800 */
[----:B------:R-:W-:Y:S02]  /*19320*/  IADD3.X R171, R171, UR60, RZ, P5, !PT ;  /* 0x0000003cabab7c10 */ /* 0x000fe4000affe4ff */
[----:B------:R-:W-:Y:S01]  /*19330*/  IADD3.X R239, R239, UR60, RZ, P2, !PT ;  /* 0x0000003cefef7c10 */ /* 0x000fe200097fe4ff */
[----:B0-----:R-:W2:Y:S04]  /*19340*/  LDL.LU R174, [R1+0x178] ;  /* 0x0001780001ae7983 */ /* 0x001ea80000300800 */
[----:B------:R0:W-:Y:S01]  /*19350*/  STL [R1+0x1c8], R173 ;  /* 0x0001c8ad01007387 */ /* 0x0001e20000100800 */
[----:B------:R-:W-:Y:S02]  /*19360*/  IADD3 R236, P2, R236, UR5, RZ ;  /* 0x00000005ecec7c10 */ /* 0x000fe4000ff5e0ff */
[----:B------:R-:W-:Y:S01]  /*19370*/  IADD3.X R252, R252, UR60, RZ, P3, !PT ;  /* 0x0000003cfcfc7c10 */ /* 0x000fe20009ffe4ff */
[----:B0-----:R-:W2:Y:S04]  /*19380*/  LDL.LU R173, [R1+0x170] ;  /* 0x0001700001ad7983 */ /* 0x001ea80000300800 */
[----:B------:R-:W-:Y:S01]  /*19390*/  STL [R1+0x1ec], R171 ;  /* 0x0001ecab01007387 */ /* 0x000fe20000100800 */
[----:B----4-:R-:W-:-:S02]  /*193a0*/  IADD3 R167, P5, R167, UR5, RZ ;  /* 0x00000005a7a77c10 */ /* 0x010fc4000ffbe0ff */
[----:B------:R-:W-:-:S03]  /*193b0*/  IADD3.X R161, R161, UR60, RZ, P6, !PT ;  /* 0x0000003ca1a17c10 */ /* 0x000fc6000b7fe4ff */
[----:B------:R-:W-:Y:S01]  /*193c0*/  STL [R1+0x1c0], R167 ;  /* 0x0001c0a701007387 */ /* 0x000fe20000100800 */
[----:B------:R-:W-:Y:S02]  /*193d0*/  IADD3 R230, P3, R230, UR5, RZ ;  /* 0x00000005e6e67c10 */ /* 0x000fe4000ff7e0ff */
[----:B------:R-:W-:Y:S02]  /*193e0*/  IADD3 R157, P6, R157, UR5, RZ ;  /* 0x000000059d9d7c10 */ /* 0x000fe4000ffde0ff */
[----:B------:R-:W-:Y:S02]  /*193f0*/  IADD3.X R248, R248, UR60, RZ, P2, !PT ;  /* 0x0000003cf8f87c10 */ /* 0x000fe400097fe4ff */
[----:B------:R-:W-:Y:S02]  /*19400*/  IADD3.X R251, R251, UR60, RZ, P3, !PT ;  /* 0x0000003cfbfb7c10 */ /* 0x000fe40009ffe4ff */
[----:B---3--:R-:W-:Y:S02]  /*19410*/  IADD3.X R165, R165, UR60, RZ, P4, !PT ;  /* 0x0000003ca5a57c10 */ /* 0x008fe4000a7fe4ff */
[----:B------:R-:W-:-:S02]  /*19420*/  IADD3 R0, P4, R0, UR5, RZ ;  /* 0x0000000500007c10 */ /* 0x000fc4000ff9e0ff */
[----:B------:R-:W-:Y:S02]  /*19430*/  IADD3.X R6, R6, UR60, RZ, P1, !PT ;  /* 0x0000003c06067c10 */ /* 0x000fe40008ffe4ff */
[----:B------:R-:W-:-:S03]  /*19440*/  IADD3 R164, P1, R164, UR5, RZ ;  /* 0x00000005a4a47c10 */ /* 0x000fc6000ff3e0ff */
[----:B------:R0:W-:Y:S04]  /*19450*/  STL [R1+0x1dc], R6 ;  /* 0x0001dc0601007387 */ /* 0x0001e80000100800 */
[----:B------:R-:W-:Y:S04]  /*19460*/  STL [R1+0x1e4], R161 ;  /* 0x0001e4a101007387 */ /* 0x000fe80000100800 */
[----:B0-----:R0:W5:Y:S04]  /*19470*/  LDL.LU R6, [R1+0x894] ;  /* 0x0008940001067983 */ /* 0x0011680000300800 */
[----:B------:R-:W-:Y:S04]  /*19480*/  STL [R1+0x1b8], R157 ;  /* 0x0001b89d01007387 */ /* 0x000fe80000100800 */
[----:B------:R1:W-:Y:S04]  /*19490*/  STL [R1+0x1d4], R239 ;  /* 0x0001d4ef01007387 */ /* 0x0003e80000100800 */
[----:B-1----:R-:W3:Y:S04]  /*194a0*/  LDL.LU R239, [R1+0x890] ;  /* 0x0008900001ef7983 */ /* 0x002ee80000300800 */
[----:B------:R-:W-:Y:S04]  /*194b0*/  STL [R1+0x1b0], R164 ;  /* 0x0001b0a401007387 */ /* 0x000fe80000100800 */
[----:B------:R1:W-:Y:S04]  /*194c0*/  STL [R1+0x1a8], R236 ;  /* 0x0001a8ec01007387 */ /* 0x0003e80000100800 */
[----:B-1----:R-:W4:Y:S04]  /*194d0*/  LDL.LU R236, [R1+0x88c] ;  /* 0x00088c0001ec7983 */ /* 0x002f280000300800 */
[----:B------:R1:W-:Y:S04]  /*194e0*/  STL [R1+0x1cc], R252 ;  /* 0x0001ccfc01007387 */ /* 0x0003e80000100800 */
[----:B-1----:R-:W3:Y:S04]  /*194f0*/  LDL.LU R252, [R1+0x888] ;  /* 0x0008880001fc7983 */ /* 0x002ee80000300800 */
[----:B------:R-:W4:Y:S04]  /*19500*/  LDL.LU R171, [R1+0x184] ;  /* 0x0001840001ab7983 */ /* 0x000f280000300800 */
[----:B------:R1:W-:Y:S04]  /*19510*/  STL [R1+0x1a0], R230 ;  /* 0x0001a0e601007387 */ /* 0x0003e80000100800 */
[----:B-1----:R-:W3:Y:S04]  /*19520*/  LDL.LU R230, [R1+0x17c] ;  /* 0x00017c0001e67983 */ /* 0x002ee80000300800 */
[----:B------:R-:W3:Y:S04]  /*19530*/  LDL.LU R167, [R1+0x174] ;  /* 0x0001740001a77983 */ /* 0x000ee80000300800 */
[----:B------:R-:W3:Y:S04]  /*19540*/  LDL.LU R161, [R1+0x148] ;  /* 0x0001480001a17983 */ /* 0x000ee80000300800 */
[----:B------:R-:W3:Y:S01]  /*19550*/  LDL.LU R157, [R1+0x16c] ;  /* 0x00016c00019d7983 */ /* 0x000ee20000300800 */
[----:B------:R-:W-:-:S03]  /*19560*/  IADD3.X R246, R246, UR60, RZ, P5, !PT ;  /* 0x0000003cf6f67c10 */ /* 0x000fc6000affe4ff */
[----:B------:R-:W-:Y:S04]  /*19570*/  STL [R1+0x1c4], R165 ;  /* 0x0001c4a501007387 */ /* 0x000fe80000100800 */
[----:B------:R-:W3:Y:S04]  /*19580*/  LDL.LU R164, [R1+0x140] ;  /* 0x0001400001a47983 */ /* 0x000ee80000300800 */
[----:B------:R1:W-:Y:S01]  /*19590*/  STL [R1+0x198], R0 ;  /* 0x0001980001007387 */ /* 0x0003e20000100800 */
[----:B------:R-:W-:-:S03]  /*195a0*/  IADD3 R250, P5, R250, UR5, RZ ;  /* 0x00000005fafa7c10 */ /* 0x000fc6000ffbe0ff */
[----:B-1----:R-:W3:Y:S04]  /*195b0*/  LDL.LU R0, [R1+0x884] ;  /* 0x0008840001007983 */ /* 0x002ee80000300800 */
[----:B------:R-:W3:Y:S04]  /*195c0*/  LDL.LU R165, [R1+0x138] ;  /* 0x0001380001a57983 */ /* 0x000ee80000300800 */
[----:B------:R1:W-:Y:S01]  /*195d0*/  STL [R1+0x1bc], R246 ;  /* 0x0001bcf601007387 */ /* 0x0003e20000100800 */
[----:B------:R-:W-:Y:S02]  /*195e0*/  IADD3.X R8, R8, UR60, RZ, P6, !PT ;  /* 0x0000003c08087c10 */ /* 0x000fe4000b7fe4ff */
[----:B------:R-:W-:Y:S01]  /*195f0*/  IADD3 R177, P6, R177, UR5, RZ ;  /* 0x00000005b1b17c10 */ /* 0x000fe2000ffde0ff */
[----:B-1----:R-:W3:Y:S01]  /*19600*/  LDL.LU R246, [R1+0x130] ;  /* 0x0001300001f67983 */ /* 0x002ee20000300800 */
[----:B------:R-:W-:-:S03]  /*19610*/  IADD3.X R176, R176, UR60, RZ, P1, !PT ;  /* 0x0000003cb0b07c10 */ /* 0x000fc60008ffe4ff */
[----:B------:R1:W-:Y:S01]  /*19620*/  STL [R1+0x190], R250 ;  /* 0x000190fa01007387 */ /* 0x0003e20000100800 */
[----:B------:R-:W-:-:S03]  /*19630*/  IADD3 R175, P1, R175, UR5, RZ ;  /* 0x00000005afaf7c10 */ /* 0x000fc6000ff3e0ff */
[----:B-1----:R-:W3:Y:S04]  /*19640*/  LDL.LU R250, [R1+0x880] ;  /* 0x0008800001fa7983 */ /* 0x002ee80000300800 */
[----:B------:R-:W-:Y:S04]  /*19650*/  STL [R1+0x1b4], R8 ;  /* 0x0001b40801007387 */ /* 0x000fe80000100800 */
[----:B------:R-:W-:Y:S04]  /*19660*/  STL [R1+0x188], R177 ;  /* 0x000188b101007387 */ /* 0x000fe80000100800 */
[----:B------:R1:W-:Y:S04]  /*19670*/  STL [R1+0x1a4], R248 ;  /* 0x0001a4f801007387 */ /* 0x0003e80000100800 */
[----:B------:R-:W-:Y:S04]  /*19680*/  STL [R1+0x1ac], R176 ;  /* 0x0001acb001007387 */ /* 0x000fe80000100800 */
[----:B-1----:R-:W3:Y:S04]  /*19690*/  LDL.LU R248, [R1+0x87c] ;  /* 0x00087c0001f87983 */ /* 0x002ee80000300800 */
[----:B------:R-:W-:Y:S04]  /*196a0*/  STL [R1+0x180], R175 ;  /* 0x000180af01007387 */ /* 0x000fe80000100800 */
[----:B------:R1:W-:Y:S04]  /*196b0*/  STL [R1+0x19c], R251 ;  /* 0x00019cfb01007387 */ /* 0x0003e80000100800 */
[----:B-1----:R-:W3:Y:S01]  /*196c0*/  LDL.LU R251, [R1+0x144] ;  /* 0x0001440001fb7983 */ /* 0x002ee20000300800 */
[----:B--2---:R-:W-:-:S02]  /*196d0*/  IADD3 R174, P2, R174, UR5, RZ ;  /* 0x00000005aeae7c10 */ /* 0x004fc4000ff5e0ff */
[----:B------:R-:W-:Y:S02]  /*196e0*/  IADD3.X R226, R226, UR60, RZ, P4, !PT ;  /* 0x0000003ce2e27c10 */ /* 0x000fe4000a7fe4ff */
[----:B------:R-:W-:Y:S01]  /*196f0*/  IADD3 R173, P3, R173, UR5, RZ ;  /* 0x00000005adad7c10 */ /* 0x000fe2000ff7e0ff */
[----:B------:R-:W-:Y:S01]  /*19700*/  STL [R1+0x178], R174 ;  /* 0x000178ae01007387 */ /* 0x000fe20000100800 */
[----:B------:R-:W-:Y:S02]  /*19710*/  IADD3 R214, P4, R214, UR5, RZ ;  /* 0x00000005d6d67c10 */ /* 0x000fe4000ff9e0ff */
[----:B------:R-:W-:Y:S01]  /*19720*/  IADD3.X R245, R245, UR60, RZ, P5, !PT ;  /* 0x0000003cf5f57c10 */ /* 0x000fe2000affe4ff */
[----:B------:R1:W-:Y:S01]  /*19730*/  STL [R1+0x194], R226 ;  /* 0x000194e201007387 */ /* 0x0003e20000100800 */
[----:B------:R-:W-:-:S03]  /*19740*/  IADD3 R221, P5, R221, UR5, RZ ;  /* 0x00000005dddd7c10 */ /* 0x000fc6000ffbe0ff */
[----:B------:R-:W-:Y:S04]  /*19750*/  STL [R1+0x170], R173 ;  /* 0x000170ad01007387 */ /* 0x000fe80000100800 */
[----:B-1----:R-:W2:Y:S04]  /*19760*/  LDL.LU R226, [R1+0x13c] ;  /* 0x00013c0001e27983 */ /* 0x002ea80000300800 */
[----:B------:R1:W-:Y:S01]  /*19770*/  STL [R1+0x168], R214 ;  /* 0x000168d601007387 */ /* 0x0003e20000100800 */
[----:B------:R-:W-:-:S03]  /*19780*/  IADD3.X R244, R244, UR60, RZ, P4, !PT ;  /* 0x0000003cf4f47c10 */ /* 0x000fc6000a7fe4ff */
[----:B-1----:R-:W2:Y:S04]  /*19790*/  LDL.LU R214, [R1+0x134] ;  /* 0x0001340001d67983 */ /* 0x002ea80000300800 */
[----:B------:R1:W-:Y:S04]  /*197a0*/  STL [R1+0x18c], R245 ;  /* 0x00018cf501007387 */ /* 0x0003e80000100800 */
[----:B-1----:R-:W2:Y:S04]  /*197b0*/  LDL.LU R245, [R1+0x108] ;  /* 0x0001080001f57983 */ /* 0x002ea80000300800 */
[----:B------:R1:W-:Y:S04]  /*197c0*/  STL [R1+0x160], R221 ;  /* 0x000160dd01007387 */ /* 0x0003e80000100800 */
[----:B-1----:R-:W2:Y:S01]  /*197d0*/  LDL.LU R221, [R1+0x100] ;  /* 0x0001000001dd7983 */ /* 0x002ea20000300800 */
[----:B------:R-:W-:-:S02]  /*197e0*/  IADD3.X R213, R213, UR60, RZ, P5, !PT ;  /* 0x0000003cd5d57c10 */ /* 0x000fc4000affe4ff */
[----:B----4-:R-:W-:Y:S02]  /*197f0*/  IADD3.X R171, R171, UR60, RZ, P6, !PT ;  /* 0x0000003cabab7c10 */ /* 0x010fe4000b7fe4ff */
[----:B------:R-:W-:-:S05]  /*19800*/  IADD3 R242, P6, R242, UR5, RZ ;  /* 0x00000005f2f27c10 */ /* 0x000fca000ffde0ff */
[----:B------:R1:W-:Y:S01]  /*19810*/  STL [R1+0x158], R242 ;  /* 0x000158f201007387 */ /* 0x0003e20000100800 */
[----:B---3--:R-:W-:Y:S02]  /*19820*/  IADD3.X R230, R230, UR60, RZ, P1, !PT ;  /* 0x0000003ce6e67c10 */ /* 0x008fe40008ffe4ff */
[----:B------:R-:W-:Y:S01]  /*19830*/  IADD3 R247, P1, R247, UR5, RZ ;  /* 0x00000005f7f77c10 */ /* 0x000fe2000ff3e0ff */
[----:B-1----:R-:W3:Y:S01]  /*19840*/  LDL.LU R242, [R1+0x878] ;  /* 0x0008780001f27983 */ /* 0x002ee20000300800 */
[----:B------:R-:W-:-:S03]  /*19850*/  IADD3.X R167, R167, UR60, RZ, P2, !PT ;  /* 0x0000003ca7a77c10 */ /* 0x000fc600097fe4ff */
[----:B------:R-:W-:Y:S01]  /*19860*/  STL [R1+0x184], R171 ;  /* 0x000184ab01007387 */ /* 0x000fe20000100800 */
[----:B------:R-:W-:-:S03]  /*19870*/  IADD3 R161, P2, R161, UR5, RZ ;  /* 0x00000005a1a17c10 */ /* 0x000fc6000ff5e0ff */
[----:B------:R1:W-:Y:S01]  /*19880*/  STL [R1+0x17c], R230 ;  /* 0x00017ce601007387 */ /* 0x0003e20000100800 */
[----:B------:R-:W-:-:S03]  /*19890*/  IADD3.X R157, R157, UR60, RZ, P3, !PT ;  /* 0x0000003c9d9d7c10 */ /* 0x000fc60009ffe4ff */
[----:B-1----:R-:W4:Y:S04]  /*198a0*/  LDL.LU R230, [R1+0xf8] ;  /* 0x0000f80001e67983 */ /* 0x002f280000300800 */
[----:B------:R1:W-:Y:S04]  /*198b0*/  STL [R1+0x150], R247 ;  /* 0x000150f701007387 */ /* 0x0003e80000100800 */
[----:B-1----:R-:W4:Y:S04]  /*198c0*/  LDL.LU R247, [R1+0x874] ;  /* 0x0008740001f77983 */ /* 0x002f280000300800 */
[----:B------:R-:W-:Y:S04]  /*198d0*/  STL [R1+0x174], R167 ;  /* 0x000174a701007387 */ /* 0x000fe80000100800 */
[----:B------:R-:W-:Y:S04]  /*198e0*/  STL [R1+0x148], R161 ;  /* 0x000148a101007387 */ /* 0x000fe80000100800 */
[----:B------:R1:W-:Y:S04]  /*198f0*/  STL [R1+0x164], R244 ;  /* 0x000164f401007387 */ /* 0x0003e80000100800 */
[----:B------:R-:W-:Y:S04]  /*19900*/  STL [R1+0x16c], R157 ;  /* 0x00016c9d01007387 */ /* 0x000fe80000100800 */
[----:B-1----:R-:W4:Y:S01]  /*19910*/  LDL.LU R244, [R1+0x870] ;  /* 0x0008700001f47983 */ /* 0x002f220000300800 */
[----:B------:R-:W-:-:S02]  /*19920*/  IADD3 R164, P3, R164, UR5, RZ ;  /* 0x00000005a4a47c10 */ /* 0x000fc4000ff7e0ff */
[----:B------:R-:W-:Y:S02]  /*19930*/  IADD3 R246, P5, R246, UR5, RZ ;  /* 0x00000005f6f67c10 */ /* 0x000fe4000ffbe0ff */
[----:B------:R-:W-:Y:S01]  /*19940*/  IADD3 R165, P4, R165, UR5, RZ ;  /* 0x00000005a5a57c10 */ /* 0x000fe2000ff9e0ff */
[----:B------:R-:W-:Y:S01]  /*19950*/  STL [R1+0x140], R164 ;  /* 0x000140a401007387 */ /* 0x000fe20000100800 */
[----:B------:R-:W-:Y:S02]  /*19960*/  IADD3.X R241, R241, UR60, RZ, P6, !PT ;  /* 0x0000003cf1f17c10 */ /* 0x000fe4000b7fe4ff */
[----:B------:R-:W-:Y:S01]  /*19970*/  IADD3.X R243, R243, UR60, RZ, P1, !PT ;  /* 0x0000003cf3f37c10 */ /* 0x000fe20008ffe4ff */
[----:B------:R1:W-:Y:S01]  /*19980*/  STL [R1+0x130], R246 ;  /* 0x000130f601007387 */ /* 0x0003e20000100800 */
[----:B------:R-:W-:-:S03]  /*19990*/  IADD3 R235, P1, R235, UR5, RZ ;  /* 0x00000005ebeb7c10 */ /* 0x000fc6000ff3e0ff */
[----:B------:R-:W-:Y:S01]  /*199a0*/  STL [R1+0x138], R165 ;  /* 0x000138a501007387 */ /* 0x000fe20000100800 */
[----:B------:R-:W-:-:S03]  /*199b0*/  IADD3 R219, P6, R219, UR5, RZ ;  /* 0x00000005dbdb7c10 */ /* 0x000fc6000ffde0ff */
[----:B-1----:R-:W4:Y:S04]  /*199c0*/  LDL.LU R246, [R1+0x104] ;  /* 0x0001040001f67983 */ /* 0x002f280000300800 */
[----:B------:R-:W-:Y:S04]  /*199d0*/  STL [R1+0x15c], R213 ;  /* 0x00015cd501007387 */ /* 0x000fe80000100800 */
[----:B------:R1:W-:Y:S04]  /*199e0*/  STL [R1+0x154], R241 ;  /* 0x000154f101007387 */ /* 0x0003e80000100800 */
[----:B-1----:R-:W4:Y:S04]  /*199f0*/  LDL.LU R241, [R1+0xfc] ;  /* 0x0000fc0001f17983 */ /* 0x002f280000300800 */
[----:B------:R1:W-:Y:S04]  /*19a00*/  STL [R1+0x120], R235 ;  /* 0x000120eb01007387 */ /* 0x0003e80000100800 */
[----:B------:R-:W-:Y:S04]  /*19a10*/  STL [R1+0x128], R219 ;  /* 0x000128db01007387 */ /* 0x000fe80000100800 */
[----:B-1----:R-:W4:Y:S01]  /*19a20*/  LDL.LU R235, [R1+0xf4] ;  /* 0x0000f40001eb7983 */ /* 0x002f220000300800 */
[----:B------:R-:W-:-:S02]  /*19a30*/  IADD3.X R251, R251, UR60, RZ, P2, !PT ;  /* 0x0000003cfbfb7c10 */ /* 0x000fc400097fe4ff */
[----:B------:R-:W-:Y:S01]  /*19a40*/  IADD3 R237, P2, R237, UR5, RZ ;  /* 0x00000005eded7c10 */ /* 0x000fe2000ff5e0ff */
[----:B------:R1:W-:Y:S04]  /*19a50*/  STL [R1+0x14c], R243 ;  /* 0x00014cf301007387 */ /* 0x0003e80000100800 */
[----:B-1----:R-:W4:Y:S04]  /*19a60*/  LDL.LU R243, [R1+0xc8] ;  /* 0x0000c80001f37983 */ /* 0x002f280000300800 */
[----:B------:R1:W-:Y:S04]  /*19a70*/  STL [R1+0x144], R251 ;  /* 0x000144fb01007387 */ /* 0x0003e80000100800 */
[----:B-1----:R-:W4:Y:S04]  /*19a80*/  LDL.LU R251, [R1+0xc0] ;  /* 0x0000c00001fb7983 */ /* 0x002f280000300800 */
[----:B------:R1:W-:Y:S04]  /*19a90*/  STL [R1+0x118], R237 ;  /* 0x000118ed01007387 */ /* 0x0003e80000100800 */
[----:B-1----:R-:W4:Y:S01]  /*19aa0*/  LDL.LU R237, [R1+0xb8] ;  /* 0x0000b80001ed7983 */ /* 0x002f220000300800 */
[----:B--2---:R-:W-:-:S02]  /*19ab0*/  IADD3.X R226, R226, UR60, RZ, P3, !PT ;  /* 0x0000003ce2e27c10 */ /* 0x004fc40009ffe4ff */
[----:B------:R-:W-:Y:S02]  /*19ac0*/  IADD3 R233, P3, R233, UR5, RZ ;  /* 0x00000005e9e97c10 */ /* 0x000fe4000ff7e0ff */
[----:B------:R-:W-:Y:S01]  /*19ad0*/  IADD3.X R214, R214, UR60, RZ, P4, !PT ;  /* 0x0000003cd6d67c10 */ /* 0x000fe2000a7fe4ff */
[----:B------:R-:W-:Y:S01]  /*19ae0*/  STL [R1+0x13c], R226 ;  /* 0x00013ce201007387 */ /* 0x000fe20000100800 */
[----:B------:R-:W-:Y:S02]  /*19af0*/  IADD3 R245, P4, R245, UR5, RZ ;  /* 0x00000005f5f57c10 */ /* 0x000fe4000ff9e0ff */
[----:B------:R-:W-:Y:S01]  /*19b00*/  IADD3.X R212, R212, UR60, RZ, P6, !PT ;  /* 0x0000003cd4d47c10 */ /* 0x000fe2000b7fe4ff */
[----:B------:R-:W-:Y:S01]  /*19b10*/  STL [R1+0x110], R233 ;  /* 0x000110e901007387 */ /* 0x000fe20000100800 */
[----:B------:R-:W-:Y:S02]  /*19b20*/  IADD3.X R238, R238, UR60, RZ, P1, !PT ;  /* 0x0000003ceeee7c10 */ /* 0x000fe40008ffe4ff */
[----:B------:R-:W-:-:S02]  /*19b30*/  IADD3.X R211, R211, UR60, RZ, P2, !PT ;  /* 0x0000003cd3d37c10 */ /* 0x000fc400097fe4ff */
[----:B------:R-:W-:Y:S02]  /*19b40*/  IADD3 R195, P2, R195, UR5, RZ ;  /* 0x00000005c3c37c10 */ /* 0x000fe4000ff5e0ff */
[----:B------:R-:W-:Y:S02]  /*19b50*/  IADD3.X R196, R196, UR60, RZ, P3, !PT ;  /* 0x0000003cc4c47c10 */ /* 0x000fe40009ffe4ff */
[----:B------:R-:W-:Y:S02]  /*19b60*/  IADD3 R249, P3, R249, UR5, RZ ;  /* 0x00000005f9f97c10 */ /* 0x000fe4000ff7e0ff */
[----:B------:R-:W-:Y:S02]  /*19b70*/  IADD3.X R228, R228, UR60, RZ, P2, !PT ;  /* 0x0000003ce4e47c10 */ /* 0x000fe400097fe4ff */
[----:B------:R-:W-:Y:S02]  /*19b80*/  IADD3.X R225, R225, UR60, RZ, P3, !PT ;  /* 0x0000003ce1e17c10 */ /* 0x000fe40009ffe4ff */
[----:B------:R-:W-:Y:S01]  /*19b90*/  IADD3 R250, P3, R250, UR5, RZ ;  /* 0x00000005fafa7c10 */ /* 0x000fe2000ff7e0ff */
[----:B------:R-:W-:Y:S01]  /*19ba0*/  UMOV UR42, UR18 ;  /* 0x00000012002a7c82 */ /* 0x000fe20008000000 */
[----:B------:R-:W-:-:S02]  /*19bb0*/  UMOV UR43, UR19 ;  /* 0x00000013002b7c82 */ /* 0x000fc40008000000 */
[----:B------:R-:W-:Y:S01]  /*19bc0*/  HGMMA.64x128x16.F32.BF16 R24, gdesc[UR40].tnspA, R24 ;  /* 0x21e00000281879f0 */ /* 0x000fe20008701818 */
[----:B---3--:R-:W-:Y:S02]  /*19bd0*/  IADD3 R242, P1, R242, UR5, RZ ;  /* 0x00000005f2f27c10 */ /* 0x008fe4000ff3e0ff */
[----:B----4-:R-:W-:Y:S02]  /*19be0*/  IADD3 R230, P6, R230, UR5, RZ ;  /* 0x00000005e6e67c10 */ /* 0x010fe4000ffde0ff */
[----:B------:R-:W-:Y:S02]  /*19bf0*/  IADD3.X R244, R244, UR60, RZ, P5, !PT ;  /* 0x0000003cf4f47c10 */ /* 0x000fe4000affe4ff */
[----:B------:R-:W-:-:S03]  /*19c00*/  IADD3 R221, P5, R221, UR5, RZ ;  /* 0x00000005dddd7c10 */ /* 0x000fc6000ffbe0ff */
[----:B------:R1:W-:Y:S04]  /*19c10*/  STL [R1+0x12c], R244 ;  /* 0x00012cf401007387 */ /* 0x0003e80000100800 */
[----:B------:R-:W-:Y:S04]  /*19c20*/  STL [R1+0x134], R214 ;  /* 0x000134d601007387 */ /* 0x000fe80000100800 */
[----:B-1----:R-:W2:Y:S04]  /*19c30*/  LDL.LU R244, [R1+0x86c] ;  /* 0x00086c0001f47983 */ /* 0x002ea80000300800 */
[----:B------:R1:W-:Y:S04]  /*19c40*/  STL [R1+0x108], R245 ;  /* 0x000108f501007387 */ /* 0x0003e80000100800 */
[----:B-1----:R-:W3:Y:S04]  /*19c50*/  LDL.LU R245, [R1+0xc4] ;  /* 0x0000c40001f57983 */ /* 0x002ee80000300800 */
[----:B------:R1:W-:Y:S04]  /*19c60*/  STL [R1+0x124], R212 ;  /* 0x000124d401007387 */ /* 0x0003e80000100800 */
[----:B------:R4:W-:Y:S04]  /*19c70*/  STL [R1+0x100], R221 ;  /* 0x000100dd01007387 */ /* 0x0009e80000100800 */
[----:B-1----:R-:W2:Y:S04]  /*19c80*/  LDL.LU R212, [R1+0xbc] ;  /* 0x0000bc0001d47983 */ /* 0x002ea80000300800 */
[----:B----4-:R-:W4:Y:S04]  /*19c90*/  LDL.LU R221, [R1+0xb4] ;  /* 0x0000b40001dd7983 */ /* 0x010f280000300800 */
[----:B------:R1:W-:Y:S01]  /*19ca0*/  STL [R1+0xf8], R230 ;  /* 0x0000f8e601007387 */ /* 0x0003e20000100800 */
[----:B------:R-:W-:-:S02]  /*19cb0*/  IADD3.X R246, R246, UR60, RZ, P4, !PT ;  /* 0x0000003cf6f67c10 */ /* 0x000fc4000a7fe4ff */
[----:B------:R-:W-:Y:S01]  /*19cc0*/  IADD3 R240, P4, R240, UR5, RZ ;  /* 0x00000005f0f07c10 */ /* 0x000fe2000ff9e0ff */
[----:B-1----:R-:W4:Y:S04]  /*19cd0*/  LDL.LU R230, [R1+0x88] ;  /* 0x0000880001e67983 */ /* 0x002f280000300800 */
[----:B------:R1:W-:Y:S01]  /*19ce0*/  STL [R1+0x11c], R238 ;  /* 0x00011cee01007387 */ /* 0x0003e20000100800 */
[----:B------:R-:W-:Y:S02]  /*19cf0*/  IADD3.X R241, R241, UR60, RZ, P5, !PT ;  /* 0x0000003cf1f17c10 */ /* 0x000fe4000affe4ff */
[----:B------:R-:W-:Y:S01]  /*19d00*/  IADD3 R232, P5, R232, UR5, RZ ;  /* 0x00000005e8e87c10 */ /* 0x000fe2000ffbe0ff */
[----:B-1----:R-:W4:Y:S04]  /*19d10*/  LDL.LU R238, [R1+0x80] ;  /* 0x0000800001ee7983 */ /* 0x002f280000300800 */
[----:B------:R1:W-:Y:S01]  /*19d20*/  STL [R1+0xf0], R242 ;  /* 0x0000f0f201007387 */ /* 0x0003e20000100800 */
[----:B------:R-:W-:-:S02]  /*19d30*/  IADD3.X R247, R247, UR60, RZ, P1, !PT ;  /* 0x0000003cf7f77c10 */ /* 0x000fc40008ffe4ff */
[----:B------:R-:W-:Y:S01]  /*19d40*/  IADD3.X R235, R235, UR60, RZ, P6, !PT ;  /* 0x0000003cebeb7c10 */ /* 0x000fe2000b7fe4ff */
[----:B-1----:R-:W4:Y:S04]  /*19d50*/  LDL.LU R242, [R1+0x868] ;  /* 0x0008680001f27983 */ /* 0x002f280000300800 */
[----:B------:R-:W-:Y:S04]  /*19d60*/  STL [R1+0x114], R211 ;  /* 0x000114d301007387 */ /* 0x000fe80000100800 */
[----:B------:R-:W-:Y:S04]  /*19d70*/  STL [R1+0xe8], R195 ;  /* 0x0000e8c301007387 */ /* 0x000fe80000100800 */
[----:B------:R-:W-:Y:S04]  /*19d80*/  STL [R1+0x10c], R196 ;  /* 0x00010cc401007387 */ /* 0x000fe80000100800 */
[----:B------:R-:W-:Y:S04]  /*19d90*/  STL [R1+0xe0], R249 ;  /* 0x0000e0f901007387 */ /* 0x000fe80000100800 */
[----:B------:R1:W-:Y:S04]  /*19da0*/  STL [R1+0x104], R246 ;  /* 0x000104f601007387 */ /* 0x0003e80000100800 */
[----:B-1----:R-:W4:Y:S04]  /*19db0*/  LDL.LU R246, [R1+0x84] ;  /* 0x0000840001f67983 */ /* 0x002f280000300800 */
[----:B------:R-:W-:Y:S04]  /*19dc0*/  STL [R1+0xd8], R240 ;  /* 0x0000d8f001007387 */ /* 0x000fe80000100800 */
[----:B------:R1:W-:Y:S01]  /*19dd0*/  STL [R1+0xfc], R241 ;  /* 0x0000fcf101007387 */ /* 0x0003e20000100800 */
[----:B------:R-:W-:-:S03]  /*19de0*/  IADD3 R243, P6, R243, UR5, RZ ;  /* 0x00000005f3f37c10 */ /* 0x000fc6000ffde0ff */
[----:B-1----:R-:W4:Y:S04]  /*19df0*/  LDL.LU R241, [R1+0x7c] ;  /* 0x00007c0001f17983 */ /* 0x002f280000300800 */
[----:B------:R-:W-:Y:S04]  /*19e00*/  STL [R1+0xd0], R232 ;  /* 0x0000d0e801007387 */ /* 0x000fe80000100800 */
[----:B------:R1:W-:Y:S04]  /*19e10*/  STL [R1+0xec], R247 ;  /* 0x0000ecf701007387 */ /* 0x0003e80000100800 */
[----:B------:R-:W-:Y:S01]  /*19e20*/  STL [R1+0xf4], R235 ;  /* 0x0000f4eb01007387 */ /* 0x000fe20000100800 */
[----:B------:R-:W-:-:S03]  /*19e30*/  IADD3 R251, P1, R251, UR5, RZ ;  /* 0x00000005fbfb7c10 */ /* 0x000fc6000ff3e0ff */
[----:B-1----:R-:W4:Y:S01]  /*19e40*/  LDL.LU R247, [R1+0x864] ;  /* 0x0008640001f77983 */ /* 0x002f220000300800 */
[----:B------:R-:W-:-:S03]  /*19e50*/  IADD3 R237, P2, R237, UR5, RZ ;  /* 0x00000005eded7c10 */ /* 0x000fc6000ff5e0ff */
[----:B------:R-:W-:Y:S04]  /*19e60*/  STL [R1+0xc8], R243 ;  /* 0x0000c8f301007387 */ /* 0x000fe80000100800 */
[----:B------:R-:W-:Y:S04]  /*19e70*/  STL [R1+0xc0], R251 ;  /* 0x0000c0fb01007387 */ /* 0x000fe80000100800 */
[----:B------:R-:W-:Y:S04]  /*19e80*/  STL [R1+0xe4], R228 ;  /* 0x0000e4e401007387 */ /* 0x000fe80000100800 */
[----:B------:R1:W-:Y:S04]  /*19e90*/  STL [R1+0xb0], R250 ;  /* 0x0000b0fa01007387 */ /* 0x0003e80000100800 */
[----:B------:R-:W-:Y:S04]  /*19ea0*/  STL [R1+0xb8], R237 ;  /* 0x0000b8ed01007387 */ /* 0x000fe80000100800 */
[----:B-1----:R-:W4:Y:S01]  /*19eb0*/  LDL.LU R250, [R1+0x860] ;  /* 0x0008600001fa7983 */ /* 0x002f220000300800 */
[----:B------:R-:W-:Y:S01]  /*19ec0*/  UMOV UR46, UR22 ;  /* 0x00000016002e7c82 */ /* 0x000fe20008000000 */
[----:B------:R-:W-:-:S02]  /*19ed0*/  UMOV UR47, UR23 ;  /* 0x00000017002f7c82 */ /* 0x000fc40008000000 */
[----:B------:R-:W-:Y:S01]  /*19ee0*/  HGMMA.64x128x16.F32.BF16 R24, gdesc[UR44].tnspA, R24 ;  /* 0x21e000002c1879f0 */ /* 0x000fe20008701818 */
[----:B------:R-:W-:Y:S02]  /*19ef0*/  IADD3.X R223, R223, UR60, RZ, P4, !PT ;  /* 0x0000003cdfdf7c10 */ /* 0x000fe4000a7fe4ff */
[----:B------:R-:W-:Y:S02]  /*19f00*/  IADD3 R218, P4, R218, UR5, RZ ;  /* 0x00000005dada7c10 */ /* 0x000fe4000ff9e0ff */
[----:B------:R-:W-:Y:S01]  /*19f10*/  IADD3.X R216, R216, UR60, RZ, P5, !PT ;  /* 0x0000003cd8d87c10 */ /* 0x000fe2000affe4ff */
[----:B------:R-:W-:Y:S01]  /*19f20*/  STL [R1+0xdc], R225 ;  /* 0x0000dce101007387 */ /* 0x000fe20000100800 */
[----:B------:R-:W-:-:S03]  /*19f30*/  IADD3 R215, P5, R215, UR5, RZ ;  /* 0x00000005d7d77c10 */ /* 0x000fc6000ffbe0ff */
[----:B------:R-:W-:Y:S01]  /*19f40*/  STL [R1+0xd4], R223 ;  /* 0x0000d4df01007387 */ /* 0x000fe20000100800 */
[----:B------:R-:W-:-:S03]  /*19f50*/  IADD3.X R248, R248, UR60, RZ, P3, !PT ;  /* 0x0000003cf8f87c10 */ /* 0x000fc60009ffe4ff */
[----:B------:R-:W-:Y:S04]  /*19f60*/  STL [R1+0xa8], R218 ;  /* 0x0000a8da01007387 */ /* 0x000fe80000100800 */
[----:B------:R-:W-:Y:S01]  /*19f70*/  STL [R1+0xcc], R216 ;  /* 0x0000ccd801007387 */ /* 0x000fe20000100800 */
[----:B------:R-:W-:-:S03]  /*19f80*/  UMOV UR50, UR26 ;  /* 0x0000001a00327c82 */ /* 0x000fc60008000000 */
[----:B------:R-:W-:Y:S01]  /*19f90*/  STL [R1+0xa0], R215 ;  /* 0x0000a0d701007387 */ /* 0x000fe20000100800 */
[----:B------:R-:W-:Y:S01]  /*19fa0*/  UMOV UR51, UR27 ;  /* 0x0000001b00337c82 */ /* 0x000fe20008000000 */
[----:B------:R-:W-:Y:S02]  /*19fb0*/  IADD3.X R208, R208, UR60, RZ, P4, !PT ;  /* 0x0000003cd0d07c10 */ /* 0x000fe4000a7fe4ff */
[----:B------:R-:W-:Y:S02]  /*19fc0*/  IADD3.X R207, R207, UR60, RZ, P5, !PT ;  /* 0x0000003ccfcf7c10 */ /* 0x000fe4000affe4ff */
[----:B------:R-:W-:Y:S01]  /*19fd0*/  IADD3 R252, P5, R252, UR5, RZ ;  /* 0x00000005fcfc7c10 */ /* 0x000fe2000ffbe0ff */
[----:B------:R-:W-:Y:S01]  /*19fe0*/  HGMMA.64x128x16.F32.BF16 R24, gdesc[UR48].tnspA, R24 ;  /* 0x21e00000301879f0 */ /* 0x000fe20008701818 */
[----:B---3--:R-:W-:Y:S02]  /*19ff0*/  IADD3.X R245, R245, UR60, RZ, P6, !PT ;  /* 0x0000003cf5f57c10 */ /* 0x008fe4000b7fe4ff */
[----:B------:R-:W-:-:S03]  /*1a000*/  IADD3 R210, P6, R210, UR5, RZ ;  /* 0x00000005d2d27c10 */ /* 0x000fc6000ffde0ff */
[----:B------:R-:W-:Y:S04]  /*1a010*/  STL [R1+0xc4], R245 ;  /* 0x0000c4f501007387 */ /* 0x000fe80000100800 */
[----:B------:R-:W-:Y:S01]  /*1a020*/  STL [R1+0x98], R210 ;  /* 0x000098d201007387 */ /* 0x000fe20000100800 */
[----:B--2---:R-:W-:Y:S02]  /*1a030*/  IADD3.X R212, R212, UR60, RZ, P1, !PT ;  /* 0x0000003cd4d47c10 */ /* 0x004fe40008ffe4ff */
[----:B------:R-:W-:Y:S02]  /*1a040*/  IADD3 R209, P1, R209, UR5, RZ ;  /* 0x00000005d1d17c10 */ /* 0x000fe4000ff3e0ff */
[----:B----4-:R-:W-:Y:S01]  /*1a050*/  IADD3.X R221, R221, UR60, RZ, P2, !PT ;  /* 0x0000003cdddd7c10 */ /* 0x010fe200097fe4ff */
[----:B------:R-:W-:Y:S04]  /*1a060*/  STL [R1+0xbc], R212 ;  /* 0x0000bcd401007387 */ /* 0x000fe80000100800 */
[----:B------:R-:W-:Y:S04]  /*1a070*/  STL [R1+0x90], R209 ;  /* 0x000090d101007387 */ /* 0x000fe80000100800 */
[----:B------:R1:W-:Y:S01]  /*1a080*/  STL [R1+0xac], R248 ;  /* 0x0000acf801007387 */ /* 0x0003e20000100800 */
[----:B------:R-:W-:-:S03]  /*1a090*/  IADD3 R230, P2, R230, UR5, RZ ;  /* 0x00000005e6e67c10 */ /* 0x000fc6000ff5e0ff */
[----:B------:R-:W-:Y:S04]  /*1a0a0*/  STL [R1+0xb4], R221 ;  /* 0x0000b4dd01007387 */ /* 0x000fe80000100800 */
[----:B-1----:R-:W2:Y:S01]  /*1a0b0*/  LDL.LU R248, [R1+0x85c] ;  /* 0x00085c0001f87983 */ /* 0x002ea20000300800 */
[----:B------:R-:W-:-:S03]  /*1a0c0*/  IADD3.X R206, R206, UR60, RZ, P6, !PT ;  /* 0x0000003ccece7c10 */ /* 0x000fc6000b7fe4ff */
[----:B------:R-:W-:Y:S01]  /*1a0d0*/  STL [R1+0x88], R230 ;  /* 0x000088e601007387 */ /* 0x000fe20000100800 */
[----:B------:R-:W-:Y:S02]  /*1a0e0*/  IADD3 R238, P3, R238, UR5, RZ ;  /* 0x00000005eeee7c10 */ /* 0x000fe4000ff7e0ff */
[----:B------:R-:W-:Y:S02]  /*1a0f0*/  IADD3 R205, P6, R205, UR5, RZ ;  /* 0x00000005cdcd7c10 */ /* 0x000fe4000ffde0ff */
[----:B------:R-:W-:Y:S02]  /*1a100*/  IADD3.X R204, R204, UR60, RZ, P1, !PT ;  /* 0x0000003ccccc7c10 */ /* 0x000fe40008ffe4ff */
[----:B------:R-:W-:Y:S02]  /*1a110*/  IADD3 R203, P1, R203, UR5, RZ ;  /* 0x00000005cbcb7c10 */ /* 0x000fe4000ff3e0ff */
[----:B------:R-:W-:Y:S02]  /*1a120*/  IADD3.X R246, R246, UR60, RZ, P2, !PT ;  /* 0x0000003cf6f67c10 */ /* 0x000fe400097fe4ff */
[----:B------:R-:W-:-:S02]  /*1a130*/  IADD3 R202, P2, R202, UR5, RZ ;  /* 0x00000005caca7c10 */ /* 0x000fc4000ff5e0ff */
[----:B------:R-:W-:Y:S02]  /*1a140*/  IADD3.X R241, R241, UR60, RZ, P3, !PT ;  /* 0x0000003cf1f17c10 */ /* 0x000fe40009ffe4ff */
[----:B------:R-:W-:-:S05]  /*1a150*/  IADD3 R247, P4, R247, UR5, RZ ;  /* 0x00000005f7f77c10 */ /* 0x000fca000ff9e0ff */
[----:B------:R1:W-:Y:S04]  /*1a160*/  STL [R1+0x78], R247 ;  /* 0x000078f701007387 */ /* 0x0003e80000100800 */
[----:B------:R-:W-:Y:S04]  /*1a170*/  STL [R1+0x80], R238 ;  /* 0x000080ee01007387 */ /* 0x000fe80000100800 */
[----:B-1----:R-:W3:Y:S04]  /*1a180*/  LDL.LU R247, [R1+0x858] ;  /* 0x0008580001f77983 */ /* 0x002ee80000300800 */
[----:B------:R-:W-:Y:S04]  /*1a190*/  STL [R1+0xa4], R208 ;  /* 0x0000a4d001007387 */ /* 0x000fe80000100800 */
[----:B------:R1:W-:Y:S01]  /*1a1a0*/  STL [R1+0x24], R252 ;  /* 0x000024fc01007387 */ /* 0x0003e20000100800 */
[----:B------:R-:W-:-:S03]  /*1a1b0*/  IADD3.X R250, R250, UR60, RZ, P4, !PT ;  /* 0x0000003cfafa7c10 */ /* 0x000fc6000a7fe4ff */
[----:B-1----:R-:W4:Y:S04]  /*1a1c0*/  LDL.LU R252, [R1+0x854] ;  /* 0x0008540001fc7983 */ /* 0x002f280000300800 */
[----:B------:R-:W-:Y:S04]  /*1a1d0*/  STL [R1+0x9c], R207 ;  /* 0x00009ccf01007387 */ /* 0x000fe80000100800 */
[----:B------:R-:W-:Y:S04]  /*1a1e0*/  STL [R1+0x94], R206 ;  /* 0x000094ce01007387 */ /* 0x000fe80000100800 */
[----:B------:R-:W-:Y:S04]  /*1a1f0*/  STL [R1+0x1c], R205 ;  /* 0x00001ccd01007387 */ /* 0x000fe80000100800 */
[----:B------:R-:W-:Y:S04]  /*1a200*/  STL [R1+0x8c], R204 ;  /* 0x00008ccc01007387 */ /* 0x000fe80000100800 */
        /* <DEDUP_REMOVED lines=9> */
[----:B------:R-:W-:Y:S01]  /*1a2a0*/  UMOV UR58, UR34 ;  /* 0x00000022003a7c82 */ /* 0x000fe20008000000 */
[----:B------:R-:W-:Y:S01]  /*1a2b0*/  UMOV UR59, UR35 ;  /* 0x00000023003b7c82 */ /* 0x000fe20008000000 */
[----:B------:R-:W-:Y:S02]  /*1a2c0*/  IADD3 R201, P3, R201, UR5, RZ ;  /* 0x00000005c9c97c10 */ /* 0x000fe4000ff7e0ff */
[----:B------:R-:W-:Y:S02]  /*1a2d0*/  IADD3.X R0, R0, UR60, RZ, P5, !PT ;  /* 0x0000003c00007c10 */ /* 0x000fe4000affe4ff */
[----:B------:R-:W-:Y:S01]  /*1a2e0*/  IADD3.X R200, R200, UR60, RZ, P6, !PT ;  /* 0x0000003cc8c87c10 */ /* 0x000fe2000b7fe4ff */
[----:B------:R-:W-:Y:S01]  /*1a2f0*/  STL [R1+0x4], R201 ;  /* 0x000004c901007387 */ /* 0x000fe20000100800 */
[----:B------:R-:W-:Y:S02]  /*1a300*/  IADD3.X R199, R199, UR60, RZ, P1, !PT ;  /* 0x0000003cc7c77c10 */ /* 0x000fe40008ffe4ff */
[----:B------:R-:W-:Y:S01]  /*1a310*/  IADD3.X R198, R198, UR60, RZ, P2, !PT ;  /* 0x0000003cc6c67c10 */ /* 0x000fe200097fe4ff */
[----:B------:R1:W-:Y:S01]  /*1a320*/  STL [R1+0x20], R0 ;  /* 0x0000200001007387 */ /* 0x0003e20000100800 */
[----:B------:R-:W-:Y:S01]  /*1a330*/  IADD3.X R197, R197, UR60, RZ, P3, !PT ;  /* 0x0000003cc5c57c10 */ /* 0x000fe20009ffe4ff */
[----:B------:R-:W-:-:S02]  /*1a340*/  VIADD R2, R2, 0x1 ;  /* 0x0000000102027836 */ /* 0x000fc40000000000 */
[----:B-1----:R0:W5:Y:S01]  /*1a350*/  LDL.LU R0, [R1+0x84c] ;  /* 0x00084c0001007983 */ /* 0x0021620000300800 */
[----:B------:R-:W-:Y:S03]  /*1a360*/  HGMMA.64x128x16.F32.BF16 R24, gdesc[UR56].tnspA, R24, gsb0 ;  /* 0x21e00000381879f0 */ /* 0x000fe60008001818 */
[----:B------:R0:W-:Y:S04]  /*1a370*/  STL [R1+0x18], R200 ;  /* 0x000018c801007387 */ /* 0x0001e80000100800 */
[----:B------:R0:W-:Y:S04]  /*1a380*/  STL [R1+0x10], R199 ;  /* 0x000010c701007387 */ /* 0x0001e80000100800 */
[----:B------:R0:W-:Y:S04]  /*1a390*/  STL [R1+0x8], R198 ;  /* 0x000008c601007387 */ /* 0x0001e80000100800 */
[----:B------:R0:W-:Y:S01]  /*1a3a0*/  STL [R1], R197 ;  /* 0x000000c501007387 */ /* 0x0001e20000100800 */
[----:B------:R-:W-:-:S02]  /*1a3b0*/  ISETP.NE.U32.AND P0, PT, R2, R9, PT ;  /* 0x000000090200720c */ /* 0x000fc40003f05070 */
[----:B------:R-:W-:Y:S02]  /*1a3c0*/  IADD3 R244, P6, R244, UR5, RZ ;  /* 0x00000005f4f47c10 */ /* 0x000fe4000ffde0ff */
[----:B------:R-:W-:Y:S02]  /*1a3d0*/  IADD3 R239, P1, R239, UR5, RZ ;  /* 0x00000005efef7c10 */ /* 0x000fe4000ff3e0ff */
[----:B--2---:R-:W-:Y:S02]  /*1a3e0*/  IADD3 R248, P5, R248, UR5, RZ ;  /* 0x00000005f8f87c10 */ /* 0x004fe4000ffbe0ff */
[----:B------:R-:W-:Y:S02]  /*1a3f0*/  IADD3 R234, P2, R234, UR5, RZ ;  /* 0x00000005eaea7c10 */ /* 0x000fe4000ff5e0ff */
[----:B------:R-:W-:Y:S02]  /*1a400*/  IADD3 R229, P3, R229, UR5, RZ ;  /* 0x00000005e5e57c10 */ /* 0x000fe4000ff7e0ff */
[----:B------:R-:W-:-:S02]  /*1a410*/  IADD3.X R242, R242, UR60, RZ, P6, !PT ;  /* 0x0000003cf2f27c10 */ /* 0x000fc4000b7fe4ff */
[----:B------:R-:W-:Y:S02]  /*1a420*/  IADD3.X R236, R236, UR60, RZ, P1, !PT ;  /* 0x0000003cecec7c10 */ /* 0x000fe40008ffe4ff */
[----:B------:R-:W-:Y:S02]  /*1a430*/  IADD3.X R231, R231, UR60, RZ, P2, !PT ;  /* 0x0000003ce7e77c10 */ /* 0x000fe400097fe4ff */
[----:B------:R-:W-:Y:S02]  /*1a440*/  IADD3.X R227, R227, UR60, RZ, P3, !PT ;  /* 0x0000003ce3e37c10 */ /* 0x000fe40009ffe4ff */
[----:B---3--:R-:W-:Y:S02]  /*1a450*/  IADD3.X R247, R247, UR60, RZ, P5, !PT ;  /* 0x0000003cf7f77c10 */ /* 0x008fe4000affe4ff */
[----:B------:R-:W-:-:S04]  /*1a460*/  IADD3 R220, P5, R220, UR5, RZ ;  /* 0x00000005dcdc7c10 */ /* 0x000fc8000ffbe0ff */
[----:B------:R-:W-:Y:S01]  /*1a470*/  IADD3.X R217, R217, UR60, RZ, P5, !PT ;  /* 0x0000003cd9d97c10 */ /* 0x000fe2000affe4ff */
[----:B------:R-:W-:Y:S02]  /*1a480*/  WARPGROUP.DEPBAR.LE gsb0, 0x0 ;  /* 0x00008000000079c5 */ /* 0x000fe40000010000 */
[----:B----4-:R-:W-:-:S04]  /*1a490*/  IADD3 R252, P4, R252, UR5, RZ ;  /* 0x00000005fcfc7c10 */ /* 0x010fc8000ff9e0ff */
[----:B------:R-:W-:Y:S02]  /*1a4a0*/  IADD3.X R250, R250, UR60, RZ, P4, !PT ;  /* 0x0000003cfafa7c10 */ /* 0x000fe4000a7fe4ff */
[----:B------:R-:W-:-:S04]  /*1a4b0*/  IADD3 R224, P4, R224, UR5, RZ ;  /* 0x00000005e0e07c10 */ /* 0x000fc8000ff9e0ff */
[----:B------:R-:W-:Y:S01]  /*1a4c0*/  IADD3.X R222, R222, UR60, RZ, P4, !PT ;  /* 0x0000003cdede7c10 */ /* 0x000fe2000a7fe4ff */
[----:B0-----:R-:W-:Y:S08]  /*1a4d0*/  @P0 BRA `(.L_x_1) ;  /* 0xffffff2000b80947 */ /* 0x001ff0000383ffff */
[----:B------:R-:W-:Y:S02]  /*1a4e0*/  F2FP.BF16.F32.PACK_AB R87, R87, R86 ;  /* 0x000000565757723e */ /* 0x000fe400000010ff */
[----:B------:R-:W-:Y:S02]  /*1a4f0*/  F2FP.BF16.F32.PACK_AB R83, R83, R82 ;  /* 0x000000525353723e */ /* 0x000fe400000010ff */
[----:B------:R-:W-:Y:S02]  /*1a500*/  F2FP.BF16.F32.PACK_AB R79, R79, R78 ;  /* 0x0000004e4f4f723e */ /* 0x000fe400000010ff */
[----:B------:R-:W-:Y:S02]  /*1a510*/  F2FP.BF16.F32.PACK_AB R75, R75, R74 ;  /* 0x0000004a4b4b723e */ /* 0x000fe400000010ff */
[----:B------:R-:W-:Y:S02]  /*1a520*/  F2FP.BF16.F32.PACK_AB R71, R71, R70 ;  /* 0x000000464747723e */ /* 0x000fe400000010ff */
[----:B------:R-:W-:-:S02]  /*1a530*/  F2FP.BF16.F32.PACK_AB R67, R67, R66 ;  /* 0x000000424343723e */ /* 0x000fc400000010ff */
        /* <DEDUP_REMOVED lines=57> */
[----:B------:R-:W-:-:S07]  /*1a8d0*/  F2FP.BF16.F32.PACK_AB R24, R89, R88 ;  /* 0x000000585918723e */ /* 0x000fce00000010ff */
.L_x_0:
[----:B------:R-:W2:Y:S01]  /*1a8e0*/  LDL.LU R152, [R1+0x848] ;  /* 0x0008480001987983 */ /* 0x000ea20000300800 */
[----:B------:R-:W-:Y:S01]  /*1a8f0*/  ULDC.64 UR10, c[0x0][0x228] ;  /* 0x00008a00000a7ab9 */ /* 0x000fe20000000a00 */
[----:B-----5:R-:W-:Y:S01]  /*1a900*/  VIADD R5, R0, 0x1 ;  /* 0x0000000100057836 */ /* 0x020fe20000000000 */
[----:B------:R-:W-:Y:S01]  /*1a910*/  ULDC UR5, c[0x0][0x22c] ;  /* 0x00008b0000057ab9 */ /* 0x000fe20000000800 */
[----:B------:R-:W0:Y:S01]  /*1a920*/  S2R R4, SR_TID.X ;  /* 0x0000000000047919 */ /* 0x000e220000002100 */
[----:B------:R-:W-:Y:S01]  /*1a930*/  ULDC UR8, c[0x0][0x22c] ;  /* 0x00008b0000087ab9 */ /* 0x000fe20000000800 */
[----:B------:R-:W1:Y:S01]  /*1a940*/  S2R R6, SR_TID.X ;  /* 0x0000000000067919 */ /* 0x000e620000002100 */
[C---:B0-----:R-:W-:Y:S02]  /*1a950*/  IMAD.SHL.U32 R2, R4.reuse, 0x10, RZ ;  /* 0x0000001004027824 */ /* 0x041fe400078e00ff */
[----:B------:R-:W-:Y:S01]  /*1a960*/  IMAD.SHL.U32 R3, R4, 0x40, RZ ;  /* 0x0000004004037824 */ /* 0x000fe200078e00ff */
[----:B-1----:R-:W-:-:S02]  /*1a970*/  LOP3.LUT R6, R6, 0x7f, RZ, 0xc0, !PT ;  /* 0x0000007f06067812 */ /* 0x002fc400078ec0ff */
[----:B------:R-:W-:Y:S02]  /*1a980*/  LOP3.LUT R2, R2, 0xf0, RZ, 0xc0, !PT ;  /* 0x000000f002027812 */ /* 0x000fe400078ec0ff */
[----:B------:R-:W-:-:S04]  /*1a990*/  LOP3.LUT R3, R3, 0x400, RZ, 0xc0, !PT ;  /* 0x0000040003037812 */ /* 0x000fc800078ec0ff */
[----:B------:R-:W-:Y:S01]  /*1a9a0*/  IADD3 R3, R3, UR4, R2 ;  /* 0x0000000403037c10 */ /* 0x000fe2000fffe002 */
[----:B------:R-:W-:Y:S02]  /*1a9b0*/  IMAD.SHL.U32 R2, R4, 0x8, RZ ;  /* 0x0000000804027824 */ /* 0x000fe400078e00ff */
[----:B------:R-:W-:-:S03]  /*1a9c0*/  VIADD R4, R0, 0x2 ;  /* 0x0000000200047836 */ /* 0x000fc60000000000 */
[----:B------:R-:W-:-:S05]  /*1a9d0*/  LOP3.LUT R2, R2, 0x300, RZ, 0xc0, !PT ;  /* 0x0000030002027812 */ /* 0x000fca00078ec0ff */
[----:B------:R-:W-:Y:S01]  /*1a9e0*/  IMAD.IADD R100, R2, 0x1, R3 ;  /* 0x0000000102647824 */ /* 0x000fe200078e0203 */
[----:B------:R-:W-:Y:S01]  /*1a9f0*/  BAR.SYNC.DEFER_BLOCKING 0x0 ;  /* 0x0000000000007b1d */ /* 0x000fe20000010000 */
[----:B------:R-:W-:-:S05]  /*1aa00*/  LEA R2, R6, UR4, 0x4 ;  /* 0x0000000406027c11 */ /* 0x000fca000f8e20ff */
[----:B------:R-:W-:Y:S01]  /*1aa10*/  ULDC UR4, c[0x0][0x244] ;  /* 0x0000910000047ab9 */ /* 0x000fe20000000800 */
[----:B------:R-:W-:Y:S01]  /*1aa20*/  STSM.16.M88.4 [R100], R24 ;  /* 0x0000001864007844 */ /* 0x000fe20000000200 */
[----:B------:R-:W-:Y:S06]  /*1aa30*/  BAR.SYNC.DEFER_BLOCKING 0x0 ;  /* 0x0000000000007b1d */ /* 0x000fec0000010000 */
[----:B------:R-:W0:Y:S02]  /*1aa40*/  LDS.128 R96, [R2] ;  /* 0x0000000002607984 */ /* 0x000e240000000c00 */
[----:B------:R-:W-:Y:S06]  /*1aa50*/  BAR.SYNC.DEFER_BLOCKING 0x0 ;  /* 0x0000000000007b1d */ /* 0x000fec0000010000 */
[----:B------:R-:W-:Y:S02]  /*1aa60*/  STSM.16.M88.4 [R100], R28 ;  /* 0x0000001c64007844 */ /* 0x000fe40000000200 */
[----:B------:R-:W-:Y:S06]  /*1aa70*/  BAR.SYNC.DEFER_BLOCKING 0x0 ;  /* 0x0000000000007b1d */ /* 0x000fec0000010000 */
[----:B------:R-:W1:Y:S02]  /*1aa80*/  LDS.128 R92, [R2] ;  /* 0x00000000025c7984 */ /* 0x000e640000000c00 */
[----:B------:R-:W-:Y:S06]  /*1aa90*/  BAR.SYNC.DEFER_BLOCKING 0x0 ;  /* 0x0000000000007b1d */ /* 0x000fec0000010000 */
[----:B------:R-:W-:Y:S02]  /*1aaa0*/  STSM.16.M88.4 [R100], R32 ;  /* 0x0000002064007844 */ /* 0x000fe40000000200 */
[----:B------:R-:W-:Y:S06]  /*1aab0*/  BAR.SYNC.DEFER_BLOCKING 0x0 ;  /* 0x0000000000007b1d */ /* 0x000fec0000010000 */
[----:B------:R-:W3:Y:S02]  /*1aac0*/  LDS.128 R88, [R2] ;  /* 0x0000000002587984 */ /* 0x000ee40000000c00 */
[----:B------:R-:W-:Y:S06]  /*1aad0*/  BAR.SYNC.DEFER_BLOCKING 0x0 ;  /* 0x0000000000007b1d */ /* 0x000fec0000010000 */
[----:B------:R-:W-:Y:S02]  /*1aae0*/  STSM.16.M88.4 [R100], R36 ;  /* 0x0000002464007844 */ /* 0x000fe40000000200 */
[----:B------:R-:W-:Y:S01]  /*1aaf0*/  BAR.SYNC.DEFER_BLOCKING 0x0 ;  /* 0x0000000000007b1d */ /* 0x000fe20000010000 */
[----:B--2---:R-:W-:-:S04]  /*1ab00*/  ISETP.GE.AND P0, PT, R152, UR10, PT ;  /* 0x0000000a98007c0c */ /* 0x004fc8000bf06270 */
[----:B------:R-:W-:Y:S01]  /*1ab10*/  ISETP.LT.AND P1, PT, R5, UR5, !P0 ;  /* 0x0000000505007c0c */ /* 0x000fe2000c721270 */
[----:B------:R-:W-:Y:S01]  /*1ab20*/  ULDC UR5, c[0x0][0x22c] ;  /* 0x00008b0000057ab9 */ /* 0x000fe20000000800 */
[----:B------:R-:W-:Y:S01]  /*1ab30*/  VIADD R5, R0, 0x3 ;  /* 0x0000000300057836 */ /* 0x000fe20000000000 */
[----:B------:R-:W-:Y:S01]  /*1ab40*/  ISETP.LT.AND P5, PT, R4, UR5, !P0 ;  /* 0x0000000504007c0c */ /* 0x000fe2000c7a1270 */
[C---:B------:R-:W-:Y:S01]  /*1ab50*/  VIADD R4, R0.reuse, 0x4 ;  /* 0x0000000400047836 */ /* 0x040fe20000000000 */
[----:B------:R-:W-:Y:S01]  /*1ab60*/  ULDC UR5, c[0x0][0x22c] ;  /* 0x00008b0000057ab9 */ /* 0x000fe20000000800 */
[----:B------:R-:W-:Y:S02]  /*1ab70*/  ISETP.LT.AND P2, PT, R0, UR11, !P0 ;  /* 0x0000000b00007c0c */ /* 0x000fe4000c741270 */
[----:B------:R-:W-:Y:S01]  /*1ab80*/  ISETP.LT.AND P4, PT, R5, UR8, !P0 ;  /* 0x0000000805007c0c */ /* 0x000fe2000c781270 */
[----:B------:R-:W-:Y:S01]  /*1ab90*/  ULDC.64 UR8, c[0x0][0x220] ;  /* 0x0000880000087ab9 */ /* 0x000fe20000000a00 */
[----:B------:R-:W-:Y:S01]  /*1aba0*/  ISETP.LT.AND P3, PT, R4, UR5, !P0 ;  /* 0x0000000504007c0c */ /* 0x000fe2000c761270 */
[----:B------:R-:W-:Y:S01]  /*1abb0*/  ULDC UR5, c[0x0][0x22c] ;  /* 0x00008b0000057ab9 */ /* 0x000fe20000000800 */
[----:B------:R-:W2:Y:S01]  /*1abc0*/  LDS.128 R4, [R2] ;  /* 0x0000000002047984 */ /* 0x000ea20000000c00 */
[----:B------:R-:W-:Y:S06]  /*1abd0*/  BAR.SYNC.DEFER_BLOCKING 0x0 ;  /* 0x0000000000007b1d */ /* 0x000fec0000010000 */
[----:B------:R-:W-:Y:S02]  /*1abe0*/  STSM.16.M88.4 [R100], R40 ;  /* 0x0000002864007844 */ /* 0x000fe40000000200 */
[----:B------:R-:W-:Y:S06]  /*1abf0*/  BAR.SYNC.DEFER_BLOCKING 0x0 ;  /* 0x0000000000007b1d */ /* 0x000fec0000010000 */
[----:B------:R-:W4:Y:S02]  /*1ac00*/  LDS.128 R8, [R2] ;  /* 0x0000000002087984 */ /* 0x000f240000000c00 */
[----:B------:R-:W-:Y:S06]  /*1ac10*/  BAR.SYNC.DEFER_BLOCKING 0x0 ;  /* 0x0000000000007b1d */ /* 0x000fec0000010000 */
[----:B------:R-:W-:Y:S02]  /*1ac20*/  STSM.16.M88.4 [R100], R44 ;  /* 0x0000002c64007844 */ /* 0x000fe40000000200 */
[----:B------:R-:W-:Y:S06]  /*1ac30*/  BAR.SYNC.DEFER_BLOCKING 0x0 ;  /* 0x0000000000007b1d */ /* 0x000fec0000010000 */
[----:B------:R-:W4:Y:S02]  /*1ac40*/  LDS.128 R12, [R2] ;  /* 0x00000000020c7984 */ /* 0x000f240000000c00 */
[----:B------:R-:W-:Y:S06]  /*1ac50*/  BAR.SYNC.DEFER_BLOCKING 0x0 ;  /* 0x0000000000007b1d */ /* 0x000fec0000010000 */
[----:B------:R-:W-:Y:S02]  /*1ac60*/  STSM.16.M88.4 [R100], R48 ;  /* 0x0000003064007844 */ /* 0x000fe40000000200 */
[----:B------:R-:W-:Y:S06]  /*1ac70*/  BAR.SYNC.DEFER_BLOCKING 0x0 ;  /* 0x0000000000007b1d */ /* 0x000fec0000010000 */
[----:B------:R-:W-:Y:S02]  /*1ac80*/  LDS.128 R16, [R2] ;  /* 0x0000000002107984 */ /* 0x000fe40000000c00 */
[----:B------:R-:W-:Y:S06]  /*1ac90*/  BAR.SYNC.DEFER_BLOCKING 0x0 ;  /* 0x0000000000007b1d */ /* 0x000fec0000010000 */
[----:B------:R0:W-:Y:S02]  /*1aca0*/  STSM.16.M88.4 [R100], R52 ;  /* 0x0000003464007844 */ /* 0x0001e40000000200 */
[----:B------:R-:W-:Y:S01]  /*1acb0*/  BAR.SYNC.DEFER_BLOCKING 0x0 ;  /* 0x0000000000007b1d */ /* 0x000fe20000010000 */
[----:B0-----:R-:W-:-:S05]  /*1acc0*/  IMAD R52, R152, UR4, RZ ;  /* 0x0000000498347c24 */ /* 0x001fca000f8e02ff */
[----:B------:R-:W-:Y:S02]  /*1acd0*/  ULDC UR4, c[0x0][0x248] ;  /* 0x0000920000047ab9 */ /* 0x000fe40000000800 */
[----:B------:R-:W-:Y:S01]  /*1ace0*/  IMAD R53, R0, UR4, RZ ;  /* 0x0000000400357c24 */ /* 0x000fe2000f8e02ff */
[----:B------:R-:W-:-:S04]  /*1acf0*/  LEA R3, P6, R52, UR8, 0x1 ;  /* 0x0000000834037c11 */ /* 0x000fc8000f8c08ff */
[----:B------:R-:W-:Y:S02]  /*1ad00*/  LEA.HI.X.SX32 R52, R52, UR9, 0x1, P6 ;  /* 0x0000000934347c11 */ /* 0x000fe4000b0f0eff */
[C---:B------:R-:W-:Y:S01]  /*1ad10*/  LEA R54, P6, R53.reuse, R3, 0x1 ;  /* 0x0000000335367211 */ /* 0x040fe200078c08ff */
[----:B------:R-:W-:Y:S03]  /*1ad20*/  LDS.128 R20, [R2] ;  /* 0x0000000002147984 */ /* 0x000fe60000000c00 */
[C---:B------:R-:W-:Y:S01]  /*1ad30*/  LEA.HI.X.SX32 R55, R53.reuse, R52, 0x1, P6 ;  /* 0x0000003435377211 */ /* 0x040fe200030f0eff */
[----:B------:R-:W-:Y:S06]  /*1ad40*/  BAR.SYNC.DEFER_BLOCKING 0x0 ;  /* 0x0000000000007b1d */ /* 0x000fec0000010000 */
[----:B------:R0:W-:Y:S02]  /*1ad50*/  STSM.16.M88.4 [R100], R56 ;  /* 0x0000003864007844 */ /* 0x0001e40000000200 */
[----:B------:R-:W-:Y:S01]  /*1ad60*/  BAR.SYNC.DEFER_BLOCKING 0x0 ;  /* 0x0000000000007b1d */ /* 0x000fe20000010000 */
[----:B0-----:R-:W-:-:S02]  /*1ad70*/  VIADD R57, R53, UR4 ;  /* 0x0000000435397c36 */ /* 0x001fc40008000000 */
[----:B------:R-:W-:Y:S02]  /*1ad80*/  VIADD R58, R0, 0x5 ;  /* 0x00000005003a7836 */ /* 0x000fe40000000000 */
[C---:B------:R-:W-:Y:S01]  /*1ad90*/  VIADD R53, R57.reuse, UR4 ;  /* 0x0000000439357c36 */ /* 0x040fe20008000000 */
[----:B------:R-:W-:-:S04]  /*1ada0*/  LEA R56, P6, R57, R3, 0x1 ;  /* 0x0000000339387211 */ /* 0x000fc800078c08ff */
[----:B------:R-:W-:Y:S01]  /*1adb0*/  LEA.HI.X.SX32 R57, R57, R52, 0x1, P6 ;  /* 0x0000003439397211 */ /* 0x000fe200030f0eff */
[----:B------:R-:W-:Y:S01]  /*1adc0*/  LDS.128 R24, [R2] ;  /* 0x0000000002187984 */ /* 0x000fe20000000c00 */
[----:B------:R-:W-:Y:S06]  /*1add0*/  BAR.SYNC.DEFER_BLOCKING 0x0 ;  /* 0x0000000000007b1d */ /* 0x000fec0000010000 */
[----:B------:R0:W-:Y:S02]  /*1ade0*/  STSM.16.M88.4 [R100], R60 ;  /* 0x0000003c64007844 */ /* 0x0001e40000000200 */
[----:B------:R-:W-:Y:S01]  /*1adf0*/  BAR.SYNC.DEFER_BLOCKING 0x0 ;  /* 0x0000000000007b1d */ /* 0x000fe20000010000 */
[----:B0-----:R-:W-:Y:S01]  /*1ae00*/  PRMT R61, R96, 0x7632, R61 ;  /* 0x00007632603d7816 */ /* 0x001fe2000000003d */
[----:B------:R-:W-:-:S04]  /*1ae10*/  VIADD R60, R0, 0x6 ;  /* 0x00000006003c7836 */ /* 0x000fc80000000000 */
[----:B------:R-:W-:Y:S02]  /*1ae20*/  LDS.128 R28, [R2] ;  /* 0x00000000021c7984 */ /* 0x000fe40000000c00 */
[----:B------:R-:W-:Y:S06]  /*1ae30*/  BAR.SYNC.DEFER_BLOCKING 0x0 ;  /* 0x0000000000007b1d */ /* 0x000fec0000010000 */
[----:B------:R-:W-:Y:S02]  /*1ae40*/  STSM.16.M88.4 [R100], R64 ;  /* 0x0000004064007844 */ /* 0x000fe40000000200 */
[----:B------:R-:W-:Y:S06]  /*1ae50*/  BAR.SYNC.DEFER_BLOCKING 0x0 ;  /* 0x0000000000007b1d */ /* 0x000fec0000010000 */
        /* <DEDUP_REMOVED lines=12> */
[----:B------:R-:W0:Y:S02]  /*1af20*/  LDS.128 R44, [R2] ;  /* 0x00000000022c7984 */ /* 0x000e240000000c00 */
[----:B------:R-:W-:Y:S06]  /*1af30*/  BAR.SYNC.DEFER_BLOCKING 0x0 ;  /* 0x0000000000007b1d */ /* 0x000fec0000010000 */
[----:B------:R-:W-:Y:S02]  /*1af40*/  STSM.16.M88.4 [R100], R80 ;  /* 0x0000005064007844 */ /* 0x000fe40000000200 */
[----:B------:R-:W-:Y:S06]  /*1af50*/  BAR.SYNC.DEFER_BLOCKING 0x0 ;  /* 0x0000000000007b1d */ /* 0x000fec0000010000 */
[----:B------:R-:W0:Y:S02]  /*1af60*/  LDS.128 R48, [R2] ;  /* 0x0000000002307984 */ /* 0x000e240000000c00 */
[----:B------:R-:W-:Y:S06]  /*1af70*/  BAR.SYNC.DEFER_BLOCKING 0x0 ;  /* 0x0000000000007b1d */ /* 0x000fec0000010000 */
[----:B------:R-:W-:Y:S02]  /*1af80*/  STSM.16.M88.4 [R100], R84 ;  /* 0x0000005464007844 */ /* 0x000fe40000000200 */
[----:B------:R-:W-:Y:S06]  /*1af90*/  BAR.SYNC.DEFER_BLOCKING 0x0 ;  /* 0x0000000000007b1d */ /* 0x000fec0000010000 */
[----:B------:R1:W-:Y:S01]  /*1afa0*/  @P2 STG.E.U16 desc[UR6][R54.64], R96 ;  /* 0x0000006036002986 */ /* 0x0003e2000c101506 */
[----:B------:R-:W-:Y:S01]  /*1afb0*/  ISETP.LT.AND P2, PT, R58, UR5, !P0 ;  /* 0x000000053a007c0c */ /* 0x000fe2000c741270 */
[----:B------:R-:W-:Y:S01]  /*1afc0*/  ULDC UR5, c[0x0][0x22c] ;  /* 0x00008b0000057ab9 */ /* 0x000fe20000000800 */
[C---:B------:R-:W-:Y:S01]  /*1afd0*/  LEA R58, P6, R53.reuse, R3, 0x1 ;  /* 0x00000003353a7211 */ /* 0x040fe200078c08ff */
[----:B------:R3:W-:Y:S01]  /*1afe0*/  @P1 STG.E.U16 desc[UR6][R56.64], R61 ;  /* 0x0000003d38001986 */ /* 0x0007e2000c101506 */
[----:B------:R-:W-:Y:S01]  /*1aff0*/  ISETP.LT.AND P1, PT, R60, UR5, !P0 ;  /* 0x000000053c007c0c */ /* 0x000fe2000c721270 */
[----:B------:R-:W-:Y:S01]  /*1b000*/  ULDC UR5, c[0x0][0x22c] ;  /* 0x00008b0000057ab9 */ /* 0x000fe20000000800 */
[C---:B------:R-:W-:Y:S01]  /*1b010*/  LEA.HI.X.SX32 R59, R53.reuse, R52, 0x1, P6 ;  /* 0x00000034353b7211 */ /* 0x040fe200030f0eff */
[----:B------:R-:W-:-:S02]  /*1b020*/  VIADD R53, R53, UR4 ;  /* 0x0000000435357c36 */ /* 0x000fc40008000000 */
[----:B-1----:R-:W-:-:S03]  /*1b030*/  VIADD R55, R0, 0x7 ;  /* 0x0000000700377836 */ /* 0x002fc60000000000 */
[CC--:B------:R-:W-:Y:S01]  /*1b040*/  LEA R54, P6, R53.reuse, R3.reuse, 0x1 ;  /* 0x0000000335367211 */ /* 0x0c0fe200078c08ff */
[----:B------:R-:W-:Y:S01]  /*1b050*/  VIADD R60, R53, UR4 ;  /* 0x00000004353c7c36 */ /* 0x000fe20008000000 */
[----:B------:R1:W-:Y:S01]  /*1b060*/  @P5 STG.E.U16 desc[UR6][R58.64], R97 ;  /* 0x000000613a005986 */ /* 0x0003e2000c101506 */
[----:B---3--:R-:W-:Y:S01]  /*1b070*/  VIADD R61, R0, 0x8 ;  /* 0x00000008003d7836 */ /* 0x008fe20000000000 */
[----:B------:R-:W-:Y:S01]  /*1b080*/  ISETP.LT.AND P5, PT, R55, UR5, !P0 ;  /* 0x0000000537007c0c */ /* 0x000fe2000c7a1270 */
[----:B------:R-:W-:Y:S01]  /*1b090*/  ULDC UR5, c[0x0][0x22c] ;  /* 0x00008b0000057ab9 */ /* 0x000fe20000000800 */
[----:B------:R-:W-:Y:S01]  /*1b0a0*/  LEA.HI.X.SX32 R55, R53, R52, 0x1, P6 ;  /* 0x0000003435377211 */ /* 0x000fe200030f0eff */
[C---:B------:R-:W-:Y:S01]  /*1b0b0*/  VIADD R53, R60.reuse, UR4 ;  /* 0x000000043c357c36 */ /* 0x040fe20008000000 */
[----:B------:R-:W-:-:S04]  /*1b0c0*/  LEA R56, P6, R60, R3, 0x1 ;  /* 0x000000033c387211 */ /* 0x000fc800078c08ff */
[----:B------:R-:W-:Y:S01]  /*1b0d0*/  LEA.HI.X.SX32 R57, R60, R52, 0x1, P6 ;  /* 0x000000343c397211 */ /* 0x000fe200030f0eff */
[----:B------:R-:W-:Y:S01]  /*1b0e0*/  VIADD R60, R0, 0x9 ;  /* 0x00000009003c7836 */ /* 0x000fe20000000000 */
[----:B-1----:R-:W-:Y:S02]  /*1b0f0*/  PRMT R59, R97, 0x7632, R59 ;  /* 0x00007632613b7816 */ /* 0x002fe4000000003b */
[----:B------:R-:W-:-:S03]  /*1b100*/  LEA R58, P6, R53, R3, 0x1 ;  /* 0x00000003353a7211 */ /* 0x000fc600078c08ff */
[----:B------:R1:W-:Y:S01]  /*1b110*/  @P4 STG.E.U16 desc[UR6][R54.64], R59 ;  /* 0x0000003b36004986 */ /* 0x0003e2000c101506 */
[----:B------:R-:W-:Y:S01]  /*1b120*/  ISETP.LT.AND P4, PT, R61, UR5, !P0 ;  /* 0x000000053d007c0c */ /* 0x000fe2000c781270 */
[----:B------:R-:W-:Y:S01]  /*1b130*/  ULDC UR5, c[0x0][0x22c] ;  /* 0x00008b0000057ab9 */ /* 0x000fe20000000800 */
[----:B------:R-:W-:Y:S01]  /*1b140*/  PRMT R61, R99, 0x7632, R61 ;  /* 0x00007632633d7816 */ /* 0x000fe2000000003d */
[----:B------:R3:W-:Y:S01]  /*1b150*/  @P3 STG.E.U16 desc[UR6][R56.64], R98 ;  /* 0x0000006238003986 */ /* 0x0007e2000c101506 */
[----:B------:R-:W-:Y:S01]  /*1b160*/  ISETP.LT.AND P3, PT, R60, UR5, !P0 ;  /* 0x000000053c007c0c */ /* 0x000fe2000c761270 */
[----:B------:R-:W-:Y:S01]  /*1b170*/  VIADD R60, R0, 0xa ;  /* 0x0000000a003c7836 */ /* 0x000fe20000000000 */
[----:B------:R-:W-:Y:S01]  /*1b180*/  ULDC UR5, c[0x0][0x22c] ;  /* 0x00008b0000057ab9 */ /* 0x000fe20000000800 */
[C---:B-1----:R-:W-:Y:S01]  /*1b190*/  LEA.HI.X.SX32 R59, R53.reuse, R52, 0x1, P6 ;  /* 0x00000034353b7211 */ /* 0x042fe200030f0eff */
[----:B------:R-:W-:Y:S01]  /*1b1a0*/  VIADD R53, R53, UR4 ;  /* 0x0000000435357c36 */ /* 0x000fe20008000000 */
[----:B------:R-:W-:-:S03]  /*1b1b0*/  PRMT R55, R98, 0x7632, R55 ;  /* 0x0000763262377816 */ /* 0x000fc60000000037 */
[C---:B---3--:R-:W-:Y:S02]  /*1b1c0*/  VIADD R57, R53.reuse, UR4 ;  /* 0x0000000435397c36 */ /* 0x048fe40008000000 */
[----:B------:R1:W-:Y:S01]  /*1b1d0*/  @P2 STG.E.U16 desc[UR6][R58.64], R55 ;  /* 0x000000373a002986 */ /* 0x0003e2000c101506 */
[-C--:B------:R-:W-:Y:S02]  /*1b1e0*/  LEA R54, P2, R53, R3.reuse, 0x1 ;  /* 0x0000000335367211 */ /* 0x080fe400078408ff */
[----:B------:R-:W-:Y:S02]  /*1b1f0*/  LEA R56, P6, R57, R3, 0x1 ;  /* 0x0000000339387211 */ /* 0x000fe400078c08ff */
[-C--:B-1----:R-:W-:Y:S01]  /*1b200*/  LEA.HI.X.SX32 R55, R53, R52.reuse, 0x1, P2 ;  /* 0x0000003435377211 */ /* 0x082fe200010f0eff */
[----:B------:R-:W-:Y:S01]  /*1b210*/  VIADD R53, R0, 0xb ;  /* 0x0000000b00357836 */ /* 0x000fe20000000000 */
[----:B------:R-:W-:Y:S01]  /*1b220*/  ISETP.LT.AND P2, PT, R60, UR5, !P0 ;  /* 0x000000053c007c0c */ /* 0x000fe2000c741270 */
[----:B------:R-:W-:Y:S01]  /*1b230*/  ULDC UR5, c[0x0][0x22c] ;  /* 0x00008b0000057ab9 */ /* 0x000fe20000000800 */
[----:B------:R-:W-:Y:S01]  /*1b240*/  VIADD R59, R0, 0xc ;  /* 0x0000000c003b7836 */ /* 0x000fe20000000000 */
[----:B------:R1:W-:Y:S01]  /*1b250*/  @P1 STG.E.U16 desc[UR6][R54.64], R99 ;  /* 0x0000006336001986 */ /* 0x0003e2000c101506 */
[----:B------:R-:W-:Y:S01]  /*1b260*/  ISETP.LT.AND P1, PT, R53, UR5, !P0 ;  /* 0x0000000535007c0c */ /* 0x000fe2000c721270 */
[C---:B------:R-:W-:Y:S01]  /*1b270*/  VIADD R53, R57.reuse, UR4 ;  /* 0x0000000439357c36 */ /* 0x040fe20008000000 */
[----:B------:R-:W-:Y:S01]  /*1b280*/  LEA.HI.X.SX32 R57, R57, R52, 0x1, P6 ;  /* 0x0000003439397211 */ /* 0x000fe200030f0eff */
[----:B------:R-:W-:-:S02]  /*1b290*/  ULDC UR5, c[0x0][0x22c] ;  /* 0x00008b0000057ab9 */ /* 0x000fc40000000800 */
[C---:B------:R-:W-:Y:S01]  /*1b2a0*/  VIADD R60, R53.reuse, UR4 ;  /* 0x00000004353c7c36 */ /* 0x040fe20008000000 */
[-C--:B------:R-:W-:Y:S01]  /*1b2b0*/  LEA R58, P6, R53, R3.reuse, 0x1 ;  /* 0x00000003353a7211 */ /* 0x080fe200078c08ff */
[----:B------:R3:W-:Y:S01]  /*1b2c0*/  @P5 STG.E.U16 desc[UR6][R56.64], R61 ;  /* 0x0000003d38005986 */ /* 0x0007e2000c101506 */
[----:B------:R-:W-:Y:S01]  /*1b2d0*/  ISETP.LT.AND P5, PT, R59, UR5, !P0 ;  /* 0x000000053b007c0c */ /* 0x000fe2000c7a1270 */
[----:B------:R-:W-:Y:S01]  /*1b2e0*/  ULDC UR5, c[0x0][0x22c] ;  /* 0x00008b0000057ab9 */ /* 0x000fe20000000800 */
[-C--:B------:R-:W-:Y:S01]  /*1b2f0*/  LEA.HI.X.SX32 R59, R53, R52.reuse, 0x1, P6 ;  /* 0x00000034353b7211 */ /* 0x080fe200030f0eff */
[----:B-1----:R-:W-:Y:S01]  /*1b300*/  VIADD R55, R0, 0xd ;  /* 0x0000000d00377836 */ /* 0x002fe20000000000 */
[CC--:B------:R-:W-:Y:S01]  /*1b310*/  LEA R54, P6, R60.reuse, R3.reuse, 0x1 ;  /* 0x000000033c367211 */ /* 0x0c0fe200078c08ff */
[C---:B------:R-:W-:Y:S02]  /*1b320*/  VIADD R53, R60.reuse, UR4 ;  /* 0x000000043c357c36 */ /* 0x040fe40008000000 */
[----:B------:R1:W-:Y:S01]  /*1b330*/  @P4 STG.E.U16 desc[UR6][R58.64], R92 ;  /* 0x0000005c3a004986 */ /* 0x0003e2000c101506 */
[----:B------:R-:W-:Y:S01]  /*1b340*/  ISETP.LT.AND P4, PT, R55, UR5, !P0 ;  /* 0x0000000537007c0c */ /* 0x000fe2000c781270 */
[----:B------:R-:W-:Y:S01]  /*1b350*/  ULDC UR5, c[0x0][0x22c] ;  /* 0x00008b0000057ab9 */ /* 0x000fe20000000800 */
[----:B------:R-:W-:Y:S01]  /*1b360*/  LEA.HI.X.SX32 R55, R60, R52, 0x1, P6 ;  /* 0x000000343c377211 */ /* 0x000fe200030f0eff */
[----:B------:R-:W-:Y:S01]  /*1b370*/  VIADD R60, R0, 0xe ;  /* 0x0000000e003c7836 */ /* 0x000fe20000000000 */
[----:B---3--:R-:W-:-:S02]  /*1b380*/  LEA R56, P6, R53, R3, 0x1 ;  /* 0x0000000335387211 */ /* 0x008fc400078c08ff */
[----:B------:R-:W-:Y:S02]  /*1b390*/  PRMT R61, R92, 0x7632, R61 ;  /* 0x000076325c3d7816 */ /* 0x000fe4000000003d */
[CC--:B------:R-:W-:Y:S01]  /*1b3a0*/  LEA.HI.X.SX32 R57, R53.reuse, R52.reuse, 0x1, P6 ;  /* 0x0000003435397211 */ /* 0x0c0fe200030f0eff */
[----:B------:R-:W-:Y:S02]  /*1b3b0*/  VIADD R53, R53, UR4 ;  /* 0x0000000435357c36 */ /* 0x000fe40008000000 */
[----:B------:R3:W-:Y:S01]  /*1b3c0*/  @P3 STG.E.U16 desc[UR6][R54.64], R61 ;  /* 0x0000003d36003986 */ /* 0x0007e2000c101506 */
[----:B-1----:R-:W-:Y:S01]  /*1b3d0*/  VIADD R59, R0, 0xf ;  /* 0x0000000f003b7836 */ /* 0x002fe20000000000 */
[----:B------:R-:W-:Y:S01]  /*1b3e0*/  ISETP.LT.AND P3, PT, R60, UR5, !P0 ;  /* 0x000000053c007c0c */ /* 0x000fe2000c761270 */
[C---:B------:R-:W-:Y:S01]  /*1b3f0*/  VIADD R60, R53.reuse, UR4 ;  /* 0x00000004353c7c36 */ /* 0x040fe20008000000 */
[-C--:B------:R-:W-:Y:S01]  /*1b400*/  LEA R58, P6, R53, R3.reuse, 0x1 ;  /* 0x00000003353a7211 */ /* 0x080fe200078c08ff */
[----:B------:R-:W-:Y:S01]  /*1b410*/  ULDC UR5, c[0x0][0x22c] ;  /* 0x00008b0000057ab9 */ /* 0x000fe20000000800 */
[----:B------:R1:W-:Y:S01]  /*1b420*/  @P2 STG.E.U16 desc[UR6][R56.64], R93 ;  /* 0x0000005d38002986 */ /* 0x0003e2000c101506 */
[----:B------:R-:W-:Y:S01]  /*1b430*/  ISETP.LT.AND P2, PT, R59, UR5, !P0 ;  /* 0x000000053b007c0c */ /* 0x000fe2000c741270 */
[----:B------:R-:W-:Y:S01]  /*1b440*/  ULDC UR5, c[0x0][0x22c] ;  /* 0x00008b0000057ab9 */ /* 0x000fe20000000800 */
[----:B------:R-:W-:Y:S01]  /*1b450*/  LEA.HI.X.SX32 R59, R53, R52, 0x1, P6 ;  /* 0x00000034353b7211 */ /* 0x000fe200030f0eff */
[C---:B------:R-:W-:Y:S01]  /*1b460*/  VIADD R53, R60.reuse, UR4 ;  /* 0x000000043c357c36 */ /* 0x040fe20008000000 */
[----:B---3--:R-:W-:Y:S01]  /*1b470*/  LEA R54, P6, R60, R3, 0x1 ;  /* 0x000000033c367211 */ /* 0x008fe200078c08ff */
[----:B------:R-:W-:-:S03]  /*1b480*/  VIADD R61, R0, 0x10 ;  /* 0x00000010003d7836 */ /* 0x000fc60000000000 */
        /* <DEDUP_REMOVED lines=98> */
[----:B--2---:R1:W-:Y:S01]  /*1bab0*/  @P3 STG.E.U16 desc[UR6][R54.64], R4 ;  /* 0x0000000436003986 */ /* 0x0043e2000c101506 */
        /* <DEDUP_REMOVED lines=8> */
[----:B-1----:R-:W-:Y:S01]  /*1bb40*/  VIADD R55, R0, 0x1f ;  /* 0x0000001f00377836 */ /* 0x002fe20000000000 */
[----:B------:R1:W-:Y:S01]  /*1bb50*/  @P2 STG.E.U16 desc[UR6][R56.64], R61 ;  /* 0x0000003d38002986 */ /* 0x0003e2000c101506 */
[----:B------:R-:W-:Y:S01]  /*1bb60*/  ISETP.LT.AND P2, PT, R60, UR5, !P0 ;  /* 0x000000053c007c0c */ /* 0x000fe2000c741270 */
[C---:B------:R-:W-:Y:S01]  /*1bb70*/  VIADD R4, R53.reuse, UR4 ;  /* 0x0000000435047c36 */ /* 0x040fe20008000000 */
[-C--:B------:R-:W-:Y:S01]  /*1bb80*/  LEA R54, P6, R53, R3.reuse, 0x1 ;  /* 0x0000000335367211 */ /* 0x080fe200078c08ff */
[----:B------:R-:W-:Y:S01]  /*1bb90*/  ULDC UR5, c[0x0][0x22c] ;  /* 0x00008b0000057ab9 */ /* 0x000fe20000000800 */
[----:B------:R2:W-:Y:S01]  /*1bba0*/  @P1 STG.E.U16 desc[UR6][R58.64], R5 ;  /* 0x000000053a001986 */ /* 0x0005e2000c101506 */
[----:B------:R-:W-:Y:S01]  /*1bbb0*/  ISETP.LT.AND P1, PT, R55, UR5, !P0 ;  /* 0x0000000537007c0c */ /* 0x000fe2000c721270 */
[----:B------:R-:W-:Y:S01]  /*1bbc0*/  VIADD R60, R0, 0x20 ;  /* 0x00000020003c7836 */ /* 0x000fe20000000000 */
[----:B------:R-:W-:Y:S01]  /*1bbd0*/  LEA.HI.X.SX32 R55, R53, R52, 0x1, P6 ;  /* 0x0000003435377211 */ /* 0x000fe200030f0eff */
[C---:B------:R-:W-:Y:S01]  /*1bbe0*/  VIADD R53, R4.reuse, UR4 ;  /* 0x0000000404357c36 */ /* 0x040fe20008000000 */
[----:B------:R-:W-:Y:S01]  /*1bbf0*/  ULDC UR5, c[0x0][0x22c] ;  /* 0x00008b0000057ab9 */ /* 0x000fe20000000800 */
[----:B-1----:R-:W-:-:S04]  /*1bc00*/  LEA R56, P6, R4, R3, 0x1 ;  /* 0x0000000304387211 */ /* 0x002fc800078c08ff */
[----:B------:R-:W-:Y:S01]  /*1bc10*/  LEA.HI.X.SX32 R57, R4, R52, 0x1, P6 ;  /* 0x0000003404397211 */ /* 0x000fe200030f0eff */
[----:B--2---:R-:W-:Y:S01]  /*1bc20*/  VIADD R58, R0, 0x21 ;  /* 0x00000021003a7836 */ /* 0x004fe20000000000 */
[----:B------:R-:W-:Y:S02]  /*1bc30*/  PRMT R59, R5, 0x7632, R59 ;  /* 0x00007632053b7816 */ /* 0x000fe4000000003b */
[----:B------:R-:W-:-:S03]  /*1bc40*/  LEA R4, P6, R53, R3, 0x1 ;  /* 0x0000000335047211 */ /* 0x000fc600078c08ff */
[----:B------:R1:W-:Y:S01]  /*1bc50*/  @P5 STG.E.U16 desc[UR6][R54.64], R59 ;  /* 0x0000003b36005986 */ /* 0x0003e2000c101506 */
[C---:B------:R-:W-:Y:S01]  /*1bc60*/  LEA.HI.X.SX32 R5, R53.reuse, R52, 0x1, P6 ;  /* 0x0000003435057211 */ /* 0x040fe200030f0eff */
[----:B------:R-:W-:Y:S01]  /*1bc70*/  VIADD R53, R53, UR4 ;  /* 0x0000000435357c36 */ /* 0x000fe20008000000 */
[----:B------:R-:W-:Y:S01]  /*1bc80*/  ISETP.LT.AND P5, PT, R60, UR5, !P0 ;  /* 0x000000053c007c0c */ /* 0x000fe2000c7a1270 */
[----:B------:R2:W-:Y:S01]  /*1bc90*/  @P4 STG.E.U16 desc[UR6][R56.64], R6 ;  /* 0x0000000638004986 */ /* 0x0005e2000c101506 */
[----:B------:R-:W-:Y:S02]  /*1bca0*/  ULDC UR5, c[0x0][0x22c] ;  /* 0x00008b0000057ab9 */ /* 0x000fe40000000800 */
[----:B------:R-:W-:Y:S01]  /*1bcb0*/  ISETP.LT.AND P4, PT, R58, UR5, !P0 ;  /* 0x000000053a007c0c */ /* 0x000fe2000c781270 */
[----:B------:R-:W-:Y:S01]  /*1bcc0*/  VIADD R58, R0, 0x22 ;  /* 0x00000022003a7836 */ /* 0x000fe20000000000 */
[----:B------:R-:W-:Y:S01]  /*1bcd0*/  ULDC UR5, c[0x0][0x22c] ;  /* 0x00008b0000057ab9 */ /* 0x000fe20000000800 */
[----:B-1----:R-:W-:Y:S01]  /*1bce0*/  PRMT R55, R6, 0x7632, R55 ;  /* 0x0000763206377816 */ /* 0x002fe20000000037 */
[----:B--2---:R-:W-:-:S04]  /*1bcf0*/  VIADD R6, R53, UR4 ;  /* 0x0000000435067c36 */ /* 0x004fc80008000000 */
[----:B------:R1:W-:Y:S01]  /*1bd00*/  @P3 STG.E.U16 desc[UR6][R4.64], R55 ;  /* 0x0000003704003986 */ /* 0x0003e2000c101506 */
[-C--:B------:R-:W-:Y:S02]  /*1bd10*/  LEA R54, P3, R53, R3.reuse, 0x1 ;  /* 0x0000000335367211 */ /* 0x080fe400078608ff */
[----:B------:R-:W-:-:S04]  /*1bd20*/  LEA R56, P6, R6, R3, 0x1 ;  /* 0x0000000306387211 */ /* 0x000fc800078c08ff */
[CC--:B------:R-:W-:Y:S02]  /*1bd30*/  LEA.HI.X.SX32 R57, R6.reuse, R52.reuse, 0x1, P6 ;  /* 0x0000003406397211 */ /* 0x0c0fe400030f0eff */
[-C--:B-1----:R-:W-:Y:S01]  /*1bd40*/  LEA.HI.X.SX32 R55, R53, R52.reuse, 0x1, P3 ;  /* 0x0000003435377211 */ /* 0x082fe200018f0eff */
[----:B------:R-:W-:Y:S01]  /*1bd50*/  VIADD R5, R6, UR4 ;  /* 0x0000000406057c36 */ /* 0x000fe20008000000 */
[----:B------:R-:W-:Y:S01]  /*1bd60*/  ISETP.LT.AND P3, PT, R58, UR5, !P0 ;  /* 0x000000053a007c0c */ /* 0x000fe2000c761270 */
[C---:B------:R-:W-:Y:S01]  /*1bd70*/  VIADD R53, R0.reuse, 0x23 ;  /* 0x0000002300357836 */ /* 0x040fe20000000000 */
[----:B------:R-:W-:Y:S01]  /*1bd80*/  ULDC UR5, c[0x0][0x22c] ;  /* 0x00008b0000057ab9 */ /* 0x000fe20000000800 */
[----:B------:R1:W-:Y:S01]  /*1bd90*/  @P2 STG.E.U16 desc[UR6][R54.64], R7 ;  /* 0x0000000736002986 */ /* 0x0003e2000c101506 */
[----:B------:R-:W-:Y:S01]  /*1bda0*/  LEA R4, P6, R5, R3, 0x1 ;  /* 0x0000000305047211 */ /* 0x000fe200078c08ff */
[----:B------:R-:W-:Y:S01]  /*1bdb0*/  VIADD R6, R0, 0x24 ;  /* 0x0000002400067836 */ /* 0x000fe20000000000 */
[----:B------:R-:W-:Y:S01]  /*1bdc0*/  ISETP.LT.AND P2, PT, R53, UR5, !P0 ;  /* 0x0000000535007c0c */ /* 0x000fe2000c741270 */
[C---:B------:R-:W-:Y:S01]  /*1bdd0*/  VIADD R53, R5.reuse, UR4 ;  /* 0x0000000405357c36 */ /* 0x040fe20008000000 */
[----:B------:R-:W-:Y:S01]  /*1bde0*/  ULDC UR5, c[0x0][0x22c] ;  /* 0x00008b0000057ab9 */ /* 0x000fe20000000800 */
[----:B------:R-:W-:-:S02]  /*1bdf0*/  LEA.HI.X.SX32 R5, R5, R52, 0x1, P6 ;  /* 0x0000003405057211 */ /* 0x000fc400030f0eff */
[----:B------:R-:W-:Y:S01]  /*1be00*/  VIADD R58, R53, UR4 ;  /* 0x00000004353a7c36 */ /* 0x000fe20008000000 */
[----:B-1----:R-:W-:Y:S01]  /*1be10*/  PRMT R55, R7, 0x7632, R55 ;  /* 0x0000763207377816 */ /* 0x002fe20000000037 */
[----:B------:R-:W-:-:S04]  /*1be20*/  VIADD R7, R0, 0x25 ;  /* 0x0000002500077836 */ /* 0x000fc80000000000 */
[----:B------:R1:W-:Y:S01]  /*1be30*/  @P1 STG.E.U16 desc[UR6][R56.64], R55 ;  /* 0x0000003738001986 */ /* 0x0003e2000c101506 */
[----:B------:R-:W-:Y:S01]  /*1be40*/  ISETP.LT.AND P1, PT, R6, UR5, !P0 ;  /* 0x0000000506007c0c */ /* 0x000fe2000c721270 */
[----:B------:R-:W-:Y:S01]  /*1be50*/  ULDC UR5, c[0x0][0x22c] ;  /* 0x00008b0000057ab9 */ /* 0x000fe20000000800 */
[-C--:B------:R-:W-:Y:S01]  /*1be60*/  LEA R6, P6, R53, R3.reuse, 0x1 ;  /* 0x0000000335067211 */ /* 0x080fe200078c08ff */
[----:B----4-:R2:W-:Y:S01]  /*1be70*/  @P5 STG.E.U16 desc[UR6][R4.64], R8 ;  /* 0x0000000804005986 */ /* 0x0105e2000c101506 */
[----:B------:R-:W-:Y:S01]  /*1be80*/  ISETP.LT.AND P5, PT, R7, UR5, !P0 ;  /* 0x0000000507007c0c */ /* 0x000fe2000c7a1270 */
[----:B------:R-:W-:Y:S01]  /*1be90*/  ULDC UR5, c[0x0][0x22c] ;  /* 0x00008b0000057ab9 */ /* 0x000fe20000000800 */
[----:B------:R-:W-:Y:S01]  /*1bea0*/  LEA.HI.X.SX32 R7, R53, R52, 0x1, P6 ;  /* 0x0000003435077211 */ /* 0x000fe200030f0eff */
[----:B------:R-:W-:Y:S01]  /*1beb0*/  VIADD R53, R0, 0x26 ;  /* 0x0000002600357836 */ /* 0x000fe20000000000 */
[----:B------:R-:W-:Y:S02]  /*1bec0*/  LEA R54, P6, R58, R3, 0x1 ;  /* 0x000000033a367211 */ /* 0x000fe400078c08ff */
[----:B-1----:R-:W-:-:S02]  /*1bed0*/  PRMT R56, R8, 0x7632, R56 ;  /* 0x0000763208387816 */ /* 0x002fc40000000038 */
[CC--:B------:R-:W-:Y:S01]  /*1bee0*/  LEA.HI.X.SX32 R55, R58.reuse, R52.reuse, 0x1, P6 ;  /* 0x000000343a377211 */ /* 0x0c0fe200030f0eff */
[----:B------:R-:W-:Y:S02]  /*1bef0*/  VIADD R58, R58, UR4 ;  /* 0x000000043a3a7c36 */ /* 0x000fe40008000000 */
[----:B--2---:R-:W-:Y:S01]  /*1bf00*/  VIADD R5, R0, 0x27 ;  /* 0x0000002700057836 */ /* 0x004fe20000000000 */
[----:B------:R1:W-:Y:S01]  /*1bf10*/  @P4 STG.E.U16 desc[UR6][R6.64], R56 ;  /* 0x0000003806004986 */ /* 0x0003e2000c101506 */
[----:B------:R-:W-:Y:S01]  /*1bf20*/  ISETP.LT.AND P4, PT, R53, UR5, !P0 ;  /* 0x0000000535007c0c */ /* 0x000fe2000c781270 */
[C---:B------:R-:W-:Y:S01]  /*1bf30*/  VIADD R8, R58.reuse, UR4 ;  /* 0x000000043a087c36 */ /* 0x040fe20008000000 */
[-C--:B------:R-:W-:Y:S01]  /*1bf40*/  LEA R4, P6, R58, R3.reuse, 0x1 ;  /* 0x000000033a047211 */ /* 0x080fe200078c08ff */
[----:B------:R-:W-:Y:S01]  /*1bf50*/  ULDC UR5, c[0x0][0x22c] ;  /* 0x00008b0000057ab9 */ /* 0x000fe20000000800 */
[----:B------:R2:W-:Y:S01]  /*1bf60*/  @P3 STG.E.U16 desc[UR6][R54.64], R9 ;  /* 0x0000000936003986 */ /* 0x0005e2000c101506 */
[----:B------:R-:W-:Y:S01]  /*1bf70*/  ISETP.LT.AND P3, PT, R5, UR5, !P0 ;  /* 0x0000000505007c0c */ /* 0x000fe2000c761270 */
[----:B------:R-:W-:Y:S01]  /*1bf80*/  VIADD R53, R8, UR4 ;  /* 0x0000000408357c36 */ /* 0x000fe20008000000 */
[----:B------:R-:W-:Y:S01]  /*1bf90*/  LEA.HI.X.SX32 R5, R58, R52, 0x1, P6 ;  /* 0x000000343a057211 */ /* 0x000fe200030f0eff */
[----:B------:R-:W-:Y:S01]  /*1bfa0*/  ULDC UR5, c[0x0][0x22c] ;  /* 0x00008b0000057ab9 */ /* 0x000fe20000000800 */
[----:B-1----:R-:W-:Y:S01]  /*1bfb0*/  LEA R6, P6, R8, R3, 0x1 ;  /* 0x0000000308067211 */ /* 0x002fe200078c08ff */
[----:B------:R-:W-:-:S03]  /*1bfc0*/  VIADD R56, R0, 0x28 ;  /* 0x0000002800387836 */ /* 0x000fc60000000000 */
        /* <DEDUP_REMOVED lines=16> */
[-C--:B------:R-:W-:Y:S01]  /*1c0d0*/  LEA R4, P5, R53, R3.reuse, 0x1 ;  /* 0x0000000335047211 */ /* 0x080fe200078a08ff */
[----:B------:R-:W-:Y:S01]  /*1c0e0*/  VIADD R10, R0, 0x2b ;  /* 0x0000002b000a7836 */ /* 0x000fe20000000000 */
[-C--:B------:R-:W-:Y:S02]  /*1c0f0*/  LEA R6, P6, R7, R3.reuse, 0x1 ;  /* 0x0000000307067211 */ /* 0x080fe400078c08ff */
[-C--:B-1----:R-:W-:Y:S01]  /*1c100*/  LEA.HI.X.SX32 R5, R53, R52.reuse, 0x1, P5 ;  /* 0x0000003435057211 */ /* 0x082fe200028f0eff */
[C---:B------:R-:W-:Y:S01]  /*1c110*/  VIADD R9, R7.reuse, UR4 ;  /* 0x0000000407097c36 */ /* 0x040fe20008000000 */
[----:B------:R-:W-:Y:S01]  /*1c120*/  ISETP.LT.AND P5, PT, R54, UR5, !P0 ;  /* 0x0000000536007c0c */ /* 0x000fe2000c7a1270 */
[----:B------:R-:W-:Y:S01]  /*1c130*/  ULDC UR5, c[0x0][0x22c] ;  /* 0x00008b0000057ab9 */ /* 0x000fe20000000800 */
[----:B------:R-:W-:Y:S01]  /*1c140*/  LEA.HI.X.SX32 R7, R7, R52, 0x1, P6 ;  /* 0x0000003407077211 */ /* 0x000fe200030f0eff */
[----:B------:R1:W-:Y:S01]  /*1c150*/  @P4 STG.E.U16 desc[UR6][R4.64], R11 ;  /* 0x0000000b04004986 */ /* 0x0003e2000c101506 */
[----:B------:R-:W-:Y:S01]  /*1c160*/  ISETP.LT.AND P4, PT, R10, UR5, !P0 ;  /* 0x000000050a007c0c */ /* 0x000fe2000c781270 */
[----:B------:R-:W-:Y:S01]  /*1c170*/  VIADD R10, R0, 0x2c ;  /* 0x0000002c000a7836 */ /* 0x000fe20000000000 */
[----:B------:R-:W-:Y:S01]  /*1c180*/  PRMT R53, R11, 0x7632, R53 ;  /* 0x000076320b357816 */ /* 0x000fe20000000035 */
[----:B------:R-:W-:Y:S01]  /*1c190*/  ULDC UR5, c[0x0][0x22c] ;  /* 0x00008b0000057ab9 */ /* 0x000fe20000000800 */
[----:B------:R-:W-:-:S03]  /*1c1a0*/  LEA R8, P6, R9, R3, 0x1 ;  /* 0x0000000309087211 */ /* 0x000fc600078c08ff */
[----:B------:R2:W-:Y:S01]  /*1c1b0*/  @P3 STG.E.U16 desc[UR6][R6.64], R53 ;  /* 0x0000003506003986 */ /* 0x0005e2000c101506 */
[----:B------:R-:W-:Y:S01]  /*1c1c0*/  ISETP.LT.AND P3, PT, R10, UR5, !P0 ;  /* 0x000000050a007c0c */ /* 0x000fe2000c761270 */
[C---:B------:R-:W-:Y:S01]  /*1c1d0*/  VIADD R10, R9.reuse, UR4 ;  /* 0x00000004090a7c36 */ /* 0x040fe20008000000 */
[-C--:B------:R-:W-:Y:S01]  /*1c1e0*/  LEA.HI.X.SX32 R9, R9, R52.reuse, 0x1, P6 ;  /* 0x0000003409097211 */ /* 0x080fe200030f0eff */
[----:B-1----:R-:W-:Y:S01]  /*1c1f0*/  VIADD R5, R0, 0x2d ;  /* 0x0000002d00057836 */ /* 0x002fe20000000000 */
[----:B------:R-:W-:Y:S01]  /*1c200*/  ULDC UR5, c[0x0][0x22c] ;  /* 0x00008b0000057ab9 */ /* 0x000fe20000000800 */
[C---:B------:R-:W-:Y:S01]  /*1c210*/  VIADD R11, R10.reuse, UR4 ;  /* 0x000000040a0b7c36 */ /* 0x040fe20008000000 */
[CC--:B------:R-:W-:Y:S01]  /*1c220*/  LEA R4, P6, R10.reuse, R3.reuse, 0x1 ;  /* 0x000000030a047211 */ /* 0x0c0fe200078c08ff */
[----:B------:R1:W-:Y:S01]  /*1c230*/  @P2 STG.E.U16 desc[UR6][R8.64], R12 ;  /* 0x0000000c08002986 */ /* 0x0003e2000c101506 */
[----:B------:R-:W-:Y:S01]  /*1c240*/  ISETP.LT.AND P2, PT, R5, UR5, !P0 ;  /* 0x0000000505007c0c */ /* 0x000fe2000c741270 */
[----:B------:R-:W-:Y:S01]  /*1c250*/  ULDC UR5, c[0x0][0x22c] ;  /* 0x00008b0000057ab9 */ /* 0x000fe20000000800 */
[----:B------:R-:W-:Y:S01]  /*1c260*/  LEA.HI.X.SX32 R5, R10, R52, 0x1, P6 ;  /* 0x000000340a057211 */ /* 0x000fe200030f0eff */
[----:B------:R-:W-:Y:S01]  /*1c270*/  VIADD R10, R0, 0x2e ;  /* 0x0000002e000a7836 */ /* 0x000fe20000000000 */
[----:B--2---:R-:W-:-:S02]  /*1c280*/  LEA R6, P6, R11, R3, 0x1 ;  /* 0x000000030b067211 */ /* 0x004fc400078c08ff */
        /* <DEDUP_REMOVED lines=15> */
[----:B--2---:R-:W-:-:S04]  /*1c380*/  LEA R4, P6, R10, R3, 0x1 ;  /* 0x000000030a047211 */ /* 0x004fc800078c08ff */
[-C--:B------:R-:W-:Y:S01]  /*1c390*/  LEA.HI.X.SX32 R5, R10, R52.reuse, 0x1, P6 ;  /* 0x000000340a057211 */ /* 0x080fe200030f0eff */
[----:B------:R-:W-:Y:S01]  /*1c3a0*/  VIADD R10, R0, 0x31 ;  /* 0x00000031000a7836 */ /* 0x000fe20000000000 */
[----:B-1----:R-:W-:Y:S02]  /*1c3b0*/  PRMT R7, R13, 0x7632, R7 ;  /* 0x000076320d077816 */ /* 0x002fe40000000007 */
[----:B------:R-:W-:Y:S02]  /*1c3c0*/  LEA R6, P6, R11, R3, 0x1 ;  /* 0x000000030b067211 */ /* 0x000fe400078c08ff */
[----:B0-----:R-:W-:Y:S01]  /*1c3d0*/  PRMT R13, R45, 0x7632, R13 ;  /* 0x000076322d0d7816 */ /* 0x001fe2000000000d */
        /* <DEDUP_REMOVED lines=8> */
[C---:B0-----:R-:W-:Y:S01]  /*1c460*/  LEA.HI.X.SX32 R7, R11.reuse, R52, 0x1, P6 ;  /* 0x000000340b077211 */ /* 0x041fe200030f0eff */
[----:B------:R-:W-:Y:S01]  /*1c470*/  VIADD R11, R11, UR4 ;  /* 0x000000040b0b7c36 */ /* 0x000fe20008000000 */
[----:B------:R-:W-:-:S02]  /*1c480*/  PRMT R9, R14, 0x7632, R9 ;  /* 0x000076320e097816 */ /* 0x000fc40000000009 */
[----:B-1----:R-:W-:Y:S01]  /*1c490*/  PRMT R14, R48, 0x7632, R14 ;  /* 0x00007632300e7816 */ /* 0x002fe2000000000e */
[C---:B------:R-:W-:Y:S02]  /*1c4a0*/  VIADD R5, R11.reuse, UR4 ;  /* 0x000000040b057c36 */ /* 0x040fe40008000000 */
[----:B------:R0:W-:Y:S01]  /*1c4b0*/  @P2 STG.E.U16 desc[UR6][R6.64], R9 ;  /* 0x0000000906002986 */ /* 0x0001e2000c101506 */
[-C--:B------:R-:W-:Y:S02]  /*1c4c0*/  LEA R8, P2, R11, R3.reuse, 0x1 ;  /* 0x000000030b087211 */ /* 0x080fe400078408ff */
[----:B------:R-:W-:Y:S02]  /*1c4d0*/  LEA R4, P6, R5, R3, 0x1 ;  /* 0x0000000305047211 */ /* 0x000fe400078c08ff */
[-C--:B0-----:R-:W-:Y:S01]  /*1c4e0*/  LEA.HI.X.SX32 R9, R11, R52.reuse, 0x1, P2 ;  /* 0x000000340b097211 */ /* 0x081fe200010f0eff */
[C---:B------:R-:W-:Y:S01]  /*1c4f0*/  VIADD R7, R5.reuse, UR4 ;  /* 0x0000000405077c36 */ /* 0x040fe20008000000 */
[----:B------:R-:W-:Y:S01]  /*1c500*/  ISETP.LT.AND P2, PT, R10, UR5, !P0 ;  /* 0x000000050a007c0c */ /* 0x000fe2000c741270 */
[----:B------:R-:W-:Y:S01]  /*1c510*/  VIADD R10, R0, 0x33 ;  /* 0x00000033000a7836 */ /* 0x000fe20000000000 */
[----:B------:R-:W-:Y:S01]  /*1c520*/  ULDC UR5, c[0x0][0x22c] ;  /* 0x00008b0000057ab9 */ /* 0x000fe20000000800 */
[----:B------:R0:W-:Y:S01]  /*1c530*/  @P1 STG.E.U16 desc[UR6][R8.64], R15 ;  /* 0x0000000f08001986 */ /* 0x0001e2000c101506 */
[----:B------:R-:W-:-:S02]  /*1c540*/  LEA.HI.X.SX32 R5, R5, R52, 0x1, P6 ;  /* 0x0000003405057211 */ /* 0x000fc400030f0eff */
[----:B------:R-:W-:Y:S01]  /*1c550*/  ISETP.LT.AND P1, PT, R10, UR5, !P0 ;  /* 0x000000050a007c0c */ /* 0x000fe2000c721270 */
[----:B------:R-:W-:Y:S01]  /*1c560*/  VIADD R10, R0, 0x34 ;  /* 0x00000034000a7836 */ /* 0x000fe20000000000 */
[----:B------:R-:W-:Y:S01]  /*1c570*/  ULDC UR5, c[0x0][0x22c] ;  /* 0x00008b0000057ab9 */ /* 0x000fe20000000800 */
[CC--:B------:R-:W-:Y:S01]  /*1c580*/  LEA R6, P6, R7.reuse, R3.reuse, 0x1 ;  /* 0x0000000307067211 */ /* 0x0c0fe200078c08ff */
[----:B------:R1:W-:Y:S02]  /*1c590*/  @P5 STG.E.U16 desc[UR6][R4.64], R12 ;  /* 0x0000000c04005986 */ /* 0x0003e4000c101506 */
[----:B------:R-:W-:Y:S01]  /*1c5a0*/  ISETP.LT.AND P5, PT, R10, UR5, !P0 ;  /* 0x000000050a007c0c */ /* 0x000fe2000c7a1270 */
[C---:B------:R-:W-:Y:S01]  /*1c5b0*/  VIADD R10, R7.reuse, UR4 ;  /* 0x00000004070a7c36 */ /* 0x040fe20008000000 */
[-C--:B------:R-:W-:Y:S01]  /*1c5c0*/  LEA.HI.X.SX32 R7, R7, R52.reuse, 0x1, P6 ;  /* 0x0000003407077211 */ /* 0x080fe200030f0eff */
[----:B0-----:R-:W-:Y:S01]  /*1c5d0*/  VIADD R9, R0, 0x35 ;  /* 0x0000003500097836 */ /* 0x001fe20000000000 */
[----:B------:R-:W-:Y:S01]  /*1c5e0*/  ULDC UR5, c[0x0][0x22c] ;  /* 0x00008b0000057ab9 */ /* 0x000fe20000000800 */
[C---:B------:R-:W-:Y:S01]  /*1c5f0*/  VIADD R11, R10.reuse, UR4 ;  /* 0x000000040a0b7c36 */ /* 0x040fe20008000000 */
[CC--:B------:R-:W-:Y:S01]  /*1c600*/  LEA R8, P6, R10.reuse, R3.reuse, 0x1 ;  /* 0x000000030a087211 */ /* 0x0c0fe200078c08ff */
[----:B------:R0:W-:Y:S01]  /*1c610*/  @P4 STG.E.U16 desc[UR6][R6.64], R16 ;  /* 0x0000001006004986 */ /* 0x0001e2000c101506 */
[----:B------:R-:W-:Y:S01]  /*1c620*/  ISETP.LT.AND P4, PT, R9, UR5, !P0 ;  /* 0x0000000509007c0c */ /* 0x000fe2000c781270 */
[----:B------:R-:W-:Y:S01]  /*1c630*/  ULDC UR5, c[0x0][0x22c] ;  /* 0x00008b0000057ab9 */ /* 0x000fe20000000800 */
[----:B------:R-:W-:Y:S01]  /*1c640*/  LEA.HI.X.SX32 R9, R10, R52, 0x1, P6 ;  /* 0x000000340a097211 */ /* 0x000fe200030f0eff */
[C---:B------:R-:W-:Y:S01]  /*1c650*/  VIADD R10, R0.reuse, 0x36 ;  /* 0x00000036000a7836 */ /* 0x040fe20000000000 */
[----:B-1----:R-:W-:Y:S01]  /*1c660*/  LEA R4, P6, R11, R3, 0x1 ;  /* 0x000000030b047211 */ /* 0x002fe200078c08ff */
[----:B------:R-:W-:Y:S01]  /*1c670*/  VIADD R15, R0, 0x7e ;  /* 0x0000007e000f7836 */ /* 0x000fe20000000000 */
[----:B------:R-:W-:-:S02]  /*1c680*/  PRMT R12, R16, 0x7632, R12 ;  /* 0x00007632100c7816 */ /* 0x000fc4000000000c */
[CC--:B------:R-:W-:Y:S01]  /*1c690*/  LEA.HI.X.SX32 R5, R11.reuse, R52.reuse, 0x1, P6 ;  /* 0x000000340b057211 */ /* 0x0c0fe200030f0eff */
[----:B------:R-:W-:Y:S02]  /*1c6a0*/  VIADD R11, R11, UR4 ;  /* 0x000000040b0b7c36 */ /* 0x000fe40008000000 */
[----:B------:R1:W-:Y:S01]  /*1c6b0*/  @P3 STG.E.U16 desc[UR6][R8.64], R12 ;  /* 0x0000000c08003986 */ /* 0x0003e2000c101506 */
[----:B0-----:R-:W-:Y:S01]  /*1c6c0*/  VIADD R7, R0, 0x37 ;  /* 0x0000003700077836 */ /* 0x001fe20000000000 */
        /* <DEDUP_REMOVED lines=9> */
[----:B-1----:R-:W-:Y:S01]  /*1c760*/  LEA R8, P6, R10, R3, 0x1 ;  /* 0x000000030a087211 */ /* 0x002fe200078c08ff */
[----:B------:R-:W-:-:S03]  /*1c770*/  VIADD R12, R0, 0x38 ;  /* 0x00000038000c7836 */ /* 0x000fc60000000000 */
[----:B------:R-:W-:Y:S01]  /*1c780*/  LEA.HI.X.SX32 R9, R10, R52, 0x1, P6 ;  /* 0x000000340a097211 */ /* 0x000fe200030f0eff */
[----:B------:R-:W-:Y:S01]  /*1c790*/  VIADD R10, R0, 0x39 ;  /* 0x00000039000a7836 */ /* 0x000fe20000000000 */
[----:B0-----:R-:W-:Y:S02]  /*1c7a0*/  PRMT R5, R17, 0x7632, R5 ;  /* 0x0000763211057816 */ /* 0x001fe40000000005 */
        /* <DEDUP_REMOVED lines=11> */
[----:B------:R-:W-:-:S03]  /*1c860*/  PRMT R7, R18, 0x7632, R7 ;  /* 0x0000763212077816 */ /* 0x000fc60000000007 */
[C---:B-1----:R-:W-:Y:S02]  /*1c870*/  VIADD R9, R11.reuse, UR4 ;  /* 0x000000040b097c36 */ /* 0x042fe40008000000 */
        /* <DEDUP_REMOVED lines=27> */
[----:B-1----:R-:W-:Y:S01]  /*1ca30*/  LEA R8, P6, R11, R3, 0x1 ;  /* 0x000000030b087211 */ /* 0x002fe200078c08ff */
[----:B------:R-:W1:Y:S01]  /*1ca40*/  LDS.128 R16, [R2] ;  /* 0x0000000002107984 */ /* 0x000e620000000c00 */
        /* <DEDUP_REMOVED lines=14> */
[----:B--2---:R-:W-:Y:S01]  /*1cb30*/  LEA R6, P6, R10, R3, 0x1 ;  /* 0x000000030a067211 */ /* 0x004fe200078c08ff */
[----:B------:R-:W-:-:S02]  /*1cb40*/  VIADD R12, R0, 0x40 ;  /* 0x00000040000c7836 */ /* 0x000fc40000000000 */
[----:B------:R-:W-:Y:S01]  /*1cb50*/  VIADD R20, R0, 0x7f ;  /* 0x0000007f00147836 */ /* 0x000fe20000000000 */
        /* <DEDUP_REMOVED lines=15> */
[C---:B--2---:R-:W-:Y:S02]  /*1cc50*/  VIADD R7, R11.reuse, UR4 ;  /* 0x000000040b077c36 */ /* 0x044fe40008000000 */
        /* <DEDUP_REMOVED lines=341> */
[----:B------:R-:W-:Y:S01]  /*1e1b0*/  VIADD R11, R0, 0x70 ;  /* 0x00000070000b7836 */ /* 0x000fe20000000000 */
[----:B--2---:R-:W-:Y:S01]  /*1e1c0*/  LEA R6, P6, R10, R3, 0x1 ;  /* 0x000000030a067211 */ /* 0x004fe200078c08ff */
[----:B------:R-:W-:-:S02]  /*1e1d0*/  VIADD R12, R0, 0x72 ;  /* 0x00000072000c7836 */ /* 0x000fc40000000000 */
[----:B------:R2:W-:Y:S01]  /*1e1e0*/  @P5 STG.E.U16 desc[UR6][R4.64], R13 ;  /* 0x0000000d04005986 */ /* 0x0005e2000c101506 */
[----:B------:R-:W-:Y:S01]  /*1e1f0*/  ISETP.LT.AND P5, PT, R11, UR5, !P0 ;  /* 0x000000050b007c0c */ /* 0x000fe2000c7a1270 */
[----:B------:R-:W-:Y:S01]  /*1e200*/  ULDC UR5, c[0x0][0x22c] ;  /* 0x00008b0000057ab9 */ /* 0x000fe20000000800 */
[CC--:B------:R-:W-:Y:S01]  /*1e210*/  LEA.HI.X.SX32 R7, R10.reuse, R52.reuse, 0x1, P6 ;  /* 0x000000340a077211 */ /* 0x0c0fe200030f0eff */
[----:B------:R-:W-:Y:S02]  /*1e220*/  VIADD R10, R10, UR4 ;  /* 0x000000040a0a7c36 */ /* 0x000fe40008000000 */
[----:B0-----:R-:W-:Y:S02]  /*1e230*/  VIADD R9, R0, 0x71 ;  /* 0x0000007100097836 */ /* 0x001fe40000000000 */
[C---:B------:R-:W-:Y:S01]  /*1e240*/  VIADD R11, R10.reuse, UR4 ;  /* 0x000000040a0b7c36 */ /* 0x040fe20008000000 */
[CC--:B------:R-:W-:Y:S01]  /*1e250*/  LEA R8, P6, R10.reuse, R3.reuse, 0x1 ;  /* 0x000000030a087211 */ /* 0x0c0fe200078c08ff */
[----:B------:R0:W-:Y:S01]  /*1e260*/  @P4 STG.E.U16 desc[UR6][R6.64], R46 ;  /* 0x0000002e06004986 */ /* 0x0001e2000c101506 */
[----:B------:R-:W-:Y:S01]  /*1e270*/  ISETP.LT.AND P4, PT, R9, UR5, !P0 ;  /* 0x0000000509007c0c */ /* 0x000fe2000c781270 */
[----:B------:R-:W-:Y:S01]  /*1e280*/  ULDC UR5, c[0x0][0x22c] ;  /* 0x00008b0000057ab9 */ /* 0x000fe20000000800 */
[----:B------:R-:W-:Y:S01]  /*1e290*/  LEA.HI.X.SX32 R9, R10, R52, 0x1, P6 ;  /* 0x000000340a097211 */ /* 0x000fe200030f0eff */
[C---:B------:R-:W-:Y:S01]  /*1e2a0*/  VIADD R10, R11.reuse, UR4 ;  /* 0x000000040b0a7c36 */ /* 0x040fe20008000000 */
[----:B--2---:R-:W-:-:S02]  /*1e2b0*/  LEA R4, P6, R11, R3, 0x1 ;  /* 0x000000030b047211 */ /* 0x004fc400078c08ff */
[----:B------:R-:W-:Y:S02]  /*1e2c0*/  PRMT R13, R47, 0x7632, R13 ;  /* 0x000076322f0d7816 */ /* 0x000fe4000000000d */
[----:B------:R-:W-:Y:S01]  /*1e2d0*/  LEA.HI.X.SX32 R5, R11, R52, 0x1, P6 ;  /* 0x000000340b057211 */ /* 0x000fe200030f0eff */
[----:B------:R-:W-:Y:S01]  /*1e2e0*/  VIADD R11, R0, 0x73 ;  /* 0x00000073000b7836 */ /* 0x000fe20000000000 */
[----:B0-----:R-:W-:Y:S02]  /*1e2f0*/  PRMT R7, R46, 0x7632, R7 ;  /* 0x000076322e077816 */ /* 0x001fe40000000007 */
[----:B------:R-:W-:-:S03]  /*1e300*/  LEA R6, P6, R10, R3, 0x1 ;  /* 0x000000030a067211 */ /* 0x000fc600078c08ff */
[----:B------:R0:W-:Y:S01]  /*1e310*/  @P3 STG.E.U16 desc[UR6][R8.64], R7 ;  /* 0x0000000708003986 */ /* 0x0001e2000c101506 */
[----:B------:R-:W-:Y:S01]  /*1e320*/  ISETP.LT.AND P3, PT, R12, UR5, !P0 ;  /* 0x000000050c007c0c */ /* 0x000fe2000c761270 */
[C---:B------:R-:W-:Y:S01]  /*1e330*/  VIADD R12, R10.reuse, UR4 ;  /* 0x000000040a0c7c36 */ /* 0x040fe20008000000 */
[----:B------:R-:W-:Y:S01]  /*1e340*/  ULDC UR5, c[0x0][0x22c] ;  /* 0x00008b0000057ab9 */ /* 0x000fe20000000800 */
[----:B------:R2:W-:Y:S01]  /*1e350*/  @P2 STG.E.U16 desc[UR6][R4.64], R47 ;  /* 0x0000002f04002986 */ /* 0x0005e2000c101506 */
[----:B------:R-:W-:Y:S01]  /*1e360*/  ISETP.LT.AND P2, PT, R11, UR5, !P0 ;  /* 0x000000050b007c0c */ /* 0x000fe2000c741270 */
[----:B------:R-:W-:Y:S01]  /*1e370*/  ULDC UR5, c[0x0][0x22c] ;  /* 0x00008b0000057ab9 */ /* 0x000fe20000000800 */
[----:B0-----:R-:W-:Y:S01]  /*1e380*/  LEA.HI.X.SX32 R7, R10, R52, 0x1, P6 ;  /* 0x000000340a077211 */ /* 0x001fe200030f0eff */
[----:B------:R-:W-:Y:S01]  /*1e390*/  VIADD R8, R0, 0x74 ;  /* 0x0000007400087836 */ /* 0x000fe20000000000 */
[----:B------:R-:W-:Y:S01]  /*1e3a0*/  LEA R10, P6, R12, R3, 0x1 ;  /* 0x000000030c0a7211 */ /* 0x000fe200078c08ff */
[----:B------:R-:W-:-:S02]  /*1e3b0*/  VIADD R9, R0, 0x75 ;  /* 0x0000007500097836 */ /* 0x000fc40000000000 */
[----:B------:R0:W-:Y:S01]  /*1e3c0*/  @P1 STG.E.U16 desc[UR6][R6.64], R13 ;  /* 0x0000000d06001986 */ /* 0x0001e2000c101506 */
[C---:B------:R-:W-:Y:S01]  /*1e3d0*/  LEA.HI.X.SX32 R11, R12.reuse, R52, 0x1, P6 ;  /* 0x000000340c0b7211 */ /* 0x040fe200030f0eff */
[----:B------:R-:W-:Y:S01]  /*1e3e0*/  VIADD R12, R12, UR4 ;  /* 0x000000040c0c7c36 */ /* 0x000fe20008000000 */
[----:B------:R-:W-:Y:S01]  /*1e3f0*/  ISETP.LT.AND P1, PT, R8, UR5, !P0 ;  /* 0x0000000508007c0c */ /* 0x000fe2000c721270 */
[----:B------:R-:W-:Y:S02]  /*1e400*/  ULDC UR5, c[0x0][0x22c] ;  /* 0x00008b0000057ab9 */ /* 0x000fe40000000800 */
[C---:B------:R-:W-:Y:S01]  /*1e410*/  VIADD R8, R12.reuse, UR4 ;  /* 0x000000040c087c36 */ /* 0x040fe20008000000 */
[----:B------:R3:W-:Y:S01]  /*1e420*/  @P5 STG.E.U16 desc[UR6][R10.64], R48 ;  /* 0x000000300a005986 */ /* 0x0007e2000c101506 */
[----:B--2---:R-:W-:-:S03]  /*1e430*/  LEA R4, P5, R12, R3, 0x1 ;  /* 0x000000030c047211 */ /* 0x004fc600078a08ff */
[-C--:B0-----:R-:W-:Y:S02]  /*1e440*/  LEA R6, P6, R8, R3.reuse, 0x1 ;  /* 0x0000000308067211 */ /* 0x081fe400078c08ff */
[-C--:B------:R-:W-:Y:S01]  /*1e450*/  LEA.HI.X.SX32 R5, R12, R52.reuse, 0x1, P5 ;  /* 0x000000340c057211 */ /* 0x080fe200028f0eff */
[----:B------:R-:W-:Y:S01]  /*1e460*/  VIADD R12, R0, 0x76 ;  /* 0x00000076000c7836 */ /* 0x000fe20000000000 */
[----:B------:R-:W-:Y:S01]  /*1e470*/  ISETP.LT.AND P5, PT, R9, UR5, !P0 ;  /* 0x0000000509007c0c */ /* 0x000fe2000c7a1270 */
[C---:B------:R-:W-:Y:S01]  /*1e480*/  VIADD R9, R8.reuse, UR4 ;  /* 0x0000000408097c36 */ /* 0x040fe20008000000 */
[-C--:B------:R-:W-:Y:S01]  /*1e490*/  LEA.HI.X.SX32 R7, R8, R52.reuse, 0x1, P6 ;  /* 0x0000003408077211 */ /* 0x080fe200030f0eff */
[----:B------:R0:W-:Y:S01]  /*1e4a0*/  @P4 STG.E.U16 desc[UR6][R4.64], R14 ;  /* 0x0000000e04004986 */ /* 0x0001e2000c101506 */
[----:B------:R-:W-:Y:S01]  /*1e4b0*/  ULDC UR5, c[0x0][0x22c] ;  /* 0x00008b0000057ab9 */ /* 0x000fe20000000800 */
[C---:B---3--:R-:W-:Y:S01]  /*1e4c0*/  VIADD R10, R9.reuse, UR4 ;  /* 0x00000004090a7c36 */ /* 0x048fe20008000000 */
[----:B------:R-:W-:Y:S01]  /*1e4d0*/  ISETP.LT.AND P4, PT, R12, UR5, !P0 ;  /* 0x000000050c007c0c */ /* 0x000fe2000c781270 */
[----:B------:R2:W-:Y:S01]  /*1e4e0*/  @P3 STG.E.U16 desc[UR6][R6.64], R49 ;  /* 0x0000003106003986 */ /* 0x0005e2000c101506 */
[C---:B------:R-:W-:Y:S01]  /*1e4f0*/  LEA R8, P3, R9.reuse, R3, 0x1 ;  /* 0x0000000309087211 */ /* 0x040fe200078608ff */
[C---:B------:R-:W-:Y:S01]  /*1e500*/  VIADD R11, R0.reuse, 0x77 ;  /* 0x00000077000b7836 */ /* 0x040fe20000000000 */
[----:B------:R-:W-:Y:S01]  /*1e510*/  ULDC UR5, c[0x0][0x22c] ;  /* 0x00008b0000057ab9 */ /* 0x000fe20000000800 */
[----:B------:R-:W-:Y:S01]  /*1e520*/  VIADD R12, R0, 0x7d ;  /* 0x0000007d000c7836 */ /* 0x000fe20000000000 */
[----:B------:R-:W-:-:S02]  /*1e530*/  LEA.HI.X.SX32 R9, R9, R52, 0x1, P3 ;  /* 0x0000003409097211 */ /* 0x000fc400018f0eff */
[----:B------:R-:W-:Y:S01]  /*1e540*/  ISETP.LT.AND P3, PT, R11, UR5, !P0 ;  /* 0x000000050b007c0c */ /* 0x000fe2000c761270 */
[----:B------:R-:W-:Y:S01]  /*1e550*/  VIADD R11, R0, 0x78 ;  /* 0x00000078000b7836 */ /* 0x000fe20000000000 */
[----:B0-----:R-:W-:Y:S01]  /*1e560*/  PRMT R5, R49, 0x7632, R5 ;  /* 0x0000763231057816 */ /* 0x001fe20000000005 */
[----:B------:R-:W-:Y:S01]  /*1e570*/  ULDC UR5, c[0x0][0x22c] ;  /* 0x00008b0000057ab9 */ /* 0x000fe20000000800 */
[----:B------:R-:W-:Y:S01]  /*1e580*/  LEA R4, P6, R10, R3, 0x1 ;  /* 0x000000030a047211 */ /* 0x000fe200078c08ff */
[----:B--2---:R-:W-:Y:S02]  /*1e590*/  VIADD R7, R0, 0x79 ;  /* 0x0000007900077836 */ /* 0x004fe40000000000 */
[----:B------:R0:W-:Y:S01]  /*1e5a0*/  @P2 STG.E.U16 desc[UR6][R8.64], R5 ;  /* 0x0000000508002986 */ /* 0x0001e2000c101506 */
[----:B------:R-:W-:Y:S01]  /*1e5b0*/  ISETP.LT.AND P2, PT, R11, UR5, !P0 ;  /* 0x000000050b007c0c */ /* 0x000fe2000c741270 */
[----:B------:R-:W-:Y:S01]  /*1e5c0*/  ULDC UR5, c[0x0][0x22c] ;  /* 0x00008b0000057ab9 */ /* 0x000fe20000000800 */
[----:B------:R-:W-:-:S02]  /*1e5d0*/  PRMT R11, R51, 0x7632, R11 ;  /* 0x00007632330b7816 */ /* 0x000fc4000000000b */
[C---:B0-----:R-:W-:Y:S01]  /*1e5e0*/  LEA.HI.X.SX32 R5, R10.reuse, R52, 0x1, P6 ;  /* 0x000000340a057211 */ /* 0x041fe200030f0eff */
[----:B------:R-:W-:-:S04]  /*1e5f0*/  VIADD R10, R10, UR4 ;  /* 0x000000040a0a7c36 */ /* 0x000fc80008000000 */
[C---:B------:R-:W-:Y:S01]  /*1e600*/  VIADD R9, R10.reuse, UR4 ;  /* 0x000000040a097c36 */ /* 0x040fe20008000000 */
[CC--:B------:R-:W-:Y:S01]  /*1e610*/  LEA R6, P6, R10.reuse, R3.reuse, 0x1 ;  /* 0x000000030a067211 */ /* 0x0c0fe200078c08ff */
[----:B------:R0:W-:Y:S01]  /*1e620*/  @P1 STG.E.U16 desc[UR6][R4.64], R50 ;  /* 0x0000003204001986 */ /* 0x0001e2000c101506 */
[----:B------:R-:W-:Y:S01]  /*1e630*/  ISETP.LT.AND P1, PT, R7, UR5, !P0 ;  /* 0x0000000507007c0c */ /* 0x000fe2000c721270 */
[C---:B------:R-:W-:Y:S01]  /*1e640*/  VIADD R2, R9.reuse, UR4 ;  /* 0x0000000409027c36 */ /* 0x040fe20008000000 */
[----:B------:R-:W-:Y:S01]  /*1e650*/  LEA.HI.X.SX32 R7, R10, R52, 0x1, P6 ;  /* 0x000000340a077211 */ /* 0x000fe200030f0eff */
[----:B------:R-:W-:Y:S01]  /*1e660*/  VIADD R10, R0, 0x7a ;  /* 0x0000007a000a7836 */ /* 0x000fe20000000000 */
[----:B------:R-:W-:Y:S01]  /*1e670*/  LEA R8, P6, R9, R3, 0x1 ;  /* 0x0000000309087211 */ /* 0x000fe200078c08ff */
[----:B------:R-:W-:-:S03]  /*1e680*/  ULDC UR5, c[0x0][0x22c] ;  /* 0x00008b0000057ab9 */ /* 0x000fc60000000800 */
[----:B------:R-:W-:Y:S02]  /*1e690*/  LEA.HI.X.SX32 R9, R9, R52, 0x1, P6 ;  /* 0x0000003409097211 */ /* 0x000fe400030f0eff */
[----:B0-----:R-:W-:Y:S02]  /*1e6a0*/  PRMT R5, R50, 0x7632, R5 ;  /* 0x0000763232057816 */ /* 0x001fe40000000005 */
[----:B------:R-:W-:-:S03]  /*1e6b0*/  LEA R4, P6, R2, R3, 0x1 ;  /* 0x0000000302047211 */ /* 0x000fc600078c08ff */
[----:B------:R0:W-:Y:S01]  /*1e6c0*/  @P5 STG.E.U16 desc[UR6][R6.64], R5 ;  /* 0x0000000506005986 */ /* 0x0001e2000c101506 */
[----:B------:R-:W-:Y:S01]  /*1e6d0*/  ISETP.LT.AND P5, PT, R10, UR5, !P0 ;  /* 0x000000050a007c0c */ /* 0x000fe2000c7a1270 */
[----:B------:R-:W-:Y:S01]  /*1e6e0*/  VIADD R10, R0, 0x7b ;  /* 0x0000007b000a7836 */ /* 0x000fe20000000000 */
[----:B------:R-:W-:Y:S01]  /*1e6f0*/  ULDC UR5, c[0x0][0x22c] ;  /* 0x00008b0000057ab9 */ /* 0x000fe20000000800 */
[----:B------:R2:W-:Y:S03]  /*1e700*/  @P4 STG.E.U16 desc[UR6][R8.64], R51 ;  /* 0x0000003308004986 */ /* 0x0005e6000c101506 */
[----:B------:R-:W-:Y:S01]  /*1e710*/  ISETP.LT.AND P4, PT, R10, UR5, !P0 ;  /* 0x000000050a007c0c */ /* 0x000fe2000c781270 */
[----:B------:R-:W-:Y:S01]  /*1e720*/  ULDC UR5, c[0x0][0x22c] ;  /* 0x00008b0000057ab9 */ /* 0x000fe20000000800 */
[C---:B0-----:R-:W-:Y:S01]  /*1e730*/  LEA.HI.X.SX32 R5, R2.reuse, R52, 0x1, P6 ;  /* 0x0000003402057211 */ /* 0x041fe200030f0eff */
[----:B------:R-:W-:-:S02]  /*1e740*/  VIADD R2, R2, UR4 ;  /* 0x0000000402027c36 */ /* 0x000fc40008000000 */
[----:B------:R-:W-:Y:S02]  /*1e750*/  VIADD R7, R0, 0x7c ;  /* 0x0000007c00077836 */ /* 0x000fe40000000000 */
[C---:B------:R-:W-:Y:S01]  /*1e760*/  VIADD R10, R2.reuse, UR4 ;  /* 0x00000004020a7c36 */ /* 0x040fe20008000000 */
[CC--:B------:R-:W-:Y:S01]  /*1e770*/  LEA R6, P6, R2.reuse, R3.reuse, 0x1 ;  /* 0x0000000302067211 */ /* 0x0c0fe200078c08ff */
[----:B------:R0:W-:Y:S01]  /*1e780*/  @P3 STG.E.U16 desc[UR6][R4.64], R11 ;  /* 0x0000000b04003986 */ /* 0x0001e2000c101506 */
[----:B------:R-:W-:Y:S01]  /*1e790*/  ISETP.LT.AND P3, PT, R7, UR5, !P0 ;  /* 0x0000000507007c0c */ /* 0x000fe2000c761270 */
[----:B------:R-:W-:Y:S01]  /*1e7a0*/  ULDC UR5, c[0x0][0x22c] ;  /* 0x00008b0000057ab9 */ /* 0x000fe20000000800 */
[----:B------:R-:W-:Y:S01]  /*1e7b0*/  LEA.HI.X.SX32 R7, R2, R52, 0x1, P6 ;  /* 0x0000003402077211 */ /* 0x000fe200030f0eff */
[C---:B------:R-:W-:Y:S01]  /*1e7c0*/  VIADD R2, R10.reuse, UR4 ;  /* 0x000000040a027c36 */ /* 0x040fe20008000000 */
[----:B--2---:R-:W-:-:S03]  /*1e7d0*/  LEA R8, P6, R10, R3, 0x1 ;  /* 0x000000030a087211 */ /* 0x004fc600078c08ff */
[----:B-1----:R-:W-:Y:S01]  /*1e7e0*/  @P2 STG.E.U16 desc[UR6][R6.64], R16 ;  /* 0x0000001006002986 */ /* 0x002fe2000c101506 */
[----:B------:R-:W-:Y:S01]  /*1e7f0*/  ISETP.LT.AND P2, PT, R12, UR5, !P0 ;  /* 0x000000050c007c0c */ /* 0x000fe2000c741270 */
[----:B------:R-:W-:Y:S01]  /*1e800*/  ULDC UR5, c[0x0][0x22c] ;  /* 0x00008b0000057ab9 */ /* 0x000fe20000000800 */
[----:B------:R-:W-:Y:S01]  /*1e810*/  LEA.HI.X.SX32 R9, R10, R52, 0x1, P6 ;  /* 0x000000340a097211 */ /* 0x000fe200030f0eff */
[----:B0-----:R-:W-:Y:S01]  /*1e820*/  VIADD R11, R2, UR4 ;  /* 0x00000004020b7c36 */ /* 0x001fe20008000000 */
[----:B------:R-:W-:-:S03]  /*1e830*/  PRMT R5, R16, 0x7632, R5 ;  /* 0x0000763210057816 */ /* 0x000fc60000000005 */
[C---:B------:R-:W-:Y:S01]  /*1e840*/  VIADD R12, R11.reuse, UR4 ;  /* 0x000000040b0c7c36 */ /* 0x040fe20008000000 */
[CC--:B------:R-:W-:Y:S01]  /*1e850*/  LEA R10, P6, R11.reuse, R3.reuse, 0x1 ;  /* 0x000000030b0a7211 */ /* 0x0c0fe200078c08ff */
[----:B------:R0:W-:Y:S01]  /*1e860*/  @P1 STG.E.U16 desc[UR6][R8.64], R5 ;  /* 0x0000000508001986 */ /* 0x0001e2000c101506 */
[----:B------:R-:W-:Y:S01]  /*1e870*/  LEA R4, P1, R2, R3, 0x1 ;  /* 0x0000000302047211 */ /* 0x000fe200078208ff */
[----:B------:R-:W-:Y:S01]  /*1e880*/  VIADD R13, R12, UR4 ;  /* 0x000000040c0d7c36 */ /* 0x000fe20008000000 */
[----:B------:R-:W-:-:S03]  /*1e890*/  LEA.HI.X.SX32 R11, R11, R52, 0x1, P6 ;  /* 0x000000340b0b7211 */ /* 0x000fc600030f0eff */
[----:B------:R-:W-:-:S04]  /*1e8a0*/  VIADD R0, R13, UR4 ;  /* 0x000000040d007c36 */ /* 0x000fc80008000000 */
[----:B------:R-:W-:Y:S01]  /*1e8b0*/  VIADD R14, R0, UR4 ;  /* 0x00000004000e7c36 */ /* 0x000fe20008000000 */
[----:B------:R-:W-:Y:S01]  /*1e8c0*/  ULDC UR4, c[0x0][0x22c] ;  /* 0x00008b0000047ab9 */ /* 0x000fe20000000800 */
[-C--:B0-----:R-:W-:Y:S02]  /*1e8d0*/  LEA.HI.X.SX32 R5, R2, R52.reuse, 0x1, P1 ;  /* 0x0000003402057211 */ /* 0x081fe400008f0eff */
[CC--:B------:R-:W-:Y:S02]  /*1e8e0*/  LEA R6, P1, R12.reuse, R3.reuse, 0x1 ;  /* 0x000000030c067211 */ /* 0x0c0fe400078208ff */
[-C--:B------:R-:W-:Y:S01]  /*1e8f0*/  LEA R8, P6, R13, R3.reuse, 0x1 ;  /* 0x000000030d087211 */ /* 0x080fe200078c08ff */
[----:B------:R0:W-:Y:S01]  /*1e900*/  @P5 STG.E.U16 desc[UR6][R4.64], R17 ;  /* 0x0000001104005986 */ /* 0x0001e2000c101506 */
[----:B------:R-:W-:Y:S02]  /*1e910*/  LEA.HI.X.SX32 R7, R12, R52, 0x1, P1 ;  /* 0x000000340c077211 */ /* 0x000fe400008f0eff */
[----:B------:R-:W-:-:S02]  /*1e920*/  LEA R12, P1, R14, R3, 0x1 ;  /* 0x000000030e0c7211 */ /* 0x000fc400078208ff */
[-C--:B------:R-:W-:Y:S02]  /*1e930*/  LEA.HI.X.SX32 R9, R13, R52.reuse, 0x1, P6 ;  /* 0x000000340d097211 */ /* 0x080fe400030f0eff */
[-C--:B------:R-:W-:Y:S02]  /*1e940*/  LEA.HI.X.SX32 R13, R14, R52.reuse, 0x1, P1 ;  /* 0x000000340e0d7211 */ /* 0x080fe400008f0eff */
[----:B------:R-:W-:Y:S02]  /*1e950*/  LEA R2, P6, R0, R3, 0x1 ;  /* 0x0000000300027211 */ /* 0x000fe400078c08ff */
[----:B------:R-:W-:Y:S02]  /*1e960*/  ISETP.LT.AND P1, PT, R15, UR4, !P0 ;  /* 0x000000040f007c0c */ /* 0x000fe4000c721270 */
[----:B------:R-:W-:Y:S02]  /*1e970*/  ISETP.LT.AND P0, PT, R20, UR5, !P0 ;  /* 0x0000000514007c0c */ /* 0x000fe4000c701270 */
[----:B------:R-:W-:-:S02]  /*1e980*/  LEA.HI.X.SX32 R3, R0, R52, 0x1, P6 ;  /* 0x0000003400037211 */ /* 0x000fc400030f0eff */
[----:B------:R-:W-:Y:S02]  /*1e990*/  PRMT R0, R17, 0x7632, R0 ;  /* 0x0000763211007816 */ /* 0x000fe40000000000 */
[----:B0-----:R-:W-:-:S03]  /*1e9a0*/  PRMT R5, R18, 0x7632, R5 ;  /* 0x0000763212057816 */ /* 0x001fc60000000005 */
[----:B------:R0:W-:Y:S04]  /*1e9b0*/  @P4 STG.E.U16 desc[UR6][R10.64], R0 ;  /* 0x000000000a004986 */ /* 0x0001e8000c101506 */
[----:B------:R0:W-:Y:S04]  /*1e9c0*/  @P3 STG.E.U16 desc[UR6][R6.64], R18 ;  /* 0x0000001206003986 */ /* 0x0001e8000c101506 */
[----:B------:R0:W-:Y:S04]  /*1e9d0*/  @P2 STG.E.U16 desc[UR6][R8.64], R5 ;  /* 0x0000000508002986 */ /* 0x0001e8000c101506 */
[----:B------:R0:W-:Y:S01]  /*1e9e0*/  @P1 STG.E.U16 desc[UR6][R2.64], R19 ;  /* 0x0000001302001986 */ /* 0x0001e2000c101506 */
[----:B------:R-:W-:Y:S05]  /*1e9f0*/  @!P0 EXIT ;  /* 0x000000000000894d */ /* 0x000fea0003800000 */
[----:B0-----:R-:W-:-:S05]  /*1ea00*/  PRMT R6, R19, 0x7632, R6 ;  /* 0x0000763213067816 */ /* 0x001fca0000000006 */
[----:B------:R-:W-:Y:S01]  /*1ea10*/  STG.E.U16 desc[UR6][R12.64], R6 ;  /* 0x000000060c007986 */ /* 0x000fe2000c101506 */
[----:B------:R-:W-:Y:S05]  /*1ea20*/  EXIT ;  /* 0x000000000000794d */ /* 0x000fea0003800000 */
.L_x_2:
[----:B------:R-:W-:-:S00]  /*1ea30*/  BRA `(.L_x_2) ;  /* 0xfffffffc00fc7947 */ /* 0x000fc0000383ffff */
[----:B------:R-:W-:-:S00]  /*1ea40*/  NOP ;  /* 0x0000000000007918 */ /* 0x000fc00000000000 */
        /* <DEDUP_REMOVED lines=11> */
.L_x_3:


//--------------------- .nv.shared.matmul_kernel  --------------------------
	.section	.nv.shared.matmul_kernel,"aw",@nobits
	.sectionflags	@""
	.align	16
	.zero		1024


//--------------------- .nv.shared.reserved.0     --------------------------
	.section	.nv.shared.reserved.0,"aw",@nobits
	.weak		__nv_reservedSMEM_offset_0_alias
	.size		__nv_reservedSMEM_offset_0_alias, 0, 0
	.other		__nv_reservedSMEM_offset_0_alias,@"STO_CUDA_RESERVED_SHARED STV_DEFAULT"
__nv_reservedSMEM_offset_0_alias:
	.zero		0


//--------------------- .nv.constant0.matmul_kernel --------------------------
	.section	.nv.constant0.matmul_kernel,"a",@progbits
	.sectionflags	@""
	.align	4
.nv.constant0.matmul_kernel:
	.zero		608


//--------------------- SYMBOLS --------------------------

	.type		.nv.reservedSmem.offset0,@object
	.size		.nv.reservedSmem.offset0,0x4
